def matmul_kernel(
    a_ptr,
    b_ptr,
    c_ptr,
    M,
    N,
    K,
    stride_am,
    stride_ak,
    stride_bk,
    stride_bn,
    stride_cm,
    stride_cn,
    BLOCK_M: tl.constexpr,
    BLOCK_N: tl.constexpr,
    BLOCK_K: tl.constexpr,
    GROUP_M: tl.constexpr,
):
    pid = tl.program_id(axis=0)
    num_pid_m = tl.cdiv(M, BLOCK_M)
    num_pid_n = tl.cdiv(N, BLOCK_N)
    num_pid_in_group = GROUP_M * num_pid_n
    group_id = pid // num_pid_in_group
    first_pid_m = group_id * GROUP_M
    group_size_m = min(num_pid_m - first_pid_m, GROUP_M)
    pid_m = first_pid_m + ((pid % num_pid_in_group) % group_size_m)
    pid_n = (pid % num_pid_in_group) // group_size_m

    offs_am = (pid_m * BLOCK_M + tl.arange(0, BLOCK_M)) % M
    offs_bn = (pid_n * BLOCK_N + tl.arange(0, BLOCK_N)) % N
    offs_k = tl.arange(0, BLOCK_K)
    a_ptrs = a_ptr + offs_am[:, None] * stride_am + offs_k[None, :] * stride_ak
    b_ptrs = b_ptr + offs_k[:, None] * stride_bk + offs_bn[None, :] * stride_bn

    acc = tl.zeros((BLOCK_M, BLOCK_N), dtype=tl.float32)
    for kk in range(0, tl.cdiv(K, BLOCK_K)):
        a = tl.load(a_ptrs, mask=offs_k[None, :] < K - kk * BLOCK_K, other=0.0)
        b = tl.load(b_ptrs, mask=offs_k[:, None] < K - kk * BLOCK_K, other=0.0)
        acc = tl.dot(a, b, acc)
        a_ptrs += BLOCK_K * stride_ak
        b_ptrs += BLOCK_K * stride_bk

    c = acc.to(c_ptr.dtype.element_ty)
    offs_cm = pid_m * BLOCK_M + tl.arange(0, BLOCK_M)
    offs_cn = pid_n * BLOCK_N + tl.arange(0, BLOCK_N)
    c_ptrs = c_ptr + offs_cm[:, None] * stride_cm + offs_cn[None, :] * stride_cn
    mask = (offs_cm[:, None] < M) & (offs_cn[None, :] < N)
    tl.store(c_ptrs, c, mask=mask)

# config = {"BLOCK_K": 256, "BLOCK_M": 128, "BLOCK_N": 128, "GROUP_M": 8, "arch": "sm_90", "dtype": "fp8e4m3", "num_ctas": 1, "num_stages": 3, "num_warps": 4}
# arch = sm_90


// ===== COMPILED SASS (sm_90a) =====

	.target	sm_90a

	.elftype	@"ET_EXEC"


//--------------------- .note.nv.tkinfo           --------------------------
	.section	.note.nv.tkinfo,"",@"SHT_NOTE"
	.sectionflags	@"SHF_NOTE_NV_TKINFO"
	.tkinfo
        /*0018*/ 	.word	0x00000002
        /*0030*/ 	.string	""
        /*0030*/ 	.string	"ptxas"
        /*0030*/ 	.string	"Cuda compilation tools, release 13.0, V13.0.88"
        /*0030*/ 	.string	"Build cuda_13.0.r13.0/compiler.36424714_0"
        /*0030*/ 	.string	"-v  -suppress-debug-info  -lineinfo  -arch sm_90a "



//--------------------- .note.nv.cuinfo           --------------------------
	.section	.note.nv.cuinfo,"",@"SHT_NOTE"
	.sectionflags	@"SHF_NOTE_NV_CUINFO"
        /*0018*/ 	.short	0x0002
        /*001a*/ 	.short	0x005a
        /*001c*/ 	.short	0x0082
	.zero		2


//--------------------- .nv.info                  --------------------------
	.section	.nv.info,"",@"SHT_CUDA_INFO"
	.align	4


	//----- nvinfo : EIATTR_REGCOUNT
	.align		4
        /*0000*/ 	.byte	0x04, 0x2f
        /*0002*/ 	.short	(.L_1 - .L_0)
	.align		4
.L_0:
        /*0004*/ 	.word	index@(matmul_kernel)
        /*0008*/ 	.word	0x000000ff


	//----- nvinfo : EIATTR_FRAME_SIZE
	.align		4
.L_1:
        /*000c*/ 	.byte	0x04, 0x11
        /*000e*/ 	.short	(.L_3 - .L_2)
	.align		4
.L_2:
        /*0010*/ 	.word	index@(matmul_kernel)
        /*0014*/ 	.word	0x00001678


	//----- nvinfo : EIATTR_MIN_STACK_SIZE
	.align		4
.L_3:
        /*0018*/ 	.byte	0x04, 0x12
        /*001a*/ 	.short	(.L_5 - .L_4)
	.align		4
.L_4:
        /*001c*/ 	.word	index@(matmul_kernel)
        /*0020*/ 	.word	0x00001678
.L_5:


//--------------------- .nv.compat                --------------------------
	.section	.nv.compat,"",@"SHT_CUDA_COMPAT_INFO"
	.align	4
        /*0000*/ 	.byte	0x02, 0x09, 0x01, 0x00, 0x02, 0x02, 0x04, 0x00, 0x02, 0x05, 0x05, 0x00, 0x03, 0x07, 0x01, 0x01
        /*0010*/ 	.byte	0x02, 0x03, 0x00, 0x00, 0x02, 0x06, 0x01, 0x00, 0x04, 0x0b, 0x08, 0x00, 0x00, 0x00, 0x00, 0x00
        /*0020*/ 	.byte	0x00, 0x00, 0x00, 0x00


//--------------------- .nv.info.matmul_kernel    --------------------------
	.section	.nv.info.matmul_kernel,"",@"SHT_CUDA_INFO"
	.sectionflags	@""
	.align	4


	//----- nvinfo : EIATTR_CUDA_API_VERSION
	.align		4
        /*0000*/ 	.byte	0x04, 0x37
        /*0002*/ 	.short	(.L_7 - .L_6)
.L_6:
        /*0004*/ 	.word	0x00000082


	//----- nvinfo : EIATTR_KPARAM_INFO
	.align		4
.L_7:
        /*0008*/ 	.byte	0x04, 0x17
        /*000a*/ 	.short	(.L_9 - .L_8)
.L_8:
        /*000c*/ 	.word	0x00000000
        /*0010*/ 	.short	0x000d
        /*0012*/ 	.short	0x0048
        /*0014*/ 	.byte	0x00, 0xf4, 0x21, 0x00


	//----- nvinfo : EIATTR_KPARAM_INFO
	.align		4
.L_9:
        /*0018*/ 	.byte	0x04, 0x17
        /*001a*/ 	.short	(.L_11 - .L_10)
.L_10:
        /*001c*/ 	.word	0x00000000
        /*0020*/ 	.short	0x000c
        /*0022*/ 	.short	0x0040
        /*0024*/ 	.byte	0x00, 0xf4, 0x21, 0x00


	//----- nvinfo : EIATTR_KPARAM_INFO
	.align		4
.L_11:
        /*0028*/ 	.byte	0x04, 0x17
        /*002a*/ 	.short	(.L_13 - .L_12)
.L_12:
        /*002c*/ 	.word	0x00000000
        /*0030*/ 	.short	0x000b
        /*0032*/ 	.short	0x0038
        /*0034*/ 	.byte	0x00, 0xf0, 0x11, 0x00


	//----- nvinfo : EIATTR_KPARAM_INFO
	.align		4
.L_13:
        /*0038*/ 	.byte	0x04, 0x17
        /*003a*/ 	.short	(.L_15 - .L_14)
.L_14:
        /*003c*/ 	.word	0x00000000
        /*0040*/ 	.short	0x000a
        /*0042*/ 	.short	0x0034
        /*0044*/ 	.byte	0x00, 0xf0, 0x11, 0x00


	//----- nvinfo : EIATTR_KPARAM_INFO
	.align		4
.L_15:
        /*0048*/ 	.byte	0x04, 0x17
        /*004a*/ 	.short	(.L_17 - .L_16)
.L_16:
        /*004c*/ 	.word	0x00000000
        /*0050*/ 	.short	0x0009
        /*0052*/ 	.short	0x0030
        /*0054*/ 	.byte	0x00, 0xf0, 0x11, 0x00


	//----- nvinfo : EIATTR_KPARAM_INFO
	.align		4
.L_17:
        /*0058*/ 	.byte	0x04, 0x17
        /*005a*/ 	.short	(.L_19 - .L_18)
.L_18:
        /*005c*/ 	.word	0x00000000
        /*0060*/ 	.short	0x0008
        /*0062*/ 	.short	0x002c
        /*0064*/ 	.byte	0x00, 0xf0, 0x11, 0x00


	//----- nvinfo : EIATTR_KPARAM_INFO
	.align		4
.L_19:
        /*0068*/ 	.byte	0x04, 0x17
        /*006a*/ 	.short	(.L_21 - .L_20)
.L_20:
        /*006c*/ 	.word	0x00000000
        /*0070*/ 	.short	0x0007
        /*0072*/ 	.short	0x0028
        /*0074*/ 	.byte	0x00, 0xf0, 0x11, 0x00


	//----- nvinfo : EIATTR_KPARAM_INFO
	.align		4
.L_21:
        /*0078*/ 	.byte	0x04, 0x17
        /*007a*/ 	.short	(.L_23 - .L_22)
.L_22:
        /*007c*/ 	.word	0x00000000
        /*0080*/ 	.short	0x0006
        /*0082*/ 	.short	0x0024
        /*0084*/ 	.byte	0x00, 0xf0, 0x11, 0x00


	//----- nvinfo : EIATTR_KPARAM_INFO
	.align		4
.L_23:
        /*0088*/ 	.byte	0x04, 0x17
        /*008a*/ 	.short	(.L_25 - .L_24)
.L_24:
        /*008c*/ 	.word	0x00000000
        /*0090*/ 	.short	0x0005
        /*0092*/ 	.short	0x0020
        /*0094*/ 	.byte	0x00, 0xf0, 0x11, 0x00


	//----- nvinfo : EIATTR_KPARAM_INFO
	.align		4
.L_25:
        /*0098*/ 	.byte	0x04, 0x17
        /*009a*/ 	.short	(.L_27 - .L_26)
.L_26:
        /*009c*/ 	.word	0x00000000
        /*00a0*/ 	.short	0x0004
        /*00a2*/ 	.short	0x001c
        /*00a4*/ 	.byte	0x00, 0xf0, 0x11, 0x00


	//----- nvinfo : EIATTR_KPARAM_INFO
	.align		4
.L_27:
        /*00a8*/ 	.byte	0x04, 0x17
        /*00aa*/ 	.short	(.L_29 - .L_28)
.L_28:
        /*00ac*/ 	.word	0x00000000
        /*00b0*/ 	.short	0x0003
        /*00b2*/ 	.short	0x0018
        /*00b4*/ 	.byte	0x00, 0xf0, 0x11, 0x00


	//----- nvinfo : EIATTR_KPARAM_INFO
	.align		4
.L_29:
        /*00b8*/ 	.byte	0x04, 0x17
        /*00ba*/ 	.short	(.L_31 - .L_30)
.L_30:
        /*00bc*/ 	.word	0x00000000
        /*00c0*/ 	.short	0x0002
        /*00c2*/ 	.short	0x0010
        /*00c4*/ 	.byte	0x00, 0xf4, 0x21, 0x00


	//----- nvinfo : EIATTR_KPARAM_INFO
	.align		4
.L_31:
        /*00c8*/ 	.byte	0x04, 0x17
        /*00ca*/ 	.short	(.L_33 - .L_32)
.L_32:
        /*00cc*/ 	.word	0x00000000
        /*00d0*/ 	.short	0x0001
        /*00d2*/ 	.short	0x0008
        /*00d4*/ 	.byte	0x00, 0xf4, 0x21, 0x00


	//----- nvinfo : EIATTR_KPARAM_INFO
	.align		4
.L_33:
        /*00d8*/ 	.byte	0x04, 0x17
        /*00da*/ 	.short	(.L_35 - .L_34)
.L_34:
        /*00dc*/ 	.word	0x00000000
        /*00e0*/ 	.short	0x0000
        /*00e2*/ 	.short	0x0000
        /*00e4*/ 	.byte	0x00, 0xf4, 0x21, 0x00


	//----- nvinfo : EIATTR_SPARSE_MMA_MASK
	.align		4
.L_35:
        /*00e8*/ 	.byte	0x03, 0x50
        /*00ea*/ 	.short	0x0000


	//----- nvinfo : EIATTR_MAXREG_COUNT
	.align		4
        /*00ec*/ 	.byte	0x03, 0x1b
        /*00ee*/ 	.short	0x00ff


	//----- nvinfo : EIATTR_NUM_BARRIERS
	.align		4
        /*00f0*/ 	.byte	0x02, 0x4c
        /*00f2*/ 	.byte	0x01
	.zero		1


	//----- nvinfo : EIATTR_ANNOTATIONS
	.align		4
        /*00f4*/ 	.byte	0x04, 0x55
        /*00f6*/ 	.short	(.L_37 - .L_36)


	//   ....[0]....
.L_36:
        /*00f8*/ 	.word	0x00000001
        /*00fc*/ 	.byte	0x60, 0x05, 0x00, 0x00, 0x01, 0x00, 0x00, 0x00, 0x90, 0x0d, 0x00, 0x00, 0x01, 0x00, 0x00, 0x00
        /* <DEDUP_REMOVED lines=2475> */
        /*9bbc*/ 	.byte	0x60, 0x20, 0x03, 0x00


	//----- nvinfo : EIATTR_MERCURY_ISA_VERSION
	.align		4
.L_37:
        /*9bc0*/ 	.byte	0x03, 0x5f
        /*9bc2*/ 	.short	0x0101


	//----- nvinfo : EIATTR_EXIT_INSTR_OFFSETS
	.align		4
        /*9bc4*/ 	.byte	0x04, 0x1c
        /*9bc6*/ 	.short	(.L_39 - .L_38)


	//   ....[0]....
.L_38:
        /*9bc8*/ 	.word	0x00036930


	//   ....[1]....
        /*9bcc*/ 	.word	0x00036950


	//----- nvinfo : EIATTR_REQNTID
	.align		4
.L_39:
        /*9bd0*/ 	.byte	0x04, 0x10
        /*9bd2*/ 	.short	(.L_41 - .L_40)
.L_40:
        /*9bd4*/ 	.word	0x00000080
        /*9bd8*/ 	.word	0x00000001
        /*9bdc*/ 	.word	0x00000001


	//----- nvinfo : EIATTR_CBANK_PARAM_SIZE
	.align		4
.L_41:
        /*9be0*/ 	.byte	0x03, 0x19
        /*9be2*/ 	.short	0x0050


	//----- nvinfo : EIATTR_PARAM_CBANK
	.align		4
        /*9be4*/ 	.byte	0x04, 0x0a
        /*9be6*/ 	.short	(.L_43 - .L_42)
	.align		4
.L_42:
        /*9be8*/ 	.word	index@(.nv.constant0.matmul_kernel)
        /*9bec*/ 	.short	0x0210
        /*9bee*/ 	.short	0x0050


	//----- nvinfo : EIATTR_SW_WAR
	.align		4
.L_43:
        /*9bf0*/ 	.byte	0x04, 0x36
        /*9bf2*/ 	.short	(.L_45 - .L_44)
.L_44:
        /*9bf4*/ 	.word	0x00000008
.L_45:


//--------------------- .nv.callgraph             --------------------------
	.section	.nv.callgraph,"",@"SHT_CUDA_CALLGRAPH"
	.align	4
	.sectionentsize	8
	.align		4
        /*0000*/ 	.word	0x00000000
	.align		4
        /*0004*/ 	.word	0xffffffff
	.align		4
        /*0008*/ 	.word	0x00000000
	.align		4
        /*000c*/ 	.word	0xfffffffe
	.align		4
        /*0010*/ 	.word	0x00000000
	.align		4
        /*0014*/ 	.word	0xfffffffd
	.align		4
        /*0018*/ 	.word	0x00000000
	.align		4
        /*001c*/ 	.word	0xfffffffc


//--------------------- .text.matmul_kernel       --------------------------
	.section	.text.matmul_kernel,"ax",@progbits
	.align	128
        .global         matmul_kernel
        .type           matmul_kernel,@function
        .size           matmul_kernel,(.L_x_4 - matmul_kernel)
        .other          matmul_kernel,@"STO_CUDA_ENTRY STV_DEFAULT"
matmul_kernel:
.text.matmul_kernel:
[----:B------:R-:W0:Y:S08]  /*0000*/  LDC R1, c[0x0][0x28] ;  /* 0x00000a00ff017b82 */ /* 0x000e300000000800 */
[----:B------:R-:W1:Y:S01]  /*0010*/  LDC.64 R16, c[0x0][0x228] ;  /* 0x00008a00ff107b82 */ /* 0x000e620000000a00 */
[----:B------:R-:W2:Y:S01]  /*0020*/  S2R R5, SR_CTAID.X ;  /* 0x0000000000057919 */ /* 0x000ea20000002500 */
[----:B0-----:R-:W-:Y:S01]  /*0030*/  VIADD R1, R1, 0xffffe988 ;  /* 0xffffe98801017836 */ /* 0x001fe20000000000 */
[----:B------:R-:W-:Y:S01]  /*0040*/  UMOV UR4, 0x400 ;  /* 0x0000040000047882 */ /* 0x000fe20000000000 */
[----:B------:R-:W-:-:S04]  /*0050*/  ULDC.64 UR6, c[0x0][0x208] ;  /* 0x0000820000067ab9 */ /* 0x000fc80000000a00 */
[----:B------:R-:W0:Y:S01]  /*0060*/  S2UR UR5, SR_CgaCtaId ;  /* 0x00000000000579c3 */ /* 0x000e220000008800 */
[----:B-1----:R-:W-:-:S05]  /*0070*/  VIADD R0, R17, 0x7f ;  /* 0x0000007f11007836 */ /* 0x002fca0000000000 */
[----:B------:R-:W-:Y:S01]  /*0080*/  SHF.R.S32.HI R3, RZ, 0x1f, R0 ;  /* 0x0000001fff037819 */ /* 0x000fe20000011400 */
[----:B0-----:R-:W-:-:S03]  /*0090*/  ULEA UR4, UR5, UR4, 0x18 ;  /* 0x0000000405047291 */ /* 0x001fc6000f8ec03f */
[----:B------:R-:W-:Y:S02]  /*00a0*/  LEA.HI R3, R3, R0, RZ, 0x7 ;  /* 0x0000000003037211 */ /* 0x000fe400078f38ff */
[----:B--2---:R-:W-:Y:S02]  /*00b0*/  IABS R8, R5 ;  /* 0x0000000500087213 */ /* 0x004fe40000000000 */
[----:B------:R-:W-:-:S05]  /*00c0*/  SHF.R.S32.HI R3, RZ, 0x7, R3 ;  /* 0x00000007ff037819 */ /* 0x000fca0000011403 */
[----:B------:R-:W-:-:S05]  /*00d0*/  IMAD.SHL.U32 R4, R3, 0x8, RZ ;  /* 0x0000000803047824 */ /* 0x000fca00078e00ff */
[-C--:B------:R-:W-:Y:S02]  /*00e0*/  IABS R7, R4.reuse ;  /* 0x0000000400077213 */ /* 0x080fe40000000000 */
[----:B------:R-:W-:Y:S02]  /*00f0*/  IABS R10, R4 ;  /* 0x00000004000a7213 */ /* 0x000fe40000000000 */
[----:B------:R-:W0:Y:S08]  /*0100*/  I2F.RP R0, R7 ;  /* 0x0000000700007306 */ /* 0x000e300000209400 */
[----:B0-----:R-:W0:Y:S02]  /*0110*/  MUFU.RCP R0, R0 ;  /* 0x0000000000007308 */ /* 0x001e240000001000 */
[----:B0-----:R-:W-:-:S02]  /*0120*/  VIADD R2, R0, 0xffffffe ;  /* 0x0ffffffe00027836 */ /* 0x001fc40000000000 */
[----:B------:R-:W-:-:S04]  /*0130*/  IMAD.MOV R0, RZ, RZ, -R10 ;  /* 0x000000ffff007224 */ /* 0x000fc800078e0a0a */
[----:B------:R0:W1:Y:S02]  /*0140*/  F2I.FTZ.U32.TRUNC.NTZ R3, R2 ;  /* 0x0000000200037305 */ /* 0x000064000021f000 */
[----:B0-----:R-:W-:Y:S02]  /*0150*/  IMAD.MOV.U32 R2, RZ, RZ, RZ ;  /* 0x000000ffff027224 */ /* 0x001fe400078e00ff */
[----:B-1----:R-:W-:-:S04]  /*0160*/  IMAD.MOV R6, RZ, RZ, -R3 ;  /* 0x000000ffff067224 */ /* 0x002fc800078e0a03 */
[----:B------:R-:W-:Y:S02]  /*0170*/  IMAD R9, R6, R7, RZ ;  /* 0x0000000706097224 */ /* 0x000fe400078e02ff */
[----:B------:R-:W-:Y:S02]  /*0180*/  IMAD.MOV.U32 R6, RZ, RZ, R8 ;  /* 0x000000ffff067224 */ /* 0x000fe400078e0008 */
[----:B------:R-:W-:-:S06]  /*0190*/  IMAD.HI.U32 R3, R3, R9, R2 ;  /* 0x0000000903037227 */ /* 0x000fcc00078e0002 */
[----:B------:R-:W-:-:S04]  /*01a0*/  IMAD.HI.U32 R3, R3, R6, RZ ;  /* 0x0000000603037227 */ /* 0x000fc800078e00ff */
[----:B------:R-:W-:-:S05]  /*01b0*/  IMAD R0, R3, R0, R6 ;  /* 0x0000000003007224 */ /* 0x000fca00078e0206 */
[----:B------:R-:W-:-:S13]  /*01c0*/  ISETP.GT.U32.AND P1, PT, R7, R0, PT ;  /* 0x000000000700720c */ /* 0x000fda0003f24070 */
[----:B------:R-:W-:Y:S02]  /*01d0*/  @!P1 IMAD.IADD R0, R0, 0x1, -R7 ;  /* 0x0000000100009824 */ /* 0x000fe400078e0a07 */
[----:B------:R-:W-:Y:S01]  /*01e0*/  @!P1 VIADD R3, R3, 0x1 ;  /* 0x0000000103039836 */ /* 0x000fe20000000000 */
[----:B------:R-:W-:Y:S02]  /*01f0*/  ISETP.NE.AND P1, PT, R4, RZ, PT ;  /* 0x000000ff0400720c */ /* 0x000fe40003f25270 */
[----:B------:R-:W-:Y:S02]  /*0200*/  ISETP.GE.U32.AND P0, PT, R0, R7, PT ;  /* 0x000000070000720c */ /* 0x000fe40003f06070 */
[----:B------:R-:W-:-:S04]  /*0210*/  LOP3.LUT R0, R5, R4, RZ, 0x3c, !PT ;  /* 0x0000000405007212 */ /* 0x000fc800078e3cff */
[----:B------:R-:W-:Y:S01]  /*0220*/  ISETP.GE.AND P2, PT, R0, RZ, PT ;  /* 0x000000ff0000720c */ /* 0x000fe20003f46270 */
[----:B------:R-:W-:-:S06]  /*0230*/  VIADD R0, R16, 0x7f ;  /* 0x0000007f10007836 */ /* 0x000fcc0000000000 */
[----:B------:R-:W-:-:S04]  /*0240*/  @P0 VIADD R3, R3, 0x1 ;  /* 0x0000000103030836 */ /* 0x000fc80000000000 */
[----:B------:R-:W-:Y:S01]  /*0250*/  IMAD.MOV.U32 R2, RZ, RZ, R3 ;  /* 0x000000ffff027224 */ /* 0x000fe200078e0003 */
[----:B------:R-:W-:-:S03]  /*0260*/  SHF.R.S32.HI R3, RZ, 0x1f, R0 ;  /* 0x0000001fff037819 */ /* 0x000fc60000011400 */
[----:B------:R-:W-:Y:S01]  /*0270*/  @!P2 IMAD.MOV R2, RZ, RZ, -R2 ;  /* 0x000000ffff02a224 */ /* 0x000fe200078e0a02 */
[----:B------:R-:W-:Y:S02]  /*0280*/  @!P1 LOP3.LUT R2, RZ, R4, RZ, 0x33, !PT ;  /* 0x00000004ff029212 */ /* 0x000fe400078e33ff */
[----:B------:R-:W-:-:S03]  /*0290*/  LEA.HI R3, R3, R0, RZ, 0x7 ;  /* 0x0000000003037211 */ /* 0x000fc600078f38ff */
[----:B------:R-:W-:Y:S02]  /*02a0*/  IMAD.SHL.U32 R6, R2, 0x8, RZ ;  /* 0x0000000802067824 */ /* 0x000fe400078e00ff */
[----:B------:R-:W-:-:S03]  /*02b0*/  IMAD.MOV R2, RZ, RZ, -R2 ;  /* 0x000000ffff027224 */ /* 0x000fc600078e0a02 */
[----:B------:R-:W-:Y:S01]  /*02c0*/  LEA.HI.SX32 R3, R3, -R6, 0x19 ;  /* 0x8000000603037211 */ /* 0x000fe200078fcaff */
[----:B------:R-:W-:-:S03]  /*02d0*/  IMAD R8, R4, R2, R5 ;  /* 0x0000000204087224 */ /* 0x000fc600078e0205 */
[----:B------:R-:W-:-:S04]  /*02e0*/  VIMNMX R11, R3, 0x8, PT ;  /* 0x00000008030b7848 */ /* 0x000fc80003fe0100 */
[-C--:B------:R-:W-:Y:S02]  /*02f0*/  IABS R7, R11.reuse ;  /* 0x0000000b00077213 */ /* 0x080fe40000000000 */
[----:B------:R-:W-:Y:S02]  /*0300*/  IABS R4, R11 ;  /* 0x0000000b00047213 */ /* 0x000fe40000000000 */
[----:B------:R-:W0:Y:S08]  /*0310*/  I2F.RP R0, R7 ;  /* 0x0000000700007306 */ /* 0x000e300000209400 */
[----:B0-----:R-:W0:Y:S02]  /*0320*/  MUFU.RCP R0, R0 ;  /* 0x0000000000007308 */ /* 0x001e240000001000 */
[----:B0-----:R-:W-:-:S02]  /*0330*/  VIADD R3, R0, 0xffffffe ;  /* 0x0ffffffe00037836 */ /* 0x001fc40000000000 */
[----:B------:R-:W-:Y:S02]  /*0340*/  IMAD.MOV R0, RZ, RZ, -R4 ;  /* 0x000000ffff007224 */ /* 0x000fe400078e0a04 */
[----:B------:R-:W0:Y:S02]  /*0350*/  LDC R4, c[0x0][0x230] ;  /* 0x00008c00ff047b82 */ /* 0x000e240000000800 */
[----:B------:R-:W1:Y:S02]  /*0360*/  F2I.FTZ.U32.TRUNC.NTZ R3, R3 ;  /* 0x0000000300037305 */ /* 0x000e64000021f000 */
[----:B-1----:R-:W-:-:S04]  /*0370*/  IMAD.MOV R9, RZ, RZ, -R3 ;  /* 0x000000ffff097224 */ /* 0x002fc800078e0a03 */
[----:B------:R-:W-:Y:S01]  /*0380*/  IMAD.MOV.U32 R2, RZ, RZ, R9 ;  /* 0x000000ffff027224 */ /* 0x000fe200078e0009 */
[----:B------:R-:W-:-:S03]  /*0390*/  IABS R9, R8 ;  /* 0x0000000800097213 */ /* 0x000fc60000000000 */
[----:B------:R-:W-:Y:S02]  /*03a0*/  IMAD R5, R2, R7, RZ ;  /* 0x0000000702057224 */ /* 0x000fe400078e02ff */
[----:B------:R-:W-:-:S04]  /*03b0*/  IMAD.MOV.U32 R2, RZ, RZ, RZ ;  /* 0x000000ffff027224 */ /* 0x000fc800078e00ff */
[----:B------:R-:W-:Y:S02]  /*03c0*/  IMAD.HI.U32 R2, R3, R5, R2 ;  /* 0x0000000503027227 */ /* 0x000fe400078e0002 */
[----:B------:R-:W1:Y:S04]  /*03d0*/  S2R R5, SR_TID.X ;  /* 0x0000000000057919 */ /* 0x000e680000002100 */
[----:B------:R-:W-:-:S04]  /*03e0*/  IMAD.HI.U32 R2, R2, R9, RZ ;  /* 0x0000000902027227 */ /* 0x000fc800078e00ff */
[----:B------:R-:W-:-:S05]  /*03f0*/  IMAD R0, R2, R0, R9 ;  /* 0x0000000002007224 */ /* 0x000fca00078e0209 */
[----:B------:R-:W-:-:S13]  /*0400*/  ISETP.GT.U32.AND P1, PT, R7, R0, PT ;  /* 0x000000000700720c */ /* 0x000fda0003f24070 */
[----:B------:R-:W-:Y:S02]  /*0410*/  @!P1 IMAD.IADD R0, R0, 0x1, -R7 ;  /* 0x0000000100009824 */ /* 0x000fe400078e0a07 */
[----:B------:R-:W-:Y:S01]  /*0420*/  @!P1 VIADD R2, R2, 0x1 ;  /* 0x0000000102029836 */ /* 0x000fe20000000000 */
[----:B------:R-:W-:Y:S02]  /*0430*/  ISETP.NE.AND P1, PT, R11, RZ, PT ;  /* 0x000000ff0b00720c */ /* 0x000fe40003f25270 */
[----:B------:R-:W-:Y:S02]  /*0440*/  ISETP.GE.U32.AND P0, PT, R0, R7, PT ;  /* 0x000000070000720c */ /* 0x000fe40003f06070 */
[----:B------:R-:W-:Y:S02]  /*0450*/  LOP3.LUT R0, R8, R11, RZ, 0x3c, !PT ;  /* 0x0000000b08007212 */ /* 0x000fe400078e3cff */
[----:B-1----:R-:W-:Y:S02]  /*0460*/  LOP3.LUT R12, R5, 0x7f, RZ, 0xc0, !PT ;  /* 0x0000007f050c7812 */ /* 0x002fe400078ec0ff */
[----:B------:R-:W-:-:S07]  /*0470*/  ISETP.GE.AND P2, PT, R0, RZ, PT ;  /* 0x000000ff0000720c */ /* 0x000fce0003f46270 */
[----:B------:R-:W-:-:S04]  /*0480*/  @P0 VIADD R2, R2, 0x1 ;  /* 0x0000000102020836 */ /* 0x000fc80000000000 */
[----:B------:R-:W-:-:S04]  /*0490*/  IMAD.MOV.U32 R0, RZ, RZ, R2 ;  /* 0x000000ffff007224 */ /* 0x000fc800078e0002 */
[----:B------:R-:W-:Y:S01]  /*04a0*/  @!P2 IMAD.MOV R0, RZ, RZ, -R0 ;  /* 0x000000ffff00a224 */ /* 0x000fe200078e0a00 */
[----:B------:R-:W-:-:S05]  /*04b0*/  @!P1 LOP3.LUT R0, RZ, R11, RZ, 0x33, !PT ;  /* 0x0000000bff009212 */ /* 0x000fca00078e33ff */
[----:B------:R-:W-:Y:S02]  /*04c0*/  IMAD.MOV R2, RZ, RZ, -R0 ;  /* 0x000000ffff027224 */ /* 0x000fe400078e0a00 */
[----:B------:R-:W-:Y:S02]  /*04d0*/  IMAD.SHL.U32 R0, R0, 0x80, RZ ;  /* 0x0000008000007824 */ /* 0x000fe400078e00ff */
[----:B------:R-:W-:Y:S02]  /*04e0*/  IMAD R2, R11, R2, R8 ;  /* 0x000000020b027224 */ /* 0x000fe400078e0208 */
[----:B------:R-:W-:Y:S02]  /*04f0*/  VIADD R28, R0, 0x1 ;  /* 0x00000001001c7836 */ /* 0x000fe40000000000 */
[----:B------:R-:W-:Y:S02]  /*0500*/  IMAD.IADD R3, R6, 0x1, R2 ;  /* 0x0000000106037824 */ /* 0x000fe400078e0202 */
[----:B0-----:R-:W-:-:S02]  /*0510*/  VIADD R2, R4, 0xff ;  /* 0x000000ff04027836 */ /* 0x001fc40000000000 */
[----:B------:R-:W-:Y:S02]  /*0520*/  IMAD R152, R3, 0x80, R12 ;  /* 0x0000008003987824 */ /* 0x000fe400078e020c */
[----:B------:R-:W-:Y:S01]  /*0530*/  VIADD R20, R0, 0x2 ;  /* 0x0000000200147836 */ /* 0x000fe20000000000 */
[----:B------:R-:W-:Y:S01]  /*0540*/  ISETP.GT.AND P0, PT, R2, 0xff, PT ;  /* 0x000000ff0200780c */ /* 0x000fe20003f04270 */
[C---:B------:R-:W-:Y:S01]  /*0550*/  VIADD R22, R0.reuse, 0x3 ;  /* 0x0000000300167836 */ /* 0x040fe20000000000 */
[----:B------:R0:W-:Y:S01]  /*0560*/  STL [R1+0x12c0], R152 ;  /* 0x0012c09801007387 */ /* 0x0001e20000100800 */
[C---:B------:R-:W-:Y:S02]  /*0570*/  VIADD R24, R0.reuse, 0x4 ;  /* 0x0000000400187836 */ /* 0x040fe40000000000 */
[C---:B------:R-:W-:Y:S02]  /*0580*/  VIADD R26, R0.reuse, 0x5 ;  /* 0x00000005001a7836 */ /* 0x040fe40000000000 */
[----:B------:R-:W-:-:S02]  /*0590*/  VIADD R30, R0, 0x6 ;  /* 0x00000006001e7836 */ /* 0x000fc40000000000 */
[C---:B------:R-:W-:Y:S02]  /*05a0*/  VIADD R34, R0.reuse, 0x7 ;  /* 0x0000000700227836 */ /* 0x040fe40000000000 */
[C---:B------:R-:W-:Y:S02]  /*05b0*/  VIADD R38, R0.reuse, 0x8 ;  /* 0x0000000800267836 */ /* 0x040fe40000000000 */
[C---:B------:R-:W-:Y:S02]  /*05c0*/  VIADD R32, R0.reuse, 0x9 ;  /* 0x0000000900207836 */ /* 0x040fe40000000000 */
        /* <DEDUP_REMOVED lines=117> */
[----:B------:R-:W-:Y:S01]  /*0d20*/  VIADD R11, R0, 0x7f ;  /* 0x0000007f000b7836 */ /* 0x000fe20000000000 */
[----:B0-----:R-:W-:Y:S06]  /*0d30*/  @P0 BRA `(.L_x_0) ;  /* 0x00000004000c0947 */ /* 0x001fec0003800000 */
[----:B------:R-:W-:Y:S01]  /*0d40*/  IMAD.SHL.U32 R2, R5, 0x10, RZ ;  /* 0x0000001005027824 */ /* 0x000fe200078e00ff */
[----:B------:R-:W-:Y:S02]  /*0d50*/  CS2R R88, SRZ ;  /* 0x0000000000587805 */ /* 0x000fe4000001ff00 */
[----:B------:R-:W-:Y:S02]  /*0d60*/  CS2R R90, SRZ ;  /* 0x00000000005a7805 */ /* 0x000fe4000001ff00 */
[----:B------:R-:W-:Y:S02]  /*0d70*/  CS2R R92, SRZ ;  /* 0x00000000005c7805 */ /* 0x000fe4000001ff00 */
[----:B------:R-:W-:Y:S01]  /*0d80*/  CS2R R94, SRZ ;  /* 0x00000000005e7805 */ /* 0x000fe2000001ff00 */
[----:B------:R0:W-:Y:S01]  /*0d90*/  STL [R1+0x12c4], R2 ;  /* 0x0012c40201007387 */ /* 0x0001e20000100800 */
[----:B------:R-:W-:Y:S02]  /*0da0*/  CS2R R96, SRZ ;  /* 0x0000000000607805 */ /* 0x000fe4000001ff00 */
[----:B------:R-:W-:-:S02]  /*0db0*/  CS2R R98, SRZ ;  /* 0x0000000000627805 */ /* 0x000fc4000001ff00 */
[----:B------:R-:W-:Y:S02]  /*0dc0*/  CS2R R100, SRZ ;  /* 0x0000000000647805 */ /* 0x000fe4000001ff00 */
[----:B------:R-:W-:Y:S02]  /*0dd0*/  CS2R R102, SRZ ;  /* 0x0000000000667805 */ /* 0x000fe4000001ff00 */
[----:B------:R-:W-:Y:S02]  /*0de0*/  CS2R R104, SRZ ;  /* 0x0000000000687805 */ /* 0x000fe4000001ff00 */
[----:B------:R-:W-:Y:S02]  /*0df0*/  CS2R R106, SRZ ;  /* 0x00000000006a7805 */ /* 0x000fe4000001ff00 */
        /* <DEDUP_REMOVED lines=53> */
[----:B------:R-:W-:Y:S01]  /*1150*/  CS2R R86, SRZ ;  /* 0x0000000000567805 */ /* 0x000fe2000001ff00 */
[----:B0-----:R-:W-:Y:S06]  /*1160*/  BRA `(.L_x_1) ;  /* 0x0000030c00a87947 */ /* 0x001fec0003800000 */
.L_x_0:
[----:B------:R-:W-:Y:S01]  /*1170*/  IABS R112, R16 ;  /* 0x0000001000707213 */ /* 0x000fe20000000000 */
[----:B------:R0:W-:Y:S01]  /*1180*/  STL [R1+0x12c8], R0 ;  /* 0x0012c80001007387 */ /* 0x0001e20000100800 */
[----:B------:R-:W-:Y:S01]  /*1190*/  IABS R3, R17 ;  /* 0x0000001100037213 */ /* 0x000fe20000000000 */
[----:B------:R-:W-:Y:S01]  /*11a0*/  ULDC.64 UR8, c[0x0][0x218] ;  /* 0x0000860000087ab9 */ /* 0x000fe20000000a00 */
[----:B------:R-:W1:Y:S01]  /*11b0*/  I2F.RP R5, R112 ;  /* 0x0000007000057306 */ /* 0x000e620000209400 */
[----:B------:R-:W-:Y:S01]  /*11c0*/  IABS R113, R152 ;  /* 0x0000009800717213 */ /* 0x000fe20000000000 */
[----:B------:R-:W-:Y:S01]  /*11d0*/  ULDC UR10, c[0x0][0x240] ;  /* 0x00009000000a7ab9 */ /* 0x000fe20000000800 */
[----:B------:R-:W-:Y:S01]  /*11e0*/  IABS R110, R0 ;  /* 0x00000000006e7213 */ /* 0x000fe20000000000 */
[----:B------:R-:W-:Y:S01]  /*11f0*/  ULDC UR5, c[0x0][0x234] ;  /* 0x00008d0000057ab9 */ /* 0x000fe20000000800 */
[----:B------:R-:W-:Y:S01]  /*1200*/  ISETP.GE.AND P4, PT, R152, RZ, PT ;  /* 0x000000ff9800720c */ /* 0x000fe20003f86270 */
[----:B------:R-:W-:Y:S01]  /*1210*/  ULDC UR37, c[0x0][0x238] ;  /* 0x00008e0000257ab9 */ /* 0x000fe20000000800 */
[----:B------:R-:W-:Y:S01]  /*1220*/  ISETP.NE.AND P6, PT, R16, RZ, PT ;  /* 0x000000ff1000720c */ /* 0x000fe20003fc5270 */
[----:B------:R-:W2:Y:S01]  /*1230*/  I2F.RP R7, R3 ;  /* 0x0000000300077306 */ /* 0x000ea20000209400 */
[----:B------:R-:W-:Y:S01]  /*1240*/  IABS R114, R142 ;  /* 0x0000008e00727213 */ /* 0x000fe20000000000 */
[----:B------:R-:W3:Y:S01]  /*1250*/  LDC R152, c[0x0][0x23c] ;  /* 0x00008f00ff987b82 */ /* 0x000ee20000000800 */
[----:B------:R-:W-:-:S02]  /*1260*/  ISETP.GE.AND P2, PT, R11, RZ, PT ;  /* 0x000000ff0b00720c */ /* 0x000fc40003f46270 */
[----:B------:R-:W-:Y:S02]  /*1270*/  ISETP.GE.AND P1, PT, R142, RZ, PT ;  /* 0x000000ff8e00720c */ /* 0x000fe40003f26270 */
[----:B------:R-:W-:Y:S01]  /*1280*/  LOP3.LUT R216, RZ, R17, RZ, 0x33, !PT ;  /* 0x00000011ffd87212 */ /* 0x000fe200078e33ff */
[----:B-1----:R-:W1:Y:S08]  /*1290*/  MUFU.RCP R5, R5 ;  /* 0x0000000500057308 */ /* 0x002e700000001000 */
[----:B--2---:R-:W2:Y:S01]  /*12a0*/  MUFU.RCP R7, R7 ;  /* 0x0000000700077308 */ /* 0x004ea20000001000 */
[----:B-1----:R-:W-:-:S07]  /*12b0*/  VIADD R14, R5, 0xffffffe ;  /* 0x0ffffffe050e7836 */ /* 0x002fce0000000000 */
[----:B------:R1:W4:Y:S01]  /*12c0*/  F2I.FTZ.U32.TRUNC.NTZ R15, R14 ;  /* 0x0000000e000f7305 */ /* 0x000322000021f000 */
[----:B--2---:R-:W-:-:S07]  /*12d0*/  VIADD R12, R7, 0xffffffe ;  /* 0x0ffffffe070c7836 */ /* 0x004fce0000000000 */
[----:B------:R2:W0:Y:S01]  /*12e0*/  F2I.FTZ.U32.TRUNC.NTZ R13, R12 ;  /* 0x0000000c000d7305 */ /* 0x000422000021f000 */
[----:B-1----:R-:W-:Y:S02]  /*12f0*/  IMAD.MOV.U32 R14, RZ, RZ, RZ ;  /* 0x000000ffff0e7224 */ /* 0x002fe400078e00ff */
[----:B----4-:R-:W-:Y:S02]  /*1300*/  IMAD.MOV R9, RZ, RZ, -R15 ;  /* 0x000000ffff097224 */ /* 0x010fe400078e0a0f */
[----:B--2---:R-:W-:Y:S02]  /*1310*/  IMAD.MOV.U32 R12, RZ, RZ, RZ ;  /* 0x000000ffff0c7224 */ /* 0x004fe400078e00ff */
[----:B------:R-:W-:-:S04]  /*1320*/  IMAD R9, R9, R112, RZ ;  /* 0x0000007009097224 */ /* 0x000fc800078e02ff */
[----:B------:R-:W-:-:S04]  /*1330*/  IMAD.HI.U32 R15, R15, R9, R14 ;  /* 0x000000090f0f7227 */ /* 0x000fc800078e000e */
[----:B0-----:R-:W-:Y:S02]  /*1340*/  IMAD.MOV R14, RZ, RZ, -R13 ;  /* 0x000000ffff0e7224 */ /* 0x001fe400078e0a0d */
[----:B------:R-:W-:-:S04]  /*1350*/  IMAD.HI.U32 R15, R15, R113, RZ ;  /* 0x000000710f0f7227 */ /* 0x000fc800078e00ff */
[----:B------:R-:W-:Y:S02]  /*1360*/  IMAD.MOV R15, RZ, RZ, -R15 ;  /* 0x000000ffff0f7224 */ /* 0x000fe400078e0a0f */
[----:B------:R-:W-:Y:S01]  /*1370*/  IMAD R5, R14, R3, RZ ;  /* 0x000000030e057224 */ /* 0x000fe200078e02ff */
[----:B------:R-:W-:Y:S01]  /*1380*/  IABS R14, R143 ;  /* 0x0000008f000e7213 */ /* 0x000fe20000000000 */
[C---:B------:R-:W-:Y:S01]  /*1390*/  IMAD R113, R112.reuse, R15, R113 ;  /* 0x0000000f70717224 */ /* 0x040fe200078e0271 */
[----:B------:R-:W-:Y:S01]  /*13a0*/  IABS R15, R132 ;  /* 0x00000084000f7213 */ /* 0x000fe20000000000 */
[----:B------:R-:W-:Y:S01]  /*13b0*/  IMAD.HI.U32 R5, R13, R5, R12 ;  /* 0x000000050d057227 */ /* 0x000fe200078e000c */
[----:B------:R-:W-:Y:S02]  /*13c0*/  IABS R12, R11 ;  /* 0x0000000b000c7213 */ /* 0x000fe40000000000 */
[----:B------:R-:W-:-:S03]  /*13d0*/  ISETP.GT.U32.AND P0, PT, R112, R113, PT ;  /* 0x000000717000720c */ /* 0x000fc60003f04070 */
[----:B------:R-:W-:-:S04]  /*13e0*/  IMAD.HI.U32 R7, R5, R110, RZ ;  /* 0x0000006e05077227 */ /* 0x000fc800078e00ff */
[----:B------:R-:W-:Y:S02]  /*13f0*/  IMAD.MOV R9, RZ, RZ, -R7 ;  /* 0x000000ffff097224 */ /* 0x000fe400078e0a07 */
[----:B------:R-:W-:-:S04]  /*1400*/  IMAD.HI.U32 R7, R5, R12, RZ ;  /* 0x0000000c05077227 */ /* 0x000fc800078e00ff */
[----:B------:R-:W-:Y:S02]  /*1410*/  IMAD.MOV R7, RZ, RZ, -R7 ;  /* 0x000000ffff077224 */ /* 0x000fe400078e0a07 */
[----:B------:R-:W-:Y:S02]  /*1420*/  @!P0 IMAD.IADD R113, R113, 0x1, -R112 ;  /* 0x0000000171718824 */ /* 0x000fe400078e0a70 */
[C---:B------:R-:W-:Y:S02]  /*1430*/  IMAD R110, R3.reuse, R9, R110 ;  /* 0x00000009036e7224 */ /* 0x040fe400078e026e */
[----:B------:R-:W-:Y:S01]  /*1440*/  IMAD R9, R3, R7, R12 ;  /* 0x0000000703097224 */ /* 0x000fe200078e020c */
[----:B------:R-:W-:Y:S01]  /*1450*/  ISETP.GT.U32.AND P0, PT, R112, R113, PT ;  /* 0x000000717000720c */ /* 0x000fe20003f04070 */
[----:B------:R-:W-:Y:S01]  /*1460*/  IMAD.HI.U32 R7, R5, R14, RZ ;  /* 0x0000000e05077227 */ /* 0x000fe200078e00ff */
[C---:B------:R-:W-:Y:S02]  /*1470*/  ISETP.GT.U32.AND P5, PT, R3.reuse, R110, PT ;  /* 0x0000006e0300720c */ /* 0x040fe40003fa4070 */
[----:B------:R-:W-:Y:S01]  /*1480*/  ISETP.GT.U32.AND P3, PT, R3, R9, PT ;  /* 0x000000090300720c */ /* 0x000fe20003f64070 */
[----:B------:R-:W-:-:S04]  /*1490*/  IMAD.HI.U32 R11, R5, R114, RZ ;  /* 0x00000072050b7227 */ /* 0x000fc800078e00ff */
[----:B------:R-:W-:Y:S02]  /*14a0*/  IMAD.MOV R7, RZ, RZ, -R7 ;  /* 0x000000ffff077224 */ /* 0x000fe400078e0a07 */
[----:B------:R-:W-:Y:S02]  /*14b0*/  IMAD.MOV R243, RZ, RZ, -R11 ;  /* 0x000000fffff37224 */ /* 0x000fe400078e0a0b */
[----:B------:R-:W-:Y:S01]  /*14c0*/  @!P0 IMAD.IADD R113, R113, 0x1, -R112 ;  /* 0x0000000171718824 */ /* 0x000fe200078e0a70 */
[----:B------:R-:W-:Y:S01]  /*14d0*/  IABS R112, R141 ;  /* 0x0000008d00707213 */ /* 0x000fe20000000000 */
[--C-:B------:R-:W-:Y:S01]  /*14e0*/  @!P5 IMAD.IADD R110, R110, 0x1, -R3.reuse ;  /* 0x000000016e6ed824 */ /* 0x100fe200078e0a03 */
[----:B------:R-:W-:Y:S01]  /*14f0*/  ISETP.GE.AND P0, PT, R143, RZ, PT ;  /* 0x000000ff8f00720c */ /* 0x000fe20003f06270 */
[----:B------:R-:W-:Y:S02]  /*1500*/  @!P3 IMAD.IADD R9, R9, 0x1, -R3 ;  /* 0x000000010909b824 */ /* 0x000fe400078e0a03 */
[----:B------:R-:W-:Y:S01]  /*1510*/  @!P4 IMAD.MOV R113, RZ, RZ, -R113 ;  /* 0x000000ffff71c224 */ /* 0x000fe200078e0a71 */
[----:B------:R-:W-:Y:S01]  /*1520*/  @!P6 LOP3.LUT R113, RZ, R16, RZ, 0x33, !PT ;  /* 0x00000010ff71e212 */ /* 0x000fe200078e33ff */
[C---:B------:R-:W-:Y:S01]  /*1530*/  IMAD R11, R3.reuse, R7, R14 ;  /* 0x00000007030b7224 */ /* 0x040fe200078e020e */
[C---:B------:R-:W-:Y:S01]  /*1540*/  ISETP.GT.U32.AND P6, PT, R3.reuse, R9, PT ;  /* 0x000000090300720c */ /* 0x040fe20003fc4070 */
[C---:B------:R-:W-:Y:S01]  /*1550*/  IMAD R243, R3.reuse, R243, R114 ;  /* 0x000000f303f37224 */ /* 0x040fe200078e0272 */
[----:B------:R-:W-:Y:S01]  /*1560*/  ISETP.GT.U32.AND P5, PT, R3, R110, PT ;  /* 0x0000006e0300720c */ /* 0x000fe20003fa4070 */
[----:B------:R-:W-:Y:S01]  /*1570*/  IMAD.HI.U32 R12, R5, R112, RZ ;  /* 0x00000070050c7227 */ /* 0x000fe200078e00ff */
[----:B------:R-:W-:-:S02]  /*1580*/  ISETP.GT.U32.AND P3, PT, R3, R11, PT ;  /* 0x0000000b0300720c */ /* 0x000fc40003f64070 */
[----:B------:R-:W-:Y:S01]  /*1590*/  IABS R16, R116 ;  /* 0x0000007400107213 */ /* 0x000fe20000000000 */
[----:B------:R-:W-:Y:S01]  /*15a0*/  IMAD.MOV R12, RZ, RZ, -R12 ;  /* 0x000000ffff0c7224 */ /* 0x000fe200078e0a0c */
[----:B------:R-:W-:Y:S01]  /*15b0*/  ISETP.GE.AND P4, PT, R116, RZ, PT ;  /* 0x000000ff7400720c */ /* 0x000fe20003f86270 */
[----:B------:R-:W-:Y:S01]  /*15c0*/  IMAD R113, R113, UR5, RZ ;  /* 0x0000000571717c24 */ /* 0x000fe2000f8e02ff */
[----:B------:R-:W-:Y:S01]  /*15d0*/  IABS R116, R139 ;  /* 0x0000008b00747213 */ /* 0x000fe20000000000 */
[----:B------:R-:W-:Y:S01]  /*15e0*/  IMAD.HI.U32 R7, R5, R16, RZ ;  /* 0x0000001005077227 */ /* 0x000fe200078e00ff */
[----:B------:R-:W-:-:S03]  /*15f0*/  IABS R114, R140 ;  /* 0x0000008c00727213 */ /* 0x000fc60000000000 */
[--C-:B------:R-:W-:Y:S01]  /*1600*/  @!P6 IMAD.IADD R9, R9, 0x1, -R3.reuse ;  /* 0x000000010909e824 */ /* 0x100fe200078e0a03 */
[----:B------:R-:W-:Y:S01]  /*1610*/  ISETP.GT.U32.AND P6, PT, R3, R243, PT ;  /* 0x000000f30300720c */ /* 0x000fe20003fc4070 */
[--C-:B------:R-:W-:Y:S01]  /*1620*/  @!P5 IMAD.IADD R110, R110, 0x1, -R3.reuse ;  /* 0x000000016e6ed824 */ /* 0x100fe200078e0a03 */
[----:B------:R-:W-:Y:S01]  /*1630*/  ISETP.GE.AND P5, PT, R0, RZ, PT ;  /* 0x000000ff0000720c */ /* 0x000fe20003fa6270 */
[----:B------:R-:W-:Y:S01]  /*1640*/  @!P3 IMAD.IADD R11, R11, 0x1, -R3 ;  /* 0x000000010b0bb824 */ /* 0x000fe200078e0a03 */
[----:B------:R-:W-:Y:S01]  /*1650*/  ISETP.GE.AND P3, PT, R141, RZ, PT ;  /* 0x000000ff8d00720c */ /* 0x000fe20003f66270 */
[----:B------:R-:W-:Y:S01]  /*1660*/  IMAD.MOV R7, RZ, RZ, -R7 ;  /* 0x000000ffff077224 */ /* 0x000fe200078e0a07 */
[----:B------:R-:W0:Y:S01]  /*1670*/  S2R R0, SR_TID.X ;  /* 0x0000000000007919 */ /* 0x000e220000002100 */
[----:B------:R-:W-:-:S04]  /*1680*/  IMAD.HI.U32 R14, R5, R116, RZ ;  /* 0x00000074050e7227 */ /* 0x000fc800078e00ff */
[----:B------:R-:W-:Y:S01]  /*1690*/  IMAD R239, R3, R7, R16 ;  /* 0x0000000703ef7224 */ /* 0x000fe200078e0210 */
[----:B------:R-:W-:Y:S01]  /*16a0*/  IABS R16, R137 ;  /* 0x0000008900107213 */ /* 0x000fe20000000000 */
[----:B------:R-:W-:Y:S01]  /*16b0*/  @!P6 IMAD.IADD R243, R243, 0x1, -R3 ;  /* 0x00000001f3f3e824 */ /* 0x000fe200078e0a03 */
[C---:B------:R-:W-:Y:S01]  /*16c0*/  ISETP.GT.U32.AND P6, PT, R3.reuse, R11, PT ;  /* 0x0000000b0300720c */ /* 0x040fe20003fc4070 */
[----:B------:R-:W-:Y:S02]  /*16d0*/  IMAD.MOV R14, RZ, RZ, -R14 ;  /* 0x000000ffff0e7224 */ /* 0x000fe400078e0a0e */
[----:B------:R-:W-:Y:S01]  /*16e0*/  IMAD.MOV.U32 R7, RZ, RZ, R110 ;  /* 0x000000ffff077224 */ /* 0x000fe200078e006e */
[----:B------:R-:W-:Y:S01]  /*16f0*/  IABS R110, R136 ;  /* 0x00000088006e7213 */ /* 0x000fe20000000000 */
[C---:B------:R-:W-:Y:S01]  /*1700*/  IMAD R235, R3.reuse, R12, R112 ;  /* 0x0000000c03eb7224 */ /* 0x040fe200078e0270 */
[----:B------:R-:W-:Y:S01]  /*1710*/  IABS R112, R135 ;  /* 0x0000008700707213 */ /* 0x000fe20000000000 */
[C---:B------:R-:W-:Y:S01]  /*1720*/  IMAD R227, R3.reuse, R14, R116 ;  /* 0x0000000e03e37224 */ /* 0x040fe200078e0274 */
[----:B------:R-:W-:Y:S01]  /*1730*/  IABS R14, R138 ;  /* 0x0000008a000e7213 */ /* 0x000fe20000000000 */
[----:B------:R-:W-:Y:S01]  /*1740*/  @!P5 IMAD.MOV R7, RZ, RZ, -R7 ;  /* 0x000000ffff07d224 */ /* 0x000fe200078e0a07 */
[C---:B------:R-:W-:Y:S01]  /*1750*/  ISETP.GT.U32.AND P5, PT, R3.reuse, R243, PT ;  /* 0x000000f30300720c */ /* 0x040fe20003fa4070 */
[----:B------:R-:W-:Y:S01]  /*1760*/  @!P2 IMAD.MOV R9, RZ, RZ, -R9 ;  /* 0x000000ffff09a224 */ /* 0x000fe200078e0a09 */
[----:B------:R-:W-:Y:S01]  /*1770*/  ISETP.GT.U32.AND P2, PT, R3, R239, PT ;  /* 0x000000ef0300720c */ /* 0x000fe20003f44070 */
[----:B------:R-:W-:-:S04]  /*1780*/  IMAD.HI.U32 R13, R5, R114, RZ ;  /* 0x00000072050d7227 */ /* 0x000fc800078e00ff */
[----:B------:R-:W-:Y:S01]  /*1790*/  @!P6 IMAD.IADD R11, R11, 0x1, -R3 ;  /* 0x000000010b0be824 */ /* 0x000fe200078e0a03 */
[----:B------:R-:W-:Y:S01]  /*17a0*/  ISETP.GT.U32.AND P6, PT, R3, R235, PT ;  /* 0x000000eb0300720c */ /* 0x000fe20003fc4070 */
[----:B------:R-:W-:Y:S02]  /*17b0*/  IMAD.MOV R13, RZ, RZ, -R13 ;  /* 0x000000ffff0d7224 */ /* 0x000fe400078e0a0d */
[----:B------:R-:W-:Y:S01]  /*17c0*/  IMAD.HI.U32 R12, R5, R14, RZ ;  /* 0x0000000e050c7227 */ /* 0x000fe200078e00ff */
[----:B0-----:R-:W-:-:S03]  /*17d0*/  LOP3.LUT R0, R0, 0x7f, RZ, 0xc0, !PT ;  /* 0x0000007f00007812 */ /* 0x001fc600078ec0ff */
[----:B------:R-:W-:Y:S01]  /*17e0*/  IMAD R231, R3, R13, R114 ;  /* 0x0000000d03e77224 */ /* 0x000fe200078e0272 */
[----:B------:R-:W-:Y:S01]  /*17f0*/  IABS R114, R91 ;  /* 0x0000005b00727213 */ /* 0x000fe20000000000 */
[----:B------:R-:W-:Y:S02]  /*1800*/  IMAD.MOV R223, RZ, RZ, -R12 ;  /* 0x000000ffffdf7224 */ /* 0x000fe400078e0a0c */
[--C-:B------:R-:W-:Y:S01]  /*1810*/  @!P5 IMAD.IADD R243, R243, 0x1, -R3.reuse ;  /* 0x00000001f3f3d824 */ /* 0x100fe200078e0a03 */
[----:B------:R-:W-:Y:S01]  /*1820*/  ISETP.GT.U32.AND P5, PT, R3, R231, PT ;  /* 0x000000e70300720c */ /* 0x000fe20003fa4070 */
[--C-:B------:R-:W-:Y:S01]  /*1830*/  @!P2 IMAD.IADD R239, R239, 0x1, -R3.reuse ;  /* 0x00000001efefa824 */ /* 0x100fe200078e0a03 */
[C---:B------:R-:W-:Y:S01]  /*1840*/  ISETP.GT.U32.AND P2, PT, R3.reuse, R227, PT ;  /* 0x000000e30300720c */ /* 0x040fe20003f44070 */
[----:B------:R-:W-:Y:S01]  /*1850*/  IMAD R223, R3, R223, R14 ;  /* 0x000000df03df7224 */ /* 0x000fe200078e020e */
[----:B------:R-:W-:Y:S01]  /*1860*/  IABS R14, R134 ;  /* 0x00000086000e7213 */ /* 0x000fe20000000000 */
[----:B------:R-:W-:-:S02]  /*1870*/  @!P6 IMAD.IADD R235, R235, 0x1, -R3 ;  /* 0x00000001ebebe824 */ /* 0x000fc400078e0a03 */
[----:B------:R-:W-:Y:S01]  /*1880*/  IMAD.HI.U32 R13, R5, R16, RZ ;  /* 0x00000010050d7227 */ /* 0x000fe200078e00ff */
[----:B------:R-:W-:-:S03]  /*1890*/  ISETP.GT.U32.AND P6, PT, R3, R223, PT ;  /* 0x000000df0300720c */ /* 0x000fc60003fc4070 */
[----:B------:R-:W-:Y:S02]  /*18a0*/  IMAD.MOV R219, RZ, RZ, -R13 ;  /* 0x000000ffffdb7224 */ /* 0x000fe400078e0a0d */
[--C-:B------:R-:W-:Y:S01]  /*18b0*/  @!P5 IMAD.IADD R231, R231, 0x1, -R3.reuse ;  /* 0x00000001e7e7d824 */ /* 0x100fe200078e0a03 */
[----:B------:R-:W-:Y:S01]  /*18c0*/  ISETP.GT.U32.AND P5, PT, R3, R239, PT ;  /* 0x000000ef0300720c */ /* 0x000fe20003fa4070 */
[----:B------:R-:W-:Y:S01]  /*18d0*/  @!P2 IMAD.IADD R227, R227, 0x1, -R3 ;  /* 0x00000001e3e3a824 */ /* 0x000fe200078e0a03 */
[----:B------:R-:W-:Y:S01]  /*18e0*/  ISETP.GT.U32.AND P2, PT, R3, R235, PT ;  /* 0x000000eb0300720c */ /* 0x000fe20003f44070 */
[----:B------:R-:W-:-:S04]  /*18f0*/  IMAD.HI.U32 R13, R5, R112, RZ ;  /* 0x00000070050d7227 */ /* 0x000fc800078e00ff */
[----:B------:R-:W-:Y:S01]  /*1900*/  @!P6 IMAD.IADD R223, R223, 0x1, -R3 ;  /* 0x00000001dfdfe824 */ /* 0x000fe200078e0a03 */
[C---:B------:R-:W-:Y:S01]  /*1910*/  ISETP.GT.U32.AND P6, PT, R3.reuse, R227, PT ;  /* 0x000000e30300720c */ /* 0x040fe20003fc4070 */
[C---:B------:R-:W-:Y:S01]  /*1920*/  IMAD R219, R3.reuse, R219, R16 ;  /* 0x000000db03db7224 */ /* 0x040fe200078e0210 */
[----:B------:R-:W-:Y:S01]  /*1930*/  IABS R16, R133 ;  /* 0x0000008500107213 */ /* 0x000fe20000000000 */
[----:B------:R-:W-:Y:S02]  /*1940*/  IMAD.MOV R13, RZ, RZ, -R13 ;  /* 0x000000ffff0d7224 */ /* 0x000fe400078e0a0d */
[----:B------:R-:W-:Y:S01]  /*1950*/  @!P0 IMAD.MOV R11, RZ, RZ, -R11 ;  /* 0x000000ffff0b8224 */ /* 0x000fe200078e0a0b */
[C---:B------:R-:W-:Y:S01]  /*1960*/  ISETP.GT.U32.AND P0, PT, R3.reuse, R231, PT ;  /* 0x000000e70300720c */ /* 0x040fe20003f04070 */
[----:B------:R-:W-:Y:S01]  /*1970*/  IMAD R211, R3, R13, R112 ;  /* 0x0000000d03d37224 */ /* 0x000fe200078e0270 */
[----:B------:R-:W-:Y:S01]  /*1980*/  IABS R112, R107 ;  /* 0x0000006b00707213 */ /* 0x000fe20000000000 */
[----:B------:R-:W-:Y:S01]  /*1990*/  @!P5 IMAD.IADD R239, R239, 0x1, -R3 ;  /* 0x00000001efefd824 */ /* 0x000fe200078e0a03 */
[----:B------:R-:W-:Y:S01]  /*19a0*/  ISETP.GT.U32.AND P5, PT, R3, R219, PT ;  /* 0x000000db0300720c */ /* 0x000fe20003fa4070 */
[----:B------:R-:W-:-:S04]  /*19b0*/  IMAD.HI.U32 R12, R5, R110, RZ ;  /* 0x0000006e050c7227 */ /* 0x000fc800078e00ff */
[--C-:B------:R-:W-:Y:S01]  /*19c0*/  @!P6 IMAD.IADD R227, R227, 0x1, -R3.reuse ;  /* 0x00000001e3e3e824 */ /* 0x100fe200078e0a03 */
[----:B------:R-:W-:Y:S01]  /*19d0*/  ISETP.GT.U32.AND P6, PT, R3, R211, PT ;  /* 0x000000d30300720c */ /* 0x000fe20003fc4070 */
[----:B------:R-:W-:Y:S02]  /*19e0*/  IMAD.MOV R12, RZ, RZ, -R12 ;  /* 0x000000ffff0c7224 */ /* 0x000fe400078e0a0c */
[----:B------:R-:W-:Y:S02]  /*19f0*/  @!P2 IMAD.IADD R235, R235, 0x1, -R3 ;  /* 0x00000001ebeba824 */ /* 0x000fe400078e0a03 */
[----:B------:R-:W-:Y:S01]  /*1a00*/  IMAD R215, R3, R12, R110 ;  /* 0x0000000c03d77224 */ /* 0x000fe200078e026e */
[----:B------:R-:W-:Y:S01]  /*1a10*/  IABS R110, R130 ;  /* 0x00000082006e7213 */ /* 0x000fe20000000000 */
[----:B------:R-:W-:-:S03]  /*1a20*/  IMAD.HI.U32 R12, R5, R14, RZ ;  /* 0x0000000e050c7227 */ /* 0x000fc600078e00ff */
[----:B------:R-:W-:Y:S01]  /*1a30*/  ISETP.GT.U32.AND P2, PT, R3, R215, PT ;  /* 0x000000d70300720c */ /* 0x000fe20003f44070 */
[--C-:B------:R-:W-:Y:S01]  /*1a40*/  @!P0 IMAD.IADD R231, R231, 0x1, -R3.reuse ;  /* 0x00000001e7e78824 */ /* 0x100fe200078e0a03 */
[----:B------:R-:W-:Y:S01]  /*1a50*/  ISETP.GE.AND P0, PT, R140, RZ, PT ;  /* 0x000000ff8c00720c */ /* 0x000fe20003f06270 */
[----:B------:R-:W-:Y:S01]  /*1a60*/  @!P5 IMAD.IADD R219, R219, 0x1, -R3 ;  /* 0x00000001dbdbd824 */ /* 0x000fe200078e0a03 */
[----:B------:R-:W-:Y:S01]  /*1a70*/  ISETP.GE.AND P5, PT, R138, RZ, PT ;  /* 0x000000ff8a00720c */ /* 0x000fe20003fa6270 */
[----:B------:R-:W-:Y:S01]  /*1a80*/  @!P1 IMAD.MOV R243, RZ, RZ, -R243 ;  /* 0x000000fffff39224 */ /* 0x000fe200078e0af3 */
[----:B------:R-:W-:Y:S01]  /*1a90*/  ISETP.GT.U32.AND P1, PT, R3, R223, PT ;  /* 0x000000df0300720c */ /* 0x000fe20003f24070 */
[----:B------:R-:W-:Y:S02]  /*1aa0*/  IMAD.MOV R12, RZ, RZ, -R12 ;  /* 0x000000ffff0c7224 */ /* 0x000fe400078e0a0c */
[----:B------:R-:W-:Y:S01]  /*1ab0*/  @!P6 IMAD.IADD R211, R211, 0x1, -R3 ;  /* 0x00000001d3d3e824 */ /* 0x000fe200078e0a03 */
[C---:B------:R-:W-:Y:S01]  /*1ac0*/  ISETP.GT.U32.AND P6, PT, R3.reuse, R219, PT ;  /* 0x000000db0300720c */ /* 0x040fe20003fc4070 */
[----:B------:R-:W-:-:S02]  /*1ad0*/  IMAD R207, R3, R12, R14 ;  /* 0x0000000c03cf7224 */ /* 0x000fc400078e020e */
[----:B------:R-:W-:-:S04]  /*1ae0*/  IMAD.HI.U32 R13, R5, R16, RZ ;  /* 0x00000010050d7227 */ /* 0x000fc800078e00ff */
[----:B------:R-:W-:Y:S01]  /*1af0*/  @!P3 IMAD.MOV R235, RZ, RZ, -R235 ;  /* 0x000000ffffebb224 */ /* 0x000fe200078e0aeb */
[----:B------:R-:W-:Y:S01]  /*1b00*/  ISETP.GT.U32.AND P3, PT, R3, R207, PT ;  /* 0x000000cf0300720c */ /* 0x000fe20003f64070 */
[----:B------:R-:W-:Y:S02]  /*1b10*/  IMAD.MOV R13, RZ, RZ, -R13 ;  /* 0x000000ffff0d7224 */ /* 0x000fe400078e0a0d */
[----:B------:R-:W-:Y:S01]  /*1b20*/  @!P2 IMAD.IADD R215, R215, 0x1, -R3 ;  /* 0x00000001d7d7a824 */ /* 0x000fe200078e0a03 */
[----:B------:R-:W-:Y:S01]  /*1b30*/  ISETP.GE.AND P2, PT, R137, RZ, PT ;  /* 0x000000ff8900720c */ /* 0x000fe20003f46270 */
[----:B------:R-:W-:Y:S01]  /*1b40*/  @!P0 IMAD.MOV R231, RZ, RZ, -R231 ;  /* 0x000000ffffe78224 */ /* 0x000fe200078e0ae7 */
[----:B------:R-:W-:Y:S01]  /*1b50*/  ISETP.GT.U32.AND P0, PT, R3, R211, PT ;  /* 0x000000d30300720c */ /* 0x000fe20003f04070 */
[----:B------:R-:W-:Y:S01]  /*1b60*/  @!P1 IMAD.IADD R223, R223, 0x1, -R3 ;  /* 0x00000001dfdf9824 */ /* 0x000fe200078e0a03 */
[----:B------:R-:W-:Y:S01]  /*1b70*/  ISETP.GE.AND P1, PT, R139, RZ, PT ;  /* 0x000000ff8b00720c */ /* 0x000fe20003f26270 */
[C---:B------:R-:W-:Y:S01]  /*1b80*/  IMAD R203, R3.reuse, R13, R16 ;  /* 0x0000000d03cb7224 */ /* 0x040fe200078e0210 */
[----:B------:R-:W-:Y:S01]  /*1b90*/  IABS R16, R131 ;  /* 0x0000008300107213 */ /* 0x000fe20000000000 */
[----:B------:R-:W-:Y:S01]  /*1ba0*/  IMAD.MOV.U32 R14, RZ, RZ, R15 ;  /* 0x000000ffff0e7224 */ /* 0x000fe200078e000f */
[----:B------:R-:W-:Y:S01]  /*1bb0*/  IABS R15, R129 ;  /* 0x00000081000f7213 */ /* 0x000fe20000000000 */
[----:B------:R-:W-:Y:S01]  /*1bc0*/  @!P4 IMAD.MOV R239, RZ, RZ, -R239 ;  /* 0x000000ffffefc224 */ /* 0x000fe200078e0aef */
[----:B------:R-:W-:Y:S01]  /*1bd0*/  ISETP.GT.U32.AND P4, PT, R3, R215, PT ;  /* 0x000000d70300720c */ /* 0x000fe20003f84070 */
[----:B------:R-:W-:Y:S01]  /*1be0*/  @!P6 IMAD.IADD R219, R219, 0x1, -R3 ;  /* 0x00000001dbdbe824 */ /* 0x000fe200078e0a03 */
[----:B------:R-:W-:Y:S01]  /*1bf0*/  ISETP.GE.AND P6, PT, R135, RZ, PT ;  /* 0x000000ff8700720c */ /* 0x000fe20003fc6270 */
[----:B------:R-:W-:-:S04]  /*1c00*/  IMAD.HI.U32 R12, R5, R14, RZ ;  /* 0x0000000e050c7227 */ /* 0x000fc800078e00ff */
[----:B------:R-:W-:Y:S01]  /*1c10*/  @!P5 IMAD.MOV R223, RZ, RZ, -R223 ;  /* 0x000000ffffdfd224 */ /* 0x000fe200078e0adf */
[----:B------:R-:W-:Y:S01]  /*1c20*/  ISETP.GT.U32.AND P5, PT, R3, R203, PT ;  /* 0x000000cb0300720c */ /* 0x000fe20003fa4070 */
[----:B------:R-:W-:Y:S02]  /*1c30*/  IMAD.MOV R12, RZ, RZ, -R12 ;  /* 0x000000ffff0c7224 */ /* 0x000fe400078e0a0c */
[--C-:B------:R-:W-:Y:S01]  /*1c40*/  @!P3 IMAD.IADD R207, R207, 0x1, -R3.reuse ;  /* 0x00000001cfcfb824 */ /* 0x100fe200078e0a03 */
[----:B------:R-:W-:Y:S01]  /*1c50*/  ISETP.GE.AND P3, PT, R132, RZ, PT ;  /* 0x000000ff8400720c */ /* 0x000fe20003f66270 */
[----:B------:R-:W-:Y:S01]  /*1c60*/  @!P0 IMAD.IADD R211, R211, 0x1, -R3 ;  /* 0x00000001d3d38824 */ /* 0x000fe200078e0a03 */
[----:B------:R-:W-:Y:S01]  /*1c70*/  ISETP.GE.AND P0, PT, R133, RZ, PT ;  /* 0x000000ff8500720c */ /* 0x000fe20003f06270 */
[C---:B------:R-:W-:Y:S01]  /*1c80*/  IMAD R199, R3.reuse, R12, R14 ;  /* 0x0000000c03c77224 */ /* 0x040fe200078e020e */
[----:B------:R-:W-:Y:S01]  /*1c90*/  IABS R14, R126 ;  /* 0x0000007e000e7213 */ /* 0x000fe20000000000 */
[----:B------:R-:W-:Y:S01]  /*1ca0*/  @!P2 IMAD.MOV R219, RZ, RZ, -R219 ;  /* 0x000000ffffdba224 */ /* 0x000fe200078e0adb */
[----:B------:R-:W-:Y:S01]  /*1cb0*/  ISETP.GT.U32.AND P2, PT, R3, R207, PT ;  /* 0x000000cf0300720c */ /* 0x000fe20003f44070 */
[----:B------:R-:W-:Y:S01]  /*1cc0*/  @!P4 IMAD.IADD R215, R215, 0x1, -R3 ;  /* 0x00000001d7d7c824 */ /* 0x000fe200078e0a03 */
[----:B------:R-:W-:Y:S01]  /*1cd0*/  ISETP.GE.AND P4, PT, R134, RZ, PT ;  /* 0x000000ff8600720c */ /* 0x000fe20003f86270 */
[----:B------:R-:W-:Y:S01]  /*1ce0*/  @!P6 IMAD.MOV R211, RZ, RZ, -R211 ;  /* 0x000000ffffd3e224 */ /* 0x000fe200078e0ad3 */
[----:B------:R-:W-:Y:S01]  /*1cf0*/  ISETP.GT.U32.AND P6, PT, R3, R199, PT ;  /* 0x000000c70300720c */ /* 0x000fe20003fc4070 */
[----:B------:R-:W-:-:S02]  /*1d00*/  @!P5 IMAD.IADD R203, R203, 0x1, -R3 ;  /* 0x00000001cbcbd824 */ /* 0x000fc400078e0a03 */
[----:B------:R-:W-:-:S03]  /*1d10*/  IMAD.HI.U32 R12, R5, R14, RZ ;  /* 0x0000000e050c7227 */ /* 0x000fc600078e00ff */
[----:B------:R-:W-:Y:S01]  /*1d20*/  ISETP.GT.U32.AND P5, PT, R3, R203, PT ;  /* 0x000000cb0300720c */ /* 0x000fe20003fa4070 */
[----:B------:R-:W-:Y:S02]  /*1d30*/  IMAD.MOV R195, RZ, RZ, -R12 ;  /* 0x000000ffffc37224 */ /* 0x000fe400078e0a0c */
[----:B------:R-:W-:-:S04]  /*1d40*/  IMAD.HI.U32 R12, R5, R110, RZ ;  /* 0x0000006e050c7227 */ /* 0x000fc800078e00ff */
[----:B------:R-:W-:Y:S01]  /*1d50*/  @!P2 IMAD.IADD R207, R207, 0x1, -R3 ;  /* 0x00000001cfcfa824 */ /* 0x000fe200078e0a03 */
[----:B------:R-:W-:Y:S01]  /*1d60*/  ISETP.GE.AND P2, PT, R131, RZ, PT ;  /* 0x000000ff8300720c */ /* 0x000fe20003f46270 */
[----:B------:R-:W-:Y:S02]  /*1d70*/  IMAD R195, R3, R195, R14 ;  /* 0x000000c303c37224 */ /* 0x000fe400078e020e */
[----:B------:R-:W-:Y:S02]  /*1d80*/  IMAD.MOV R12, RZ, RZ, -R12 ;  /* 0x000000ffff0c7224 */ /* 0x000fe400078e0a0c */
[----:B------:R-:W-:-:S04]  /*1d90*/  IMAD.HI.U32 R13, R5, R16, RZ ;  /* 0x00000010050d7227 */ /* 0x000fc800078e00ff */
[----:B------:R-:W-:Y:S01]  /*1da0*/  IMAD.MOV.U32 R14, RZ, RZ, R15 ;  /* 0x000000ffff0e7224 */ /* 0x000fe200078e000f */
[----:B------:R-:W-:Y:S01]  /*1db0*/  IABS R15, R101 ;  /* 0x00000065000f7213 */ /* 0x000fe20000000000 */
[----:B------:R-:W-:Y:S02]  /*1dc0*/  @!P6 IMAD.IADD R199, R199, 0x1, -R3 ;  /* 0x00000001c7c7e824 */ /* 0x000fe400078e0a03 */
[----:B------:R-:W-:Y:S01]  /*1dd0*/  @!P4 IMAD.MOV R207, RZ, RZ, -R207 ;  /* 0x000000ffffcfc224 */ /* 0x000fe200078e0acf */
[C---:B------:R-:W-:Y:S01]  /*1de0*/  ISETP.GT.U32.AND P4, PT, R3.reuse, R195, PT ;  /* 0x000000c30300720c */ /* 0x040fe20003f84070 */
[C---:B------:R-:W-:Y:S01]  /*1df0*/  IMAD R187, R3.reuse, R12, R110 ;  /* 0x0000000c03bb7224 */ /* 0x040fe200078e026e */
[----:B------:R-:W-:Y:S01]  /*1e00*/  ISETP.GT.U32.AND P6, PT, R3, R199, PT ;  /* 0x000000c70300720c */ /* 0x000fe20003fc4070 */
[----:B------:R-:W-:Y:S01]  /*1e10*/  IMAD.MOV R13, RZ, RZ, -R13 ;  /* 0x000000ffff0d7224 */ /* 0x000fe200078e0a0d */
[----:B------:R-:W-:Y:S01]  /*1e20*/  IABS R110, R125 ;  /* 0x0000007d006e7213 */ /* 0x000fe20000000000 */
[----:B------:R-:W-:-:S04]  /*1e30*/  IMAD.HI.U32 R12, R5, R14, RZ ;  /* 0x0000000e050c7227 */ /* 0x000fc800078e00ff */
[----:B------:R-:W-:Y:S01]  /*1e40*/  @!P5 IMAD.IADD R203, R203, 0x1, -R3 ;  /* 0x00000001cbcbd824 */ /* 0x000fe200078e0a03 */
[----:B------:R-:W-:Y:S01]  /*1e50*/  ISETP.GE.AND P5, PT, R130, RZ, PT ;  /* 0x000000ff8200720c */ /* 0x000fe20003fa6270 */
[C---:B------:R-:W-:Y:S01]  /*1e60*/  IMAD R191, R3.reuse, R13, R16 ;  /* 0x0000000d03bf7224 */ /* 0x040fe200078e0210 */
[----:B------:R-:W-:Y:S01]  /*1e70*/  IABS R16, R128 ;  /* 0x0000008000107213 */ /* 0x000fe20000000000 */
[----:B------:R-:W-:Y:S01]  /*1e80*/  IMAD.MOV R12, RZ, RZ, -R12 ;  /* 0x000000ffff0c7224 */ /* 0x000fe200078e0a0c */
[----:B------:R-:W-:Y:S01]  /*1e90*/  IABS R13, R127 ;  /* 0x0000007f000d7213 */ /* 0x000fe20000000000 */
[----:B------:R-:W-:Y:S01]  /*1ea0*/  @!P0 IMAD.MOV R203, RZ, RZ, -R203 ;  /* 0x000000ffffcb8224 */ /* 0x000fe200078e0acb */
[C---:B------:R-:W-:Y:S01]  /*1eb0*/  ISETP.GT.U32.AND P0, PT, R3.reuse, R191, PT ;  /* 0x000000bf0300720c */ /* 0x040fe20003f04070 */
[----:B------:R-:W-:Y:S02]  /*1ec0*/  IMAD R183, R3, R12, R14 ;  /* 0x0000000c03b77224 */ /* 0x000fe400078e020e */
[----:B------:R-:W-:-:S02]  /*1ed0*/  @!P4 IMAD.IADD R195, R195, 0x1, -R3 ;  /* 0x00000001c3c3c824 */ /* 0x000fc400078e0a03 */
[----:B------:R-:W-:Y:S01]  /*1ee0*/  @!P6 IMAD.IADD R199, R199, 0x1, -R3 ;  /* 0x00000001c7c7e824 */ /* 0x000fe200078e0a03 */
[----:B------:R-:W-:Y:S01]  /*1ef0*/  ISETP.GT.U32.AND P4, PT, R3, R183, PT ;  /* 0x000000b70300720c */ /* 0x000fe20003f84070 */
[----:B------:R-:W-:Y:S01]  /*1f00*/  IMAD.HI.U32 R12, R5, R16, RZ ;  /* 0x00000010050c7227 */ /* 0x000fe200078e00ff */
[----:B------:R-:W-:-:S03]  /*1f10*/  ISETP.GT.U32.AND P6, PT, R3, R187, PT ;  /* 0x000000bb0300720c */ /* 0x000fc60003fc4070 */
[----:B------:R-:W-:Y:S02]  /*1f20*/  IMAD.MOV.U32 R14, RZ, RZ, R13 ;  /* 0x000000ffff0e7224 */ /* 0x000fe400078e000d */
[----:B------:R-:W-:Y:S01]  /*1f30*/  @!P0 IMAD.IADD R191, R191, 0x1, -R3 ;  /* 0x00000001bfbf8824 */ /* 0x000fe200078e0a03 */
[C---:B------:R-:W-:Y:S01]  /*1f40*/  ISETP.GT.U32.AND P0, PT, R3.reuse, R195, PT ;  /* 0x000000c30300720c */ /* 0x040fe20003f04070 */
[----:B------:R-:W-:Y:S02]  /*1f50*/  @!P3 IMAD.MOV R199, RZ, RZ, -R199 ;  /* 0x000000ffffc7b224 */ /* 0x000fe400078e0ac7 */
[----:B------:R-:W-:Y:S01]  /*1f60*/  IMAD.MOV R12, RZ, RZ, -R12 ;  /* 0x000000ffff0c7224 */ /* 0x000fe200078e0a0c */
[----:B------:R-:W-:Y:S01]  /*1f70*/  ISETP.GT.U32.AND P3, PT, R3, R191, PT ;  /* 0x000000bf0300720c */ /* 0x000fe20003f64070 */
[----:B------:R-:W-:Y:S02]  /*1f80*/  @!P4 IMAD.IADD R183, R183, 0x1, -R3 ;  /* 0x00000001b7b7c824 */ /* 0x000fe400078e0a03 */
[----:B------:R-:W-:-:S03]  /*1f90*/  IMAD.HI.U32 R13, R5, R14, RZ ;  /* 0x0000000e050d7227 */ /* 0x000fc600078e00ff */
[----:B------:R-:W-:Y:S01]  /*1fa0*/  ISETP.GT.U32.AND P4, PT, R3, R183, PT ;  /* 0x000000b70300720c */ /* 0x000fe20003f84070 */
[----:B------:R-:W-:Y:S02]  /*1fb0*/  @!P6 IMAD.IADD R187, R187, 0x1, -R3 ;  /* 0x00000001bbbbe824 */ /* 0x000fe400078e0a03 */
[C---:B------:R-:W-:Y:S01]  /*1fc0*/  IMAD R179, R3.reuse, R12, R16 ;  /* 0x0000000c03b37224 */ /* 0x040fe200078e0210 */
[----:B------:R-:W-:Y:S01]  /*1fd0*/  IABS R16, R123 ;  /* 0x0000007b00107213 */ /* 0x000fe20000000000 */
[----:B------:R-:W-:Y:S01]  /*1fe0*/  IMAD.MOV R13, RZ, RZ, -R13 ;  /* 0x000000ffff0d7224 */ /* 0x000fe200078e0a0d */
[----:B------:R-:W-:Y:S01]  /*1ff0*/  ISETP.GT.U32.AND P6, PT, R3, R187, PT ;  /* 0x000000bb0300720c */ /* 0x000fe20003fc4070 */
[----:B------:R-:W-:-:S04]  /*2000*/  IMAD.HI.U32 R12, R5, R110, RZ ;  /* 0x0000006e050c7227 */ /* 0x000fc800078e00ff */
[----:B------:R-:W-:Y:S01]  /*2010*/  IMAD R175, R3, R13, R14 ;  /* 0x0000000d03af7224 */ /* 0x000fe200078e020e */
[----:B------:R-:W-:Y:S01]  /*2020*/  IABS R14, R124 ;  /* 0x0000007c000e7213 */ /* 0x000fe20000000000 */
[----:B------:R-:W-:Y:S02]  /*2030*/  IMAD.MOV R12, RZ, RZ, -R12 ;  /* 0x000000ffff0c7224 */ /* 0x000fe400078e0a0c */
[--C-:B------:R-:W-:Y:S01]  /*2040*/  @!P3 IMAD.IADD R191, R191, 0x1, -R3.reuse ;  /* 0x00000001bfbfb824 */ /* 0x100fe200078e0a03 */
[C---:B------:R-:W-:Y:S01]  /*2050*/  ISETP.GT.U32.AND P3, PT, R3.reuse, R175, PT ;  /* 0x000000af0300720c */ /* 0x040fe20003f64070 */
[----:B------:R-:W-:Y:S01]  /*2060*/  IMAD R171, R3, R12, R110 ;  /* 0x0000000c03ab7224 */ /* 0x000fe200078e026e */
[----:B------:R-:W-:Y:S01]  /*2070*/  IABS R110, R122 ;  /* 0x0000007a006e7213 */ /* 0x000fe20000000000 */
[--C-:B------:R-:W-:Y:S02]  /*2080*/  @!P4 IMAD.IADD R183, R183, 0x1, -R3.reuse ;  /* 0x00000001b7b7c824 */ /* 0x100fe400078e0a03 */
[----:B------:R-:W-:Y:S01]  /*2090*/  @!P6 IMAD.IADD R187, R187, 0x1, -R3 ;  /* 0x00000001bbbbe824 */ /* 0x000fe200078e0a03 */
[----:B------:R-:W-:Y:S01]  /*20a0*/  ISETP.GT.U32.AND P4, PT, R3, R171, PT ;  /* 0x000000ab0300720c */ /* 0x000fe20003f84070 */
[----:B------:R-:W-:Y:S01]  /*20b0*/  IMAD.HI.U32 R12, R5, R14, RZ ;  /* 0x0000000e050c7227 */ /* 0x000fe200078e00ff */
[----:B------:R-:W-:-:S03]  /*20c0*/  ISETP.GE.AND P6, PT, R129, RZ, PT ;  /* 0x000000ff8100720c */ /* 0x000fc60003fc6270 */
[----:B------:R-:W-:Y:S02]  /*20d0*/  IMAD.MOV R12, RZ, RZ, -R12 ;  /* 0x000000ffff0c7224 */ /* 0x000fe400078e0a0c */
[----:B------:R-:W-:Y:S01]  /*20e0*/  @!P3 IMAD.IADD R175, R175, 0x1, -R3 ;  /* 0x00000001afafb824 */ /* 0x000fe200078e0a03 */
[----:B------:R-:W-:Y:S01]  /*20f0*/  ISETP.GE.AND P3, PT, R127, RZ, PT ;  /* 0x000000ff7f00720c */ /* 0x000fe20003f66270 */
[----:B------:R-:W-:Y:S01]  /*2100*/  IMAD R167, R3, R12, R14 ;  /* 0x0000000c03a77224 */ /* 0x000fe200078e020e */
[----:B------:R-:W-:Y:S01]  /*2110*/  IABS R14, R121 ;  /* 0x00000079000e7213 */ /* 0x000fe20000000000 */
[----:B------:R-:W-:-:S04]  /*2120*/  IMAD.HI.U32 R12, R5, R16, RZ ;  /* 0x00000010050c7227 */ /* 0x000fc800078e00ff */
[----:B------:R-:W-:Y:S01]  /*2130*/  @!P4 IMAD.IADD R171, R171, 0x1, -R3 ;  /* 0x00000001ababc824 */ /* 0x000fe200078e0a03 */
[C---:B------:R-:W-:Y:S01]  /*2140*/  ISETP.GT.U32.AND P4, PT, R3.reuse, R175, PT ;  /* 0x000000af0300720c */ /* 0x040fe20003f84070 */
[----:B------:R-:W-:Y:S01]  /*2150*/  @!P6 IMAD.MOV R183, RZ, RZ, -R183 ;  /* 0x000000ffffb7e224 */ /* 0x000fe200078e0ab7 */
[----:B------:R-:W-:Y:S01]  /*2160*/  ISETP.GT.U32.AND P6, PT, R3, R167, PT ;  /* 0x000000a70300720c */ /* 0x000fe20003fc4070 */
[----:B------:R-:W-:-:S04]  /*2170*/  IMAD.HI.U32 R13, R5, R110, RZ ;  /* 0x0000006e050d7227 */ /* 0x000fc800078e00ff */
[----:B------:R-:W-:Y:S02]  /*2180*/  IMAD.MOV R12, RZ, RZ, -R12 ;  /* 0x000000ffff0c7224 */ /* 0x000fe400078e0a0c */
[----:B------:R-:W-:Y:S02]  /*2190*/  IMAD.MOV R13, RZ, RZ, -R13 ;  /* 0x000000ffff0d7224 */ /* 0x000fe400078e0a0d */
[C---:B------:R-:W-:Y:S01]  /*21a0*/  IMAD R163, R3.reuse, R12, R16 ;  /* 0x0000000c03a37224 */ /* 0x040fe200078e0210 */
[----:B------:R-:W-:Y:S01]  /*21b0*/  IABS R16, R120 ;  /* 0x0000007800107213 */ /* 0x000fe20000000000 */
[----:B------:R-:W-:Y:S01]  /*21c0*/  IMAD R159, R3, R13, R110 ;  /* 0x0000000d039f7224 */ /* 0x000fe200078e026e */
[----:B------:R-:W-:Y:S01]  /*21d0*/  IABS R110, R119 ;  /* 0x00000077006e7213 */ /* 0x000fe20000000000 */
[--C-:B------:R-:W-:Y:S01]  /*21e0*/  @!P4 IMAD.IADD R175, R175, 0x1, -R3.reuse ;  /* 0x00000001afafc824 */ /* 0x100fe200078e0a03 */
[----:B------:R-:W-:Y:S01]  /*21f0*/  ISETP.GT.U32.AND P4, PT, R3, R163, PT ;  /* 0x000000a30300720c */ /* 0x000fe20003f84070 */
[----:B------:R-:W-:Y:S01]  /*2200*/  @!P6 IMAD.IADD R167, R167, 0x1, -R3 ;  /* 0x00000001a7a7e824 */ /* 0x000fe200078e0a03 */
[----:B------:R-:W-:Y:S01]  /*2210*/  ISETP.GT.U32.AND P6, PT, R3, R159, PT ;  /* 0x0000009f0300720c */ /* 0x000fe20003fc4070 */
[----:B------:R-:W-:-:S04]  /*2220*/  IMAD.HI.U32 R13, R5, R16, RZ ;  /* 0x00000010050d7227 */ /* 0x000fc800078e00ff */
[----:B------:R-:W-:Y:S02]  /*2230*/  IMAD.MOV R13, RZ, RZ, -R13 ;  /* 0x000000ffff0d7224 */ /* 0x000fe400078e0a0d */
[----:B------:R-:W-:-:S04]  /*2240*/  IMAD.HI.U32 R12, R5, R14, RZ ;  /* 0x0000000e050c7227 */ /* 0x000fc800078e00ff */
[--C-:B------:R-:W-:Y:S01]  /*2250*/  @!P4 IMAD.IADD R163, R163, 0x1, -R3.reuse ;  /* 0x00000001a3a3c824 */ /* 0x100fe200078e0a03 */
[----:B------:R-:W-:Y:S01]  /*2260*/  ISETP.GT.U32.AND P4, PT, R3, R167, PT ;  /* 0x000000a70300720c */ /* 0x000fe20003f84070 */
[----:B------:R-:W-:Y:S02]  /*2270*/  @!P6 IMAD.IADD R159, R159, 0x1, -R3 ;  /* 0x000000019f9fe824 */ /* 0x000fe400078e0a03 */
[C---:B------:R-:W-:Y:S01]  /*2280*/  IMAD R151, R3.reuse, R13, R16 ;  /* 0x0000000d03977224 */ /* 0x040fe200078e0210 */
[C---:B------:R-:W-:Y:S01]  /*2290*/  ISETP.GT.U32.AND P6, PT, R3.reuse, R163, PT ;  /* 0x000000a30300720c */ /* 0x040fe20003fc4070 */
[----:B------:R-:W-:Y:S01]  /*22a0*/  IMAD.MOV R12, RZ, RZ, -R12 ;  /* 0x000000ffff0c7224 */ /* 0x000fe200078e0a0c */
[----:B------:R-:W-:Y:S01]  /*22b0*/  IABS R16, R111 ;  /* 0x0000006f00107213 */ /* 0x000fe20000000000 */
[----:B------:R-:W-:Y:S01]  /*22c0*/  @!P1 IMAD.MOV R227, RZ, RZ, -R227 ;  /* 0x000000ffffe39224 */ /* 0x000fe200078e0ae3 */
[----:B------:R-:W-:Y:S01]  /*22d0*/  ISETP.GE.AND P1, PT, R136, RZ, PT ;  /* 0x000000ff8800720c */ /* 0x000fe20003f26270 */
[----:B------:R-:W-:Y:S01]  /*22e0*/  IMAD R155, R3, R12, R14 ;  /* 0x0000000c039b7224 */ /* 0x000fe200078e020e */
[----:B------:R-:W-:Y:S01]  /*22f0*/  IABS R14, R115 ;  /* 0x00000073000e7213 */ /* 0x000fe20000000000 */
[----:B------:R-:W-:-:S04]  /*2300*/  IMAD.HI.U32 R12, R5, R110, RZ ;  /* 0x0000006e050c7227 */ /* 0x000fc800078e00ff */
[----:B------:R-:W-:Y:S01]  /*2310*/  @!P3 IMAD.MOV R175, RZ, RZ, -R175 ;  /* 0x000000ffffafb224 */ /* 0x000fe200078e0aaf */
[----:B------:R-:W-:Y:S01]  /*2320*/  ISETP.GT.U32.AND P3, PT, R3, R159, PT ;  /* 0x0000009f0300720c */ /* 0x000fe20003f64070 */
[--C-:B------:R-:W-:Y:S01]  /*2330*/  @!P6 IMAD.IADD R163, R163, 0x1, -R3.reuse ;  /* 0x00000001a3a3e824 */ /* 0x100fe200078e0a03 */
[----:B------:R-:W-:Y:S01]  /*2340*/  ISETP.GT.U32.AND P6, PT, R3, R151, PT ;  /* 0x000000970300720c */ /* 0x000fe20003fc4070 */
[----:B------:R-:W-:Y:S02]  /*2350*/  IMAD.MOV R12, RZ, RZ, -R12 ;  /* 0x000000ffff0c7224 */ /* 0x000fe400078e0a0c */
[----:B------:R-:W-:Y:S01]  /*2360*/  @!P0 IMAD.IADD R195, R195, 0x1, -R3 ;  /* 0x00000001c3c38824 */ /* 0x000fe200078e0a03 */
[C---:B------:R-:W-:Y:S01]  /*2370*/  ISETP.GT.U32.AND P0, PT, R3.reuse, R179, PT ;  /* 0x000000b30300720c */ /* 0x040fe20003f04070 */
[----:B------:R-:W-:Y:S01]  /*2380*/  IMAD R147, R3, R12, R110 ;  /* 0x0000000c03937224 */ /* 0x000fe200078e026e */
[----:B------:R-:W-:Y:S01]  /*2390*/  IABS R110, R118 ;  /* 0x00000076006e7213 */ /* 0x000fe20000000000 */
[----:B------:R-:W-:-:S04]  /*23a0*/  IMAD.HI.U32 R12, R5, R14, RZ ;  /* 0x0000000e050c7227 */ /* 0x000fc800078e00ff */
[----:B------:R-:W-:Y:S02]  /*23b0*/  IMAD.MOV R143, RZ, RZ, -R12 ;  /* 0x000000ffff8f7224 */ /* 0x000fe400078e0a0c */
[----:B------:R-:W-:Y:S02]  /*23c0*/  @!P6 IMAD.IADD R151, R151, 0x1, -R3 ;  /* 0x000000019797e824 */ /* 0x000fe400078e0a03 */
[----:B------:R-:W-:Y:S01]  /*23d0*/  @!P1 IMAD.MOV R215, RZ, RZ, -R215 ;  /* 0x000000ffffd79224 */ /* 0x000fe200078e0ad7 */
[----:B------:R-:W-:Y:S01]  /*23e0*/  ISETP.GE.AND P1, PT, R126, RZ, PT ;  /* 0x000000ff7e00720c */ /* 0x000fe20003f26270 */
[----:B------:R-:W-:Y:S01]  /*23f0*/  @!P3 IMAD.IADD R159, R159, 0x1, -R3 ;  /* 0x000000019f9fb824 */ /* 0x000fe200078e0a03 */
[C---:B------:R-:W-:Y:S01]  /*2400*/  ISETP.GT.U32.AND P6, PT, R3.reuse, R151, PT ;  /* 0x000000970300720c */ /* 0x040fe20003fc4070 */
[C---:B------:R-:W-:Y:S01]  /*2410*/  IMAD R143, R3.reuse, R143, R14 ;  /* 0x0000008f038f7224 */ /* 0x040fe200078e020e */
[----:B------:R-:W-:Y:S01]  /*2420*/  ISETP.GT.U32.AND P3, PT, R3, R147, PT ;  /* 0x000000930300720c */ /* 0x000fe20003f64070 */
[----:B------:R-:W-:Y:S01]  /*2430*/  IMAD.HI.U32 R12, R5, R16, RZ ;  /* 0x00000010050c7227 */ /* 0x000fe200078e00ff */
[----:B------:R-:W-:-:S03]  /*2440*/  IABS R14, R103 ;  /* 0x00000067000e7213 */ /* 0x000fc60000000000 */
[----:B------:R-:W-:Y:S02]  /*2450*/  IMAD.MOV R139, RZ, RZ, -R12 ;  /* 0x000000ffff8b7224 */ /* 0x000fe400078e0a0c */
[----:B------:R-:W-:-:S04]  /*2460*/  IMAD.HI.U32 R12, R5, R110, RZ ;  /* 0x0000006e050c7227 */ /* 0x000fc800078e00ff */
[--C-:B------:R-:W-:Y:S01]  /*2470*/  @!P6 IMAD.IADD R151, R151, 0x1, -R3.reuse ;  /* 0x000000019797e824 */ /* 0x100fe200078e0a03 */
[----:B------:R-:W-:Y:S01]  /*2480*/  ISETP.GT.U32.AND P6, PT, R3, R143, PT ;  /* 0x0000008f0300720c */ /* 0x000fe20003fc4070 */
[----:B------:R-:W-:Y:S01]  /*2490*/  @!P0 IMAD.IADD R179, R179, 0x1, -R3 ;  /* 0x00000001b3b38824 */ /* 0x000fe200078e0a03 */
[----:B------:R-:W-:Y:S01]  /*24a0*/  ISETP.GE.AND P0, PT, R128, RZ, PT ;  /* 0x000000ff8000720c */ /* 0x000fe20003f06270 */
[----:B------:R-:W-:Y:S02]  /*24b0*/  IMAD.MOV R12, RZ, RZ, -R12 ;  /* 0x000000ffff0c7224 */ /* 0x000fe400078e0a0c */
[----:B------:R-:W-:Y:S01]  /*24c0*/  @!P1 IMAD.MOV R195, RZ, RZ, -R195 ;  /* 0x000000ffffc39224 */ /* 0x000fe200078e0ac3 */
[----:B------:R-:W-:Y:S01]  /*24d0*/  ISETP.GT.U32.AND P1, PT, R3, R179, PT ;  /* 0x000000b30300720c */ /* 0x000fe20003f24070 */
[----:B------:R-:W-:Y:S02]  /*24e0*/  @!P3 IMAD.IADD R147, R147, 0x1, -R3 ;  /* 0x000000019393b824 */ /* 0x000fe400078e0a03 */
[----:B------:R-:W-:Y:S01]  /*24f0*/  IMAD R135, R3, R12, R110 ;  /* 0x0000000c03877224 */ /* 0x000fe200078e026e */
[----:B------:R-:W-:Y:S01]  /*2500*/  IABS R110, R109 ;  /* 0x0000006d006e7213 */ /* 0x000fe20000000000 */
[----:B------:R-:W-:Y:S01]  /*2510*/  IMAD.HI.U32 R12, R5, R14, RZ ;  /* 0x0000000e050c7227 */ /* 0x000fe200078e00ff */
[----:B------:R-:W-:-:S03]  /*2520*/  ISETP.GT.U32.AND P3, PT, R3, R147, PT ;  /* 0x000000930300720c */ /* 0x000fc60003f64070 */
[--C-:B------:R-:W-:Y:S01]  /*2530*/  @!P6 IMAD.IADD R143, R143, 0x1, -R3.reuse ;  /* 0x000000018f8fe824 */ /* 0x100fe200078e0a03 */
[----:B------:R-:W-:Y:S01]  /*2540*/  ISETP.GT.U32.AND P6, PT, R3, R135, PT ;  /* 0x000000870300720c */ /* 0x000fe20003fc4070 */
[----:B------:R-:W-:Y:S01]  /*2550*/  @!P4 IMAD.IADD R167, R167, 0x1, -R3 ;  /* 0x00000001a7a7c824 */ /* 0x000fe200078e0a03 */
[C---:B------:R-:W-:Y:S01]  /*2560*/  ISETP.GT.U32.AND P4, PT, R3.reuse, R155, PT ;  /* 0x0000009b0300720c */ /* 0x040fe20003f84070 */
[----:B------:R-:W-:Y:S02]  /*2570*/  IMAD.MOV R12, RZ, RZ, -R12 ;  /* 0x000000ffff0c7224 */ /* 0x000fe400078e0a0c */
[----:B------:R-:W-:Y:S01]  /*2580*/  @!P2 IMAD.MOV R191, RZ, RZ, -R191 ;  /* 0x000000ffffbfa224 */ /* 0x000fe200078e0abf */
[----:B------:R-:W-:Y:S01]  /*2590*/  ISETP.GT.U32.AND P2, PT, R3, R171, PT ;  /* 0x000000ab0300720c */ /* 0x000fe20003f44070 */
[----:B------:R-:W-:Y:S01]  /*25a0*/  @!P1 IMAD.IADD R179, R179, 0x1, -R3 ;  /* 0x00000001b3b39824 */ /* 0x000fe200078e0a03 */
[----:B------:R-:W-:Y:S01]  /*25b0*/  ISETP.GE.AND P1, PT, R124, RZ, PT ;  /* 0x000000ff7c00720c */ /* 0x000fe20003f26270 */
[C---:B------:R-:W-:Y:S01]  /*25c0*/  IMAD R139, R3.reuse, R139, R16 ;  /* 0x0000008b038b7224 */ /* 0x040fe200078e0210 */
[----:B------:R-:W-:Y:S01]  /*25d0*/  IABS R16, R117 ;  /* 0x0000007500107213 */ /* 0x000fe20000000000 */
[----:B------:R-:W-:-:S02]  /*25e0*/  IMAD R127, R3, R12, R14 ;  /* 0x0000000c037f7224 */ /* 0x000fc400078e020e */
[----:B------:R-:W-:Y:S01]  /*25f0*/  @!P5 IMAD.MOV R187, RZ, RZ, -R187 ;  /* 0x000000ffffbbd224 */ /* 0x000fe200078e0abb */
[----:B------:R-:W-:Y:S01]  /*2600*/  ISETP.GE.AND P5, PT, R125, RZ, PT ;  /* 0x000000ff7d00720c */ /* 0x000fe20003fa6270 */
[----:B------:R-:W-:Y:S01]  /*2610*/  @!P0 IMAD.MOV R179, RZ, RZ, -R179 ;  /* 0x000000ffffb38224 */ /* 0x000fe200078e0ab3 */
[----:B------:R-:W-:Y:S01]  /*2620*/  ISETP.GE.AND P0, PT, R122, RZ, PT ;  /* 0x000000ff7a00720c */ /* 0x000fe20003f06270 */
[----:B------:R-:W-:Y:S01]  /*2630*/  @!P3 IMAD.IADD R147, R147, 0x1, -R3 ;  /* 0x000000019393b824 */ /* 0x000fe200078e0a03 */
[----:B------:R-:W-:Y:S01]  /*2640*/  ISETP.GT.U32.AND P3, PT, R3, R139, PT ;  /* 0x0000008b0300720c */ /* 0x000fe20003f64070 */
[----:B------:R-:W-:-:S04]  /*2650*/  IMAD.HI.U32 R13, R5, R112, RZ ;  /* 0x00000070050d7227 */ /* 0x000fc800078e00ff */
[--C-:B------:R-:W-:Y:S01]  /*2660*/  @!P6 IMAD.IADD R135, R135, 0x1, -R3.reuse ;  /* 0x000000018787e824 */ /* 0x100fe200078e0a03 */
[----:B------:R-:W-:Y:S01]  /*2670*/  ISETP.GT.U32.AND P6, PT, R3, R127, PT ;  /* 0x0000007f0300720c */ /* 0x000fe20003fc4070 */
[----:B------:R-:W-:Y:S02]  /*2680*/  @!P4 IMAD.IADD R155, R155, 0x1, -R3 ;  /* 0x000000019b9bc824 */ /* 0x000fe400078e0a03 */
[----:B------:R-:W-:Y:S02]  /*2690*/  IMAD.MOV R13, RZ, RZ, -R13 ;  /* 0x000000ffff0d7224 */ /* 0x000fe400078e0a0d */
[----:B------:R-:W-:Y:S01]  /*26a0*/  @!P2 IMAD.IADD R171, R171, 0x1, -R3 ;  /* 0x00000001ababa824 */ /* 0x000fe200078e0a03 */
[----:B------:R-:W-:Y:S01]  /*26b0*/  ISETP.GE.AND P2, PT, R123, RZ, PT ;  /* 0x000000ff7b00720c */ /* 0x000fe20003f46270 */
[C---:B------:R-:W-:Y:S01]  /*26c0*/  IMAD R131, R3.reuse, R13, R112 ;  /* 0x0000000d03837224 */ /* 0x040fe200078e0270 */
[----:B------:R-:W-:Y:S01]  /*26d0*/  ISETP.GT.U32.AND P4, PT, R3, R155, PT ;  /* 0x0000009b0300720c */ /* 0x000fe20003f84070 */
[----:B------:R-:W-:Y:S01]  /*26e0*/  @!P5 IMAD.MOV R171, RZ, RZ, -R171 ;  /* 0x000000ffffabd224 */ /* 0x000fe200078e0aab */
[----:B------:R-:W-:Y:S01]  /*26f0*/  ISETP.GE.AND P5, PT, R121, RZ, PT ;  /* 0x000000ff7900720c */ /* 0x000fe20003fa6270 */
[----:B------:R-:W-:Y:S01]  /*2700*/  @!P3 IMAD.IADD R139, R139, 0x1, -R3 ;  /* 0x000000018b8bb824 */ /* 0x000fe200078e0a03 */
[C---:B------:R-:W-:Y:S01]  /*2710*/  ISETP.GT.U32.AND P3, PT, R3.reuse, R131, PT ;  /* 0x000000830300720c */ /* 0x040fe20003f64070 */
[----:B------:R-:W-:Y:S01]  /*2720*/  @!P0 IMAD.MOV R159, RZ, RZ, -R159 ;  /* 0x000000ffff9f8224 */ /* 0x000fe200078e0a9f */
[----:B------:R-:W-:Y:S01]  /*2730*/  ISETP.GT.U32.AND P0, PT, R3, R143, PT ;  /* 0x0000008f0300720c */ /* 0x000fe20003f04070 */
[----:B------:R-:W-:Y:S01]  /*2740*/  IMAD.HI.U32 R12, R5, R16, RZ ;  /* 0x00000010050c7227 */ /* 0x000fe200078e00ff */
[----:B------:R-:W-:-:S03]  /*2750*/  IABS R112, R87 ;  /* 0x0000005700707213 */ /* 0x000fc60000000000 */
[----:B------:R-:W-:Y:S02]  /*2760*/  @!P6 IMAD.IADD R127, R127, 0x1, -R3 ;  /* 0x000000017f7fe824 */ /* 0x000fe400078e0a03 */
[----:B------:R-:W-:Y:S02]  /*2770*/  IMAD.MOV R123, RZ, RZ, -R12 ;  /* 0x000000ffff7b7224 */ /* 0x000fe400078e0a0c */
[----:B------:R-:W-:Y:S01]  /*2780*/  IMAD.HI.U32 R12, R5, R114, RZ ;  /* 0x00000072050c7227 */ /* 0x000fe200078e00ff */
[----:B------:R-:W-:-:S03]  /*2790*/  ISETP.GT.U32.AND P6, PT, R3, R127, PT ;  /* 0x0000007f0300720c */ /* 0x000fc60003fc4070 */
[----:B------:R-:W-:Y:S01]  /*27a0*/  @!P2 IMAD.MOV R163, RZ, RZ, -R163 ;  /* 0x000000ffffa3a224 */ /* 0x000fe200078e0aa3 */
[----:B------:R-:W-:Y:S01]  /*27b0*/  ISETP.GE.AND P2, PT, R119, RZ, PT ;  /* 0x000000ff7700720c */ /* 0x000fe20003f46270 */
[--C-:B------:R-:W-:Y:S01]  /*27c0*/  @!P4 IMAD.IADD R155, R155, 0x1, -R3.reuse ;  /* 0x000000019b9bc824 */ /* 0x100fe200078e0a03 */
[----:B------:R-:W-:Y:S01]  /*27d0*/  ISETP.GE.AND P4, PT, R115, RZ, PT ;  /* 0x000000ff7300720c */ /* 0x000fe20003f86270 */
[----:B------:R-:W-:Y:S01]  /*27e0*/  IMAD R123, R3, R123, R16 ;  /* 0x0000007b037b7224 */ /* 0x000fe200078e0210 */
[----:B------:R-:W-:Y:S01]  /*27f0*/  IABS R16, R99 ;  /* 0x0000006300107213 */ /* 0x000fe20000000000 */
[----:B------:R-:W-:Y:S02]  /*2800*/  IMAD.MOV R12, RZ, RZ, -R12 ;  /* 0x000000ffff0c7224 */ /* 0x000fe400078e0a0c */
[----:B------:R-:W-:Y:S01]  /*2810*/  @!P3 IMAD.IADD R131, R131, 0x1, -R3 ;  /* 0x000000018383b824 */ /* 0x000fe200078e0a03 */
[----:B------:R-:W-:Y:S01]  /*2820*/  ISETP.GE.AND P3, PT, R111, RZ, PT ;  /* 0x000000ff6f00720c */ /* 0x000fe20003f66270 */
[----:B------:R-:W-:Y:S01]  /*2830*/  @!P5 IMAD.MOV R155, RZ, RZ, -R155 ;  /* 0x000000ffff9bd224 */ /* 0x000fe200078e0a9b */
[----:B------:R-:W-:Y:S01]  /*2840*/  ISETP.GT.U32.AND P5, PT, R3, R139, PT ;  /* 0x0000008b0300720c */ /* 0x000fe20003fa4070 */
[----:B------:R-:W-:Y:S01]  /*2850*/  @!P0 IMAD.IADD R143, R143, 0x1, -R3 ;  /* 0x000000018f8f8824 */ /* 0x000fe200078e0a03 */
[----:B------:R-:W-:Y:S01]  /*2860*/  ISETP.GT.U32.AND P0, PT, R3, R123, PT ;  /* 0x0000007b0300720c */ /* 0x000fe20003f04070 */
[----:B------:R-:W-:-:S04]  /*2870*/  IMAD.HI.U32 R13, R5, R110, RZ ;  /* 0x0000006e050d7227 */ /* 0x000fc800078e00ff */
[----:B------:R-:W-:-:S04]  /*2880*/  IMAD.HI.U32 R14, R5, R112, RZ ;  /* 0x00000070050e7227 */ /* 0x000fc800078e00ff */
[----:B------:R-:W-:Y:S02]  /*2890*/  IMAD R111, R3, R12, R114 ;  /* 0x0000000c036f7224 */ /* 0x000fe400078e0272 */
[----:B------:R-:W-:Y:S02]  /*28a0*/  IMAD.MOV R13, RZ, RZ, -R13 ;  /* 0x000000ffff0d7224 */ /* 0x000fe400078e0a0d */
[----:B------:R-:W-:Y:S02]  /*28b0*/  IMAD.MOV R14, RZ, RZ, -R14 ;  /* 0x000000ffff0e7224 */ /* 0x000fe400078e0a0e */
[----:B------:R-:W-:Y:S01]  /*28c0*/  @!P6 IMAD.IADD R127, R127, 0x1, -R3 ;  /* 0x000000017f7fe824 */ /* 0x000fe200078e0a03 */
[C---:B------:R-:W-:Y:S01]  /*28d0*/  ISETP.GT.U32.AND P6, PT, R3.reuse, R111, PT ;  /* 0x0000006f0300720c */ /* 0x040fe20003fc4070 */
[----:B------:R-:W-:Y:S01]  /*28e0*/  @!P1 IMAD.MOV R167, RZ, RZ, -R167 ;  /* 0x000000ffffa79224 */ /* 0x000fe200078e0aa7 */
[----:B------:R-:W-:Y:S01]  /*28f0*/  ISETP.GE.AND P1, PT, R120, RZ, PT ;  /* 0x000000ff7800720c */ /* 0x000fe20003f26270 */
[C---:B------:R-:W-:Y:S01]  /*2900*/  IMAD R119, R3.reuse, R13, R110 ;  /* 0x0000000d03777224 */ /* 0x040fe200078e026e */
[----:B------:R-:W-:Y:S01]  /*2910*/  IABS R110, R67 ;  /* 0x00000043006e7213 */ /* 0x000fe20000000000 */
[C---:B------:R-:W-:Y:S01]  /*2920*/  IMAD R115, R3.reuse, R14, R112 ;  /* 0x0000000e03737224 */ /* 0x040fe200078e0270 */
[----:B------:R-:W-:Y:S01]  /*2930*/  IABS R14, R95 ;  /* 0x0000005f000e7213 */ /* 0x000fe20000000000 */
[----:B------:R-:W-:Y:S01]  /*2940*/  @!P2 IMAD.MOV R147, RZ, RZ, -R147 ;  /* 0x000000ffff93a224 */ /* 0x000fe200078e0a93 */
[----:B------:R-:W-:Y:S01]  /*2950*/  ISETP.GT.U32.AND P2, PT, R3, R131, PT ;  /* 0x000000830300720c */ /* 0x000fe20003f44070 */
[--C-:B------:R-:W-:Y:S01]  /*2960*/  @!P5 IMAD.IADD R139, R139, 0x1, -R3.reuse ;  /* 0x000000018b8bd824 */ /* 0x100fe200078e0a03 */
[----:B------:R-:W-:Y:S01]  /*2970*/  ISETP.GT.U32.AND P5, PT, R3, R119, PT ;  /* 0x000000770300720c */ /* 0x000fe20003fa4070 */
[----:B------:R-:W-:Y:S01]  /*2980*/  @!P0 IMAD.IADD R123, R123, 0x1, -R3 ;  /* 0x000000017b7b8824 */ /* 0x000fe200078e0a03 */
[----:B------:R-:W-:Y:S01]  /*2990*/  ISETP.GE.AND P0, PT, R107, RZ, PT ;  /* 0x000000ff6b00720c */ /* 0x000fe20003f06270 */
[----:B------:R-:W-:Y:S01]  /*29a0*/  IMAD.HI.U32 R12, R5, R14, RZ ;  /* 0x0000000e050c7227 */ /* 0x000fe200078e00ff */
[----:B------:R-:W-:-:S03]  /*29b0*/  IABS R112, R63 ;  /* 0x0000003f00707213 */ /* 0x000fc60000000000 */
[----:B------:R-:W-:Y:S02]  /*29c0*/  IMAD.MOV R12, RZ, RZ, -R12 ;  /* 0x000000ffff0c7224 */ /* 0x000fe400078e0a0c */
[----:B------:R-:W-:Y:S01]  /*29d0*/  @!P6 IMAD.IADD R111, R111, 0x1, -R3 ;  /* 0x000000016f6fe824 */ /* 0x000fe200078e0a03 */
[----:B------:R-:W-:Y:S01]  /*29e0*/  ISETP.GT.U32.AND P6, PT, R3, R123, PT ;  /* 0x0000007b0300720c */ /* 0x000fe20003fc4070 */
[----:B------:R-:W-:-:S04]  /*29f0*/  IMAD.HI.U32 R13, R5, R16, RZ ;  /* 0x00000010050d7227 */ /* 0x000fc800078e00ff */
[----:B------:R-:W-:Y:S01]  /*2a00*/  @!P1 IMAD.MOV R151, RZ, RZ, -R151 ;  /* 0x000000ffff979224 */ /* 0x000fe200078e0a97 */
[----:B------:R-:W-:Y:S01]  /*2a10*/  ISETP.GT.U32.AND P1, PT, R3, R135, PT ;  /* 0x000000870300720c */ /* 0x000fe20003f24070 */
[----:B------:R-:W-:Y:S01]  /*2a20*/  @!P2 IMAD.IADD R131, R131, 0x1, -R3 ;  /* 0x000000018383a824 */ /* 0x000fe200078e0a03 */
[----:B------:R-:W-:Y:S01]  /*2a30*/  ISETP.GE.AND P2, PT, R118, RZ, PT ;  /* 0x000000ff7600720c */ /* 0x000fe20003f46270 */
[----:B------:R-:W-:Y:S01]  /*2a40*/  IMAD R107, R3, R12, R14 ;  /* 0x0000000c036b7224 */ /* 0x000fe200078e020e */
[----:B------:R-:W-:Y:S01]  /*2a50*/  IABS R14, R83 ;  /* 0x00000053000e7213 */ /* 0x000fe20000000000 */
[----:B------:R-:W-:Y:S02]  /*2a60*/  IMAD.MOV R13, RZ, RZ, -R13 ;  /* 0x000000ffff0d7224 */ /* 0x000fe400078e0a0d */
[----:B------:R-:W-:Y:S01]  /*2a70*/  @!P5 IMAD.IADD R119, R119, 0x1, -R3 ;  /* 0x000000017777d824 */ /* 0x000fe200078e0a03 */
[----:B------:R-:W-:Y:S01]  /*2a80*/  ISETP.GE.AND P5, PT, R103, RZ, PT ;  /* 0x000000ff6700720c */ /* 0x000fe20003fa6270 */
[----:B------:R-:W-:Y:S01]  /*2a90*/  @!P0 IMAD.MOV R131, RZ, RZ, -R131 ;  /* 0x000000ffff838224 */ /* 0x000fe200078e0a83 */
[C---:B------:R-:W-:Y:S01]  /*2aa0*/  ISETP.GT.U32.AND P0, PT, R3.reuse, R107, PT ;  /* 0x0000006b0300720c */ /* 0x040fe20003f04070 */
[----:B------:R-:W-:Y:S01]  /*2ab0*/  IMAD R103, R3, R13, R16 ;  /* 0x0000000d03677224 */ /* 0x000fe200078e0210 */
[----:B------:R-:W-:Y:S01]  /*2ac0*/  IABS R13, R75 ;  /* 0x0000004b000d7213 */ /* 0x000fe20000000000 */
[----:B------:R-:W-:Y:S01]  /*2ad0*/  @!P6 IMAD.IADD R123, R123, 0x1, -R3 ;  /* 0x000000017b7be824 */ /* 0x000fe200078e0a03 */
[----:B------:R-:W-:Y:S01]  /*2ae0*/  IABS R16, R71 ;  /* 0x0000004700107213 */ /* 0x000fe20000000000 */
[----:B------:R-:W-:Y:S01]  /*2af0*/  IMAD.HI.U32 R12, R5, R14, RZ ;  /* 0x0000000e050c7227 */ /* 0x000fe200078e00ff */
[----:B------:R-:W-:-:S03]  /*2b00*/  ISETP.GT.U32.AND P6, PT, R3, R103, PT ;  /* 0x000000670300720c */ /* 0x000fc60003fc4070 */
[----:B------:R-:W-:Y:S01]  /*2b10*/  @!P1 IMAD.IADD R135, R135, 0x1, -R3 ;  /* 0x0000000187879824 */ /* 0x000fe200078e0a03 */
[C---:B------:R-:W-:Y:S01]  /*2b20*/  ISETP.GT.U32.AND P1, PT, R3.reuse, R115, PT ;  /* 0x000000730300720c */ /* 0x040fe20003f24070 */
[----:B------:R-:W-:Y:S01]  /*2b30*/  @!P4 IMAD.MOV R143, RZ, RZ, -R143 ;  /* 0x000000ffff8fc224 */ /* 0x000fe200078e0a8f */
[C---:B------:R-:W-:Y:S01]  /*2b40*/  ISETP.GT.U32.AND P4, PT, R3.reuse, R119, PT ;  /* 0x000000770300720c */ /* 0x040fe20003f84070 */
[----:B------:R-:W-:Y:S02]  /*2b50*/  IMAD.MOV R12, RZ, RZ, -R12 ;  /* 0x000000ffff0c7224 */ /* 0x000fe400078e0a0c */
[----:B------:R-:W-:Y:S01]  /*2b60*/  @!P3 IMAD.MOV R139, RZ, RZ, -R139 ;  /* 0x000000ffff8bb224 */ /* 0x000fe200078e0a8b */
[----:B------:R-:W-:Y:S01]  /*2b70*/  ISETP.GT.U32.AND P3, PT, R3, R111, PT ;  /* 0x0000006f0300720c */ /* 0x000fe20003f64070 */
[----:B------:R-:W-:Y:S01]  /*2b80*/  @!P0 IMAD.IADD R107, R107, 0x1, -R3 ;  /* 0x000000016b6b8824 */ /* 0x000fe200078e0a03 */
[----:B------:R-:W-:Y:S01]  /*2b90*/  ISETP.GE.AND P0, PT, R99, RZ, PT ;  /* 0x000000ff6300720c */ /* 0x000fe20003f06270 */
[----:B------:R-:W-:Y:S01]  /*2ba0*/  @!P5 IMAD.MOV R127, RZ, RZ, -R127 ;  /* 0x000000ffff7fd224 */ /* 0x000fe200078e0a7f */
[----:B------:R-:W-:Y:S01]  /*2bb0*/  ISETP.GE.AND P5, PT, R109, RZ, PT ;  /* 0x000000ff6d00720c */ /* 0x000fe20003fa6270 */
[----:B------:R-:W-:-:S02]  /*2bc0*/  IMAD R99, R3, R12, R14 ;  /* 0x0000000c03637224 */ /* 0x000fc400078e020e */
[----:B------:R-:W-:Y:S01]  /*2bd0*/  IMAD.MOV.U32 R14, RZ, RZ, R13 ;  /* 0x000000ffff0e7224 */ /* 0x000fe200078e000d */
[----:B------:R-:W-:Y:S01]  /*2be0*/  IABS R13, R79 ;  /* 0x0000004f000d7213 */ /* 0x000fe20000000000 */
[----:B------:R-:W-:Y:S01]  /*2bf0*/  @!P6 IMAD.IADD R103, R103, 0x1, -R3 ;  /* 0x000000016767e824 */ /* 0x000fe200078e0a03 */
[----:B------:R-:W-:Y:S01]  /*2c00*/  ISETP.GT.U32.AND P6, PT, R3, R99, PT ;  /* 0x000000630300720c */ /* 0x000fe20003fc4070 */
[----:B------:R-:W-:-:S04]  /*2c10*/  IMAD.HI.U32 R12, R5, R14, RZ ;  /* 0x0000000e050c7227 */ /* 0x000fc800078e00ff */
[--C-:B------:R-:W-:Y:S01]  /*2c20*/  @!P1 IMAD.IADD R115, R115, 0x1, -R3.reuse ;  /* 0x0000000173739824 */ /* 0x100fe200078e0a03 */
[----:B------:R-:W-:Y:S01]  /*2c30*/  ISETP.GE.AND P1, PT, R117, RZ, PT ;  /* 0x000000ff7500720c */ /* 0x000fe20003f26270 */
[--C-:B------:R-:W-:Y:S01]  /*2c40*/  @!P4 IMAD.IADD R119, R119, 0x1, -R3.reuse ;  /* 0x000000017777c824 */ /* 0x100fe200078e0a03 */
[----:B------:R-:W-:Y:S01]  /*2c50*/  ISETP.GE.AND P4, PT, R87, RZ, PT ;  /* 0x000000ff5700720c */ /* 0x000fe20003f86270 */
[----:B------:R-:W-:Y:S02]  /*2c60*/  IMAD.MOV R12, RZ, RZ, -R12 ;  /* 0x000000ffff0c7224 */ /* 0x000fe400078e0a0c */
[----:B------:R-:W-:Y:S01]  /*2c70*/  @!P3 IMAD.IADD R111, R111, 0x1, -R3 ;  /* 0x000000016f6fb824 */ /* 0x000fe200078e0a03 */
[----:B------:R-:W-:Y:S01]  /*2c80*/  ISETP.GE.AND P3, PT, R95, RZ, PT ;  /* 0x000000ff5f00720c */ /* 0x000fe20003f66270 */
[----:B------:R-:W-:Y:S01]  /*2c90*/  @!P5 IMAD.MOV R119, RZ, RZ, -R119 ;  /* 0x000000ffff77d224 */ /* 0x000fe200078e0a77 */
[C---:B------:R-:W-:Y:S01]  /*2ca0*/  ISETP.GT.U32.AND P5, PT, R3.reuse, R103, PT ;  /* 0x000000670300720c */ /* 0x040fe20003fa4070 */
[C---:B------:R-:W-:Y:S01]  /*2cb0*/  IMAD R95, R3.reuse, R12, R14 ;  /* 0x0000000c035f7224 */ /* 0x040fe200078e020e */
[----:B------:R-:W-:Y:S01]  /*2cc0*/  IABS R14, R10 ;  /* 0x0000000a000e7213 */ /* 0x000fe20000000000 */
[----:B------:R-:W-:Y:S01]  /*2cd0*/  @!P2 IMAD.MOV R135, RZ, RZ, -R135 ;  /* 0x000000ffff87a224 */ /* 0x000fe200078e0a87 */
[----:B------:R-:W-:Y:S01]  /*2ce0*/  ISETP.GT.U32.AND P2, PT, R3, R115, PT ;  /* 0x000000730300720c */ /* 0x000fe20003f44070 */
[----:B------:R-:W-:Y:S01]  /*2cf0*/  @!P6 IMAD.IADD R99, R99, 0x1, -R3 ;  /* 0x000000016363e824 */ /* 0x000fe200078e0a03 */
[C---:B------:R-:W-:Y:S01]  /*2d00*/  ISETP.GT.U32.AND P6, PT, R3.reuse, R95, PT ;  /* 0x0000005f0300720c */ /* 0x040fe20003fc4070 */
[----:B------:R-:W-:Y:S01]  /*2d10*/  @!P1 IMAD.MOV R123, RZ, RZ, -R123 ;  /* 0x000000ffff7b9224 */ /* 0x000fe200078e0a7b */
[----:B------:R-:W-:Y:S01]  /*2d20*/  ISETP.GT.U32.AND P1, PT, R3, R107, PT ;  /* 0x0000006b0300720c */ /* 0x000fe20003f24070 */
[----:B------:R-:W-:Y:S01]  /*2d30*/  IMAD.MOV.U32 R12, RZ, RZ, R13 ;  /* 0x000000ffff0c7224 */ /* 0x000fe200078e000d */
[----:B------:R-:W-:-:S03]  /*2d40*/  IABS R13, R55 ;  /* 0x00000037000d7213 */ /* 0x000fc60000000000 */
[----:B------:R-:W-:Y:S01]  /*2d50*/  @!P5 IMAD.IADD R103, R103, 0x1, -R3 ;  /* 0x000000016767d824 */ /* 0x000fe200078e0a03 */
[----:B------:R-:W-:Y:S01]  /*2d60*/  ISETP.GE.AND P5, PT, R10, RZ, PT ;  /* 0x000000ff0a00720c */ /* 0x000fe20003fa6270 */
[----:B------:R-:W-:-:S04]  /*2d70*/  IMAD.HI.U32 R10, R5, R12, RZ ;  /* 0x0000000c050a7227 */ /* 0x000fc800078e00ff */
[--C-:B------:R-:W-:Y:S01]  /*2d80*/  @!P2 IMAD.IADD R115, R115, 0x1, -R3.reuse ;  /* 0x000000017373a824 */ /* 0x100fe200078e0a03 */
[----:B------:R-:W-:Y:S01]  /*2d90*/  ISETP.GE.AND P2, PT, R91, RZ, PT ;  /* 0x000000ff5b00720c */ /* 0x000fe20003f46270 */
[--C-:B------:R-:W-:Y:S02]  /*2da0*/  @!P6 IMAD.IADD R95, R95, 0x1, -R3.reuse ;  /* 0x000000015f5fe824 */ /* 0x100fe400078e0a03 */
[----:B------:R-:W-:Y:S02]  /*2db0*/  IMAD.MOV R10, RZ, RZ, -R10 ;  /* 0x000000ffff0a7224 */ /* 0x000fe400078e0a0a */
[----:B------:R-:W-:Y:S01]  /*2dc0*/  @!P1 IMAD.IADD R107, R107, 0x1, -R3 ;  /* 0x000000016b6b9824 */ /* 0x000fe200078e0a03 */
[C---:B------:R-:W-:Y:S01]  /*2dd0*/  ISETP.GT.U32.AND P6, PT, R3.reuse, R95, PT ;  /* 0x0000005f0300720c */ /* 0x040fe20003fc4070 */
[----:B------:R-:W-:Y:S01]  /*2de0*/  IMAD R91, R3, R10, R12 ;  /* 0x0000000a035b7224 */ /* 0x000fe200078e020c */
[----:B------:R-:W-:Y:S01]  /*2df0*/  ISETP.GE.AND P1, PT, R79, RZ, PT ;  /* 0x000000ff4f00720c */ /* 0x000fe20003f26270 */
[----:B------:R-:W-:-:S04]  /*2e00*/  IMAD.HI.U32 R10, R5, R14, RZ ;  /* 0x0000000e050a7227 */ /* 0x000fc800078e00ff */
[----:B------:R-:W-:Y:S01]  /*2e10*/  @!P3 IMAD.MOV R107, RZ, RZ, -R107 ;  /* 0x000000ffff6bb224 */ /* 0x000fe200078e0a6b */
[----:B------:R-:W-:Y:S01]  /*2e20*/  ISETP.GT.U32.AND P3, PT, R3, R99, PT ;  /* 0x000000630300720c */ /* 0x000fe20003f64070 */
[----:B------:R-:W-:Y:S02]  /*2e30*/  IMAD.MOV R87, RZ, RZ, -R10 ;  /* 0x000000ffff577224 */ /* 0x000fe400078e0a0a */
[----:B------:R-:W-:Y:S01]  /*2e40*/  @!P4 IMAD.MOV R115, RZ, RZ, -R115 ;  /* 0x000000ffff73c224 */ /* 0x000fe200078e0a73 */
[----:B------:R-:W-:Y:S01]  /*2e50*/  ISETP.GE.AND P4, PT, R83, RZ, PT ;  /* 0x000000ff5300720c */ /* 0x000fe20003f86270 */
[----:B------:R-:W-:Y:S01]  /*2e60*/  @!P2 IMAD.MOV R111, RZ, RZ, -R111 ;  /* 0x000000ffff6fa224 */ /* 0x000fe200078e0a6f */
[----:B------:R-:W-:Y:S01]  /*2e70*/  ISETP.GE.AND P2, PT, R75, RZ, PT ;  /* 0x000000ff4b00720c */ /* 0x000fe20003f46270 */
[----:B------:R-:W-:Y:S01]  /*2e80*/  IMAD R87, R3, R87, R14 ;  /* 0x0000005703577224 */ /* 0x000fe200078e020e */
[----:B------:R-:W-:Y:S01]  /*2e90*/  IABS R14, R51 ;  /* 0x00000033000e7213 */ /* 0x000fe20000000000 */
[----:B------:R-:W-:-:S04]  /*2ea0*/  IMAD.HI.U32 R10, R5, R16, RZ ;  /* 0x00000010050a7227 */ /* 0x000fc800078e00ff */
[----:B------:R-:W-:-:S04]  /*2eb0*/  IMAD.HI.U32 R12, R5, R110, RZ ;  /* 0x0000006e050c7227 */ /* 0x000fc800078e00ff */
[----:B------:R-:W-:Y:S01]  /*2ec0*/  @!P6 IMAD.IADD R95, R95, 0x1, -R3 ;  /* 0x000000015f5fe824 */ /* 0x000fe200078e0a03 */
[----:B------:R-:W-:Y:S01]  /*2ed0*/  ISETP.GT.U32.AND P6, PT, R3, R87, PT ;  /* 0x000000570300720c */ /* 0x000fe20003fc4070 */
[----:B------:R-:W-:Y:S02]  /*2ee0*/  IMAD.MOV R83, RZ, RZ, -R10 ;  /* 0x000000ffff537224 */ /* 0x000fe400078e0a0a */
[----:B------:R-:W-:Y:S02]  /*2ef0*/  IMAD.MOV R12, RZ, RZ, -R12 ;  /* 0x000000ffff0c7224 */ /* 0x000fe400078e0a0c */
[----:B------:R-:W-:-:S04]  /*2f00*/  IMAD.HI.U32 R10, R5, R112, RZ ;  /* 0x00000070050a7227 */ /* 0x000fc800078e00ff */
[----:B------:R-:W-:Y:S01]  /*2f10*/  @!P3 IMAD.IADD R99, R99, 0x1, -R3 ;  /* 0x000000016363b824 */ /* 0x000fe200078e0a03 */
[C---:B------:R-:W-:Y:S01]  /*2f20*/  ISETP.GT.U32.AND P3, PT, R3.reuse, R91, PT ;  /* 0x0000005b0300720c */ /* 0x040fe20003f64070 */
[C---:B------:R-:W-:Y:S01]  /*2f30*/  IMAD R83, R3.reuse, R83, R16 ;  /* 0x0000005303537224 */ /* 0x040fe200078e0210 */
[----:B------:R-:W-:Y:S01]  /*2f40*/  IABS R16, R106 ;  /* 0x0000006a00107213 */ /* 0x000fe20000000000 */
[C---:B------:R-:W-:Y:S01]  /*2f50*/  IMAD R79, R3.reuse, R12, R110 ;  /* 0x0000000c034f7224 */ /* 0x040fe200078e026e */
[----:B------:R-:W-:Y:S01]  /*2f60*/  IABS R110, R108 ;  /* 0x0000006c006e7213 */ /* 0x000fe20000000000 */
[----:B------:R-:W-:Y:S02]  /*2f70*/  IMAD.MOV R75, RZ, RZ, -R10 ;  /* 0x000000ffff4b7224 */ /* 0x000fe400078e0a0a */
[----:B------:R-:W-:Y:S01]  /*2f80*/  @!P4 IMAD.MOV R99, RZ, RZ, -R99 ;  /* 0x000000ffff63c224 */ /* 0x000fe200078e0a63 */
[C---:B------:R-:W-:Y:S01]  /*2f90*/  ISETP.GT.U32.AND P4, PT, R3.reuse, R83, PT ;  /* 0x000000530300720c */ /* 0x040fe20003f84070 */
[----:B------:R-:W-:-:S02]  /*2fa0*/  IMAD R75, R3, R75, R112 ;  /* 0x0000004b034b7224 */ /* 0x000fc400078e0270 */
[----:B------:R-:W-:Y:S01]  /*2fb0*/  @!P2 IMAD.MOV R95, RZ, RZ, -R95 ;  /* 0x000000ffff5fa224 */ /* 0x000fe200078e0a5f */
[----:B------:R-:W-:Y:S01]  /*2fc0*/  ISETP.GT.U32.AND P2, PT, R3, R79, PT ;  /* 0x0000004f0300720c */ /* 0x000fe20003f44070 */
[----:B------:R-:W-:Y:S02]  /*2fd0*/  IMAD.MOV.U32 R12, RZ, RZ, R13 ;  /* 0x000000ffff0c7224 */ /* 0x000fe400078e000d */
[----:B------:R-:W-:Y:S01]  /*2fe0*/  @!P6 IMAD.IADD R87, R87, 0x1, -R3 ;  /* 0x000000015757e824 */ /* 0x000fe200078e0a03 */
[----:B------:R-:W-:Y:S01]  /*2ff0*/  ISETP.GT.U32.AND P6, PT, R3, R75, PT ;  /* 0x0000004b0300720c */ /* 0x000fe20003fc4070 */
[----:B------:R-:W-:-:S04]  /*3000*/  IMAD.HI.U32 R10, R5, R12, RZ ;  /* 0x0000000c050a7227 */ /* 0x000fc800078e00ff */
[----:B------:R-:W-:Y:S02]  /*3010*/  @!P3 IMAD.IADD R91, R91, 0x1, -R3 ;  /* 0x000000015b5bb824 */ /* 0x000fe400078e0a03 */
[----:B------:R-:W-:Y:S02]  /*3020*/  IMAD.MOV R10, RZ, RZ, -R10 ;  /* 0x000000ffff0a7224 */ /* 0x000fe400078e0a0a */
[----:B------:R-:W-:Y:S01]  /*3030*/  @!P0 IMAD.MOV R103, RZ, RZ, -R103 ;  /* 0x000000ffff678224 */ /* 0x000fe200078e0a67 */
[----:B------:R-:W-:Y:S01]  /*3040*/  ISETP.GE.AND P0, PT, R71, RZ, PT ;  /* 0x000000ff4700720c */ /* 0x000fe20003f06270 */
[C---:B------:R-:W-:Y:S01]  /*3050*/  IMAD R71, R3.reuse, R10, R12 ;  /* 0x0000000a03477224 */ /* 0x040fe200078e020c */
[----:B------:R-:W-:Y:S01]  /*3060*/  ISETP.GT.U32.AND P3, PT, R3, R91, PT ;  /* 0x0000005b0300720c */ /* 0x000fe20003f64070 */
[--C-:B------:R-:W-:Y:S01]  /*3070*/  @!P4 IMAD.IADD R83, R83, 0x1, -R3.reuse ;  /* 0x000000015353c824 */ /* 0x100fe200078e0a03 */
[----:B------:R-:W-:Y:S01]  /*3080*/  IABS R12, R59 ;  /* 0x0000003b000c7213 */ /* 0x000fe20000000000 */
[--C-:B------:R-:W-:Y:S01]  /*3090*/  @!P2 IMAD.IADD R79, R79, 0x1, -R3.reuse ;  /* 0x000000014f4fa824 */ /* 0x100fe200078e0a03 */
[----:B------:R-:W-:Y:S01]  /*30a0*/  ISETP.GT.U32.AND P4, PT, R3, R87, PT ;  /* 0x000000570300720c */ /* 0x000fe20003f84070 */
[----:B------:R-:W-:Y:S01]  /*30b0*/  @!P6 IMAD.IADD R75, R75, 0x1, -R3 ;  /* 0x000000014b4be824 */ /* 0x000fe200078e0a03 */
[----:B------:R-:W-:Y:S01]  /*30c0*/  ISETP.GT.U32.AND P2, PT, R3, R83, PT ;  /* 0x000000530300720c */ /* 0x000fe20003f44070 */
[----:B------:R-:W-:Y:S01]  /*30d0*/  IMAD.HI.U32 R10, R5, R12, RZ ;  /* 0x0000000c050a7227 */ /* 0x000fe200078e00ff */
[----:B------:R-:W-:-:S03]  /*30e0*/  ISETP.GT.U32.AND P6, PT, R3, R79, PT ;  /* 0x0000004f0300720c */ /* 0x000fc60003fc4070 */
[----:B------:R-:W-:Y:S02]  /*30f0*/  IMAD.MOV R10, RZ, RZ, -R10 ;  /* 0x000000ffff0a7224 */ /* 0x000fe400078e0a0a */
[--C-:B------:R-:W-:Y:S01]  /*3100*/  @!P3 IMAD.IADD R91, R91, 0x1, -R3.reuse ;  /* 0x000000015b5bb824 */ /* 0x100fe200078e0a03 */
[----:B------:R-:W-:Y:S01]  /*3110*/  ISETP.GE.AND P3, PT, R67, RZ, PT ;  /* 0x000000ff4300720c */ /* 0x000fe20003f66270 */
[----:B------:R-:W-:Y:S02]  /*3120*/  IMAD R67, R3, R10, R12 ;  /* 0x0000000a03437224 */ /* 0x000fe400078e020c */
[----:B------:R-:W-:Y:S01]  /*3130*/  @!P4 IMAD.IADD R87, R87, 0x1, -R3 ;  /* 0x000000015757c824 */ /* 0x000fe200078e0a03 */
[C---:B------:R-:W-:Y:S01]  /*3140*/  ISETP.GT.U32.AND P4, PT, R3.reuse, R71, PT ;  /* 0x000000470300720c */ /* 0x040fe20003f84070 */
[----:B------:R-:W-:Y:S01]  /*3150*/  @!P1 IMAD.MOV R91, RZ, RZ, -R91 ;  /* 0x000000ffff5b9224 */ /* 0x000fe200078e0a5b */
[----:B------:R-:W-:Y:S01]  /*3160*/  ISETP.GT.U32.AND P1, PT, R3, R75, PT ;  /* 0x0000004b0300720c */ /* 0x000fe20003f24070 */
[----:B------:R-:W-:Y:S01]  /*3170*/  @!P6 IMAD.IADD R79, R79, 0x1, -R3 ;  /* 0x000000014f4fe824 */ /* 0x000fe200078e0a03 */
[----:B------:R-:W-:Y:S01]  /*3180*/  ISETP.GT.U32.AND P6, PT, R3, R67, PT ;  /* 0x000000430300720c */ /* 0x000fe20003fc4070 */
[----:B------:R-:W-:-:S04]  /*3190*/  IMAD.HI.U32 R12, R5, R16, RZ ;  /* 0x00000010050c7227 */ /* 0x000fc800078e00ff */
[----:B------:R-:W-:-:S04]  /*31a0*/  IMAD.HI.U32 R13, R5, R110, RZ ;  /* 0x0000006e050d7227 */ /* 0x000fc800078e00ff */
[--C-:B------:R-:W-:Y:S01]  /*31b0*/  @!P4 IMAD.IADD R71, R71, 0x1, -R3.reuse ;  /* 0x000000014747c824 */ /* 0x100fe200078e0a03 */
[----:B------:R-:W-:Y:S01]  /*31c0*/  ISETP.GE.AND P4, PT, R59, RZ, PT ;  /* 0x000000ff3b00720c */ /* 0x000fe20003f86270 */
[----:B------:R-:W-:Y:S02]  /*31d0*/  IMAD.MOV R12, RZ, RZ, -R12 ;  /* 0x000000ffff0c7224 */ /* 0x000fe400078e0a0c */
[----:B------:R-:W-:Y:S01]  /*31e0*/  @!P6 IMAD.IADD R67, R67, 0x1, -R3 ;  /* 0x000000014343e824 */ /* 0x000fe200078e0a03 */
[C---:B------:R-:W-:Y:S01]  /*31f0*/  ISETP.GT.U32.AND P6, PT, R3.reuse, R71, PT ;  /* 0x000000470300720c */ /* 0x040fe20003fc4070 */
[----:B------:R-:W-:Y:S02]  /*3200*/  IMAD.MOV R13, RZ, RZ, -R13 ;  /* 0x000000ffff0d7224 */ /* 0x000fe400078e0a0d */
[----:B------:R-:W-:Y:S01]  /*3210*/  IMAD R59, R3, R12, R16 ;  /* 0x0000000c033b7224 */ /* 0x000fe200078e0210 */
[----:B------:R-:W-:Y:S01]  /*3220*/  IABS R12, R102 ;  /* 0x00000066000c7213 */ /* 0x000fe20000000000 */
[----:B------:R-:W-:Y:S01]  /*3230*/  @!P1 IMAD.IADD R75, R75, 0x1, -R3 ;  /* 0x000000014b4b9824 */ /* 0x000fe200078e0a03 */
[----:B------:R-:W-:Y:S01]  /*3240*/  ISETP.GE.AND P1, PT, R55, RZ, PT ;  /* 0x000000ff3700720c */ /* 0x000fe20003f26270 */
[C---:B------:R-:W-:Y:S01]  /*3250*/  IMAD R55, R3.reuse, R13, R110 ;  /* 0x0000000d03377224 */ /* 0x040fe200078e026e */
[----:B------:R-:W-:Y:S01]  /*3260*/  IABS R16, R43 ;  /* 0x0000002b00107213 */ /* 0x000fe20000000000 */
[----:B------:R-:W-:Y:S01]  /*3270*/  @!P3 IMAD.MOV R79, RZ, RZ, -R79 ;  /* 0x000000ffff4fb224 */ /* 0x000fe200078e0a4f */
[----:B------:R-:W-:Y:S01]  /*3280*/  ISETP.GT.U32.AND P3, PT, R3, R59, PT ;  /* 0x0000003b0300720c */ /* 0x000fe20003f64070 */
[----:B------:R-:W-:-:S04]  /*3290*/  IMAD.HI.U32 R10, R5, R14, RZ ;  /* 0x0000000e050a7227 */ /* 0x000fc800078e00ff */
[--C-:B------:R-:W-:Y:S01]  /*32a0*/  @!P2 IMAD.IADD R83, R83, 0x1, -R3.reuse ;  /* 0x000000015353a824 */ /* 0x100fe200078e0a03 */
[----:B------:R-:W-:Y:S01]  /*32b0*/  ISETP.GE.AND P2, PT, R63, RZ, PT ;  /* 0x000000ff3f00720c */ /* 0x000fe20003f46270 */
[----:B------:R-:W-:Y:S01]  /*32c0*/  @!P6 IMAD.IADD R71, R71, 0x1, -R3 ;  /* 0x000000014747e824 */ /* 0x000fe200078e0a03 */
[C---:B------:R-:W-:Y:S01]  /*32d0*/  ISETP.GT.U32.AND P6, PT, R3.reuse, R55, PT ;  /* 0x000000370300720c */ /* 0x040fe20003fc4070 */
[----:B------:R-:W-:Y:S02]  /*32e0*/  IMAD.MOV R10, RZ, RZ, -R10 ;  /* 0x000000ffff0a7224 */ /* 0x000fe400078e0a0a */
[----:B------:R-:W-:Y:S02]  /*32f0*/  @!P5 IMAD.MOV R87, RZ, RZ, -R87 ;  /* 0x000000ffff57d224 */ /* 0x000fe400078e0a57 */
[----:B------:R-:W-:Y:S01]  /*3300*/  IMAD R63, R3, R10, R14 ;  /* 0x0000000a033f7224 */ /* 0x000fe200078e020e */
[----:B------:R-:W-:Y:S01]  /*3310*/  IABS R14, R104 ;  /* 0x00000068000e7213 */ /* 0x000fe20000000000 */
[----:B------:R-:W-:-:S03]  /*3320*/  IMAD.HI.U32 R10, R5, R12, RZ ;  /* 0x0000000c050a7227 */ /* 0x000fc600078e00ff */
[----:B------:R-:W-:Y:S01]  /*3330*/  ISETP.GT.U32.AND P5, PT, R3, R63, PT ;  /* 0x0000003f0300720c */ /* 0x000fe20003fa4070 */
[----:B------:R-:W-:Y:S02]  /*3340*/  @!P3 IMAD.IADD R59, R59, 0x1, -R3 ;  /* 0x000000013b3bb824 */ /* 0x000fe400078e0a03 */
[----:B------:R-:W-:Y:S02]  /*3350*/  IMAD.MOV R10, RZ, RZ, -R10 ;  /* 0x000000ffff0a7224 */ /* 0x000fe400078e0a0a */
[----:B------:R-:W-:Y:S01]  /*3360*/  @!P2 IMAD.MOV R75, RZ, RZ, -R75 ;  /* 0x000000ffff4ba224 */ /* 0x000fe200078e0a4b */
[----:B------:R-:W-:Y:S01]  /*3370*/  ISETP.GE.AND P2, PT, R51, RZ, PT ;  /* 0x000000ff3300720c */ /* 0x000fe20003f46270 */
[----:B------:R-:W-:Y:S01]  /*3380*/  @!P6 IMAD.IADD R55, R55, 0x1, -R3 ;  /* 0x000000013737e824 */ /* 0x000fe200078e0a03 */
[C---:B------:R-:W-:Y:S01]  /*3390*/  ISETP.GT.U32.AND P6, PT, R3.reuse, R59, PT ;  /* 0x0000003b0300720c */ /* 0x040fe20003fc4070 */
[----:B------:R-:W-:Y:S01]  /*33a0*/  IMAD R51, R3, R10, R12 ;  /* 0x0000000a03337224 */ /* 0x000fe200078e020c */
[----:B------:R-:W-:Y:S01]  /*33b0*/  IABS R12, R105 ;  /* 0x00000069000c7213 */ /* 0x000fe20000000000 */
[----:B------:R-:W-:-:S04]  /*33c0*/  IMAD.HI.U32 R10, R5, R14, RZ ;  /* 0x0000000e050a7227 */ /* 0x000fc800078e00ff */
[----:B------:R-:W-:Y:S02]  /*33d0*/  IMAD.MOV R10, RZ, RZ, -R10 ;  /* 0x000000ffff0a7224 */ /* 0x000fe400078e0a0a */
[----:B------:R-:W-:Y:S01]  /*33e0*/  @!P0 IMAD.MOV R83, RZ, RZ, -R83 ;  /* 0x000000ffff538224 */ /* 0x000fe200078e0a53 */
[----:B------:R-:W-:Y:S01]  /*33f0*/  ISETP.GT.U32.AND P0, PT, R3, R67, PT ;  /* 0x000000430300720c */ /* 0x000fe20003f04070 */
[--C-:B------:R-:W-:Y:S01]  /*3400*/  @!P5 IMAD.IADD R63, R63, 0x1, -R3.reuse ;  /* 0x000000013f3fd824 */ /* 0x100fe200078e0a03 */
[----:B------:R-:W-:Y:S01]  /*3410*/  ISETP.GE.AND P5, PT, R108, RZ, PT ;  /* 0x000000ff6c00720c */ /* 0x000fe20003fa6270 */
[----:B------:R-:W-:Y:S01]  /*3420*/  IMAD R10, R3, R10, R14 ;  /* 0x0000000a030a7224 */ /* 0x000fe200078e020e */
[----:B------:R-:W-:Y:S01]  /*3430*/  IABS R108, R23 ;  /* 0x00000017006c7213 */ /* 0x000fe20000000000 */
[----:B------:R-:W-:Y:S01]  /*3440*/  @!P6 IMAD.IADD R59, R59, 0x1, -R3 ;  /* 0x000000013b3be824 */ /* 0x000fe200078e0a03 */
[C---:B------:R-:W-:Y:S01]  /*3450*/  ISETP.GT.U32.AND P3, PT, R3.reuse, R63, PT ;  /* 0x0000003f0300720c */ /* 0x040fe20003f64070 */
[----:B------:R-:W-:Y:S01]  /*3460*/  IMAD.MOV.U32 R14, RZ, RZ, R12 ;  /* 0x000000ffff0e7224 */ /* 0x000fe200078e000c */
[C---:B------:R-:W-:Y:S01]  /*3470*/  ISETP.GT.U32.AND P6, PT, R3.reuse, R10, PT ;  /* 0x0000000a0300720c */ /* 0x040fe20003fc4070 */
[----:B------:R-:W-:Y:S01]  /*3480*/  @!P1 IMAD.MOV R71, RZ, RZ, -R71 ;  /* 0x000000ffff479224 */ /* 0x000fe200078e0a47 */
[----:B------:R-:W-:Y:S01]  /*3490*/  ISETP.GT.U32.AND P1, PT, R3, R55, PT ;  /* 0x000000370300720c */ /* 0x000fe20003f24070 */
[----:B------:R-:W-:-:S04]  /*34a0*/  IMAD.HI.U32 R12, R5, R14, RZ ;  /* 0x0000000e050c7227 */ /* 0x000fc800078e00ff */
[----:B------:R-:W-:Y:S01]  /*34b0*/  @!P0 IMAD.IADD R67, R67, 0x1, -R3 ;  /* 0x0000000143438824 */ /* 0x000fe200078e0a03 */
[----:B------:R-:W-:Y:S01]  /*34c0*/  ISETP.GE.AND P0, PT, R106, RZ, PT ;  /* 0x000000ff6a00720c */ /* 0x000fe20003f06270 */
[----:B------:R-:W-:Y:S01]  /*34d0*/  IMAD.HI.U32 R13, R5, R16, RZ ;  /* 0x00000010050d7227 */ /* 0x000fe200078e00ff */
[----:B------:R-:W-:-:S03]  /*34e0*/  IABS R106, R39 ;  /* 0x00000027006a7213 */ /* 0x000fc60000000000 */
[----:B------:R-:W-:Y:S01]  /*34f0*/  @!P4 IMAD.MOV R67, RZ, RZ, -R67 ;  /* 0x000000ffff43c224 */ /* 0x000fe200078e0a43 */
[----:B------:R-:W-:Y:S01]  /*3500*/  ISETP.GT.U32.AND P4, PT, R3, R51, PT ;  /* 0x000000330300720c */ /* 0x000fe20003f84070 */
[--C-:B------:R-:W-:Y:S01]  /*3510*/  @!P3 IMAD.IADD R63, R63, 0x1, -R3.reuse ;  /* 0x000000013f3fb824 */ /* 0x100fe200078e0a03 */
[----:B------:R-:W-:Y:S01]  /*3520*/  ISETP.GE.AND P3, PT, R102, RZ, PT ;  /* 0x000000ff6600720c */ /* 0x000fe20003f66270 */
[----:B------:R-:W-:Y:S01]  /*3530*/  IMAD.MOV R12, RZ, RZ, -R12 ;  /* 0x000000ffff0c7224 */ /* 0x000fe200078e0a0c */
[----:B------:R-:W-:Y:S01]  /*3540*/  IABS R102, R47 ;  /* 0x0000002f00667213 */ /* 0x000fe20000000000 */
[----:B------:R-:W-:Y:S02]  /*3550*/  @!P6 IMAD.IADD R10, R10, 0x1, -R3 ;  /* 0x000000010a0ae824 */ /* 0x000fe400078e0a03 */
[----:B------:R-:W-:Y:S02]  /*3560*/  IMAD.MOV R13, RZ, RZ, -R13 ;  /* 0x000000ffff0d7224 */ /* 0x000fe400078e0a0d */
[----:B------:R-:W-:-:S02]  /*3570*/  IMAD R12, R3, R12, R14 ;  /* 0x0000000c030c7224 */ /* 0x000fc400078e020e */
[----:B------:R-:W-:Y:S01]  /*3580*/  @!P2 IMAD.MOV R63, RZ, RZ, -R63 ;  /* 0x000000ffff3fa224 */ /* 0x000fe200078e0a3f */
[C---:B------:R-:W-:Y:S01]  /*3590*/  ISETP.GT.U32.AND P2, PT, R3.reuse, R10, PT ;  /* 0x0000000a0300720c */ /* 0x040fe20003f44070 */
[----:B------:R-:W-:Y:S02]  /*35a0*/  IMAD R14, R3, R13, R16 ;  /* 0x0000000d030e7224 */ /* 0x000fe400078e0210 */
[----:B------:R-:W-:-:S04]  /*35b0*/  IMAD.HI.U32 R13, R5, R102, RZ ;  /* 0x00000066050d7227 */ /* 0x000fc800078e00ff */
[----:B------:R-:W-:Y:S01]  /*35c0*/  @!P1 IMAD.IADD R55, R55, 0x1, -R3 ;  /* 0x0000000137379824 */ /* 0x000fe200078e0a03 */
[----:B------:R-:W-:Y:S01]  /*35d0*/  ISETP.GE.AND P1, PT, R104, RZ, PT ;  /* 0x000000ff6800720c */ /* 0x000fe20003f26270 */
[----:B------:R-:W-:Y:S01]  /*35e0*/  IMAD.MOV R13, RZ, RZ, -R13 ;  /* 0x000000ffff0d7224 */ /* 0x000fe200078e0a0d */
[----:B------:R-:W-:Y:S01]  /*35f0*/  IABS R104, R35 ;  /* 0x0000002300687213 */ /* 0x000fe20000000000 */
[----:B------:R-:W-:Y:S01]  /*3600*/  @!P4 IMAD.IADD R51, R51, 0x1, -R3 ;  /* 0x000000013333c824 */ /* 0x000fe200078e0a03 */
[----:B------:R-:W-:Y:S01]  /*3610*/  ISETP.GE.AND P4, PT, R105, RZ, PT ;  /* 0x000000ff6900720c */ /* 0x000fe20003f86270 */
[----:B------:R-:W-:Y:S01]  /*3620*/  @!P5 IMAD.MOV R55, RZ, RZ, -R55 ;  /* 0x000000ffff37d224 */ /* 0x000fe200078e0a37 */
[C---:B------:R-:W-:Y:S01]  /*3630*/  ISETP.GT.U32.AND P5, PT, R3.reuse, R14, PT ;  /* 0x0000000e0300720c */ /* 0x040fe20003fa4070 */
[C---:B------:R-:W-:Y:S01]  /*3640*/  IMAD R16, R3.reuse, R13, R102 ;  /* 0x0000000d03107224 */ /* 0x040fe200078e0266 */
[C---:B------:R-:W-:Y:S01]  /*3650*/  ISETP.GT.U32.AND P6, PT, R3.reuse, R51, PT ;  /* 0x000000330300720c */ /* 0x040fe20003fc4070 */
[----:B------:R-:W-:Y:S01]  /*3660*/  @!P0 IMAD.MOV R59, RZ, RZ, -R59 ;  /* 0x000000ffff3b8224 */ /* 0x000fe200078e0a3b */
[C---:B------:R-:W-:Y:S01]  /*3670*/  ISETP.GT.U32.AND P0, PT, R3.reuse, R12, PT ;  /* 0x0000000c0300720c */ /* 0x040fe20003f04070 */
[----:B------:R-:W-:Y:S01]  /*3680*/  @!P2 IMAD.IADD R10, R10, 0x1, -R3 ;  /* 0x000000010a0aa824 */ /* 0x000fe200078e0a03 */
[----:B------:R-:W-:Y:S01]  /*3690*/  ISETP.GT.U32.AND P2, PT, R3, R16, PT ;  /* 0x000000100300720c */ /* 0x000fe20003f44070 */
[----:B------:R-:W-:-:S04]  /*36a0*/  IMAD.HI.U32 R13, R5, R104, RZ ;  /* 0x00000068050d7227 */ /* 0x000fc800078e00ff */
[----:B------:R-:W-:Y:S02]  /*36b0*/  IMAD.MOV R13, RZ, RZ, -R13 ;  /* 0x000000ffff0d7224 */ /* 0x000fe400078e0a0d */
[--C-:B------:R-:W-:Y:S02]  /*36c0*/  @!P5 IMAD.IADD R14, R14, 0x1, -R3.reuse ;  /* 0x000000010e0ed824 */ /* 0x100fe400078e0a03 */
[--C-:B------:R-:W-:Y:S01]  /*36d0*/  @!P6 IMAD.IADD R51, R51, 0x1, -R3.reuse ;  /* 0x000000013333e824 */ /* 0x100fe200078e0a03 */
[----:B------:R-:W-:Y:S01]  /*36e0*/  ISETP.GE.AND P6, PT, R43, RZ, PT ;  /* 0x000000ff2b00720c */ /* 0x000fe20003fc6270 */
[----:B------:R-:W-:Y:S01]  /*36f0*/  @!P0 IMAD.IADD R12, R12, 0x1, -R3 ;  /* 0x000000010c0c8824 */ /* 0x000fe200078e0a03 */
[----:B------:R-:W-:Y:S01]  /*3700*/  ISETP.GE.AND P0, PT, R47, RZ, PT ;  /* 0x000000ff2f00720c */ /* 0x000fe20003f06270 */
[C---:B------:R-:W-:Y:S01]  /*3710*/  IMAD R102, R3.reuse, R13, R104 ;  /* 0x0000000d03667224 */ /* 0x040fe200078e0268 */
[----:B------:R-:W-:Y:S01]  /*3720*/  ISETP.GT.U32.AND P5, PT, R3, R14, PT ;  /* 0x0000000e0300720c */ /* 0x000fe20003fa4070 */
[----:B------:R-:W-:Y:S01]  /*3730*/  IMAD.HI.U32 R13, R5, R106, RZ ;  /* 0x0000006a050d7227 */ /* 0x000fe200078e00ff */
[----:B------:R-:W-:-:S03]  /*3740*/  IABS R43, R31 ;  /* 0x0000001f002b7213 */ /* 0x000fc60000000000 */
[----:B------:R-:W-:Y:S02]  /*3750*/  IMAD.MOV.U32 R47, RZ, RZ, R10 ;  /* 0x000000ffff2f7224 */ /* 0x000fe400078e000a */
[----:B------:R-:W-:Y:S02]  /*3760*/  @!P2 IMAD.IADD R16, R16, 0x1, -R3 ;  /* 0x000000011010a824 */ /* 0x000fe400078e0a03 */
[----:B------:R-:W-:Y:S02]  /*3770*/  IMAD.MOV.U32 R104, RZ, RZ, R15 ;  /* 0x000000ffff687224 */ /* 0x000fe400078e000f */
[----:B------:R-:W-:Y:S01]  /*3780*/  @!P3 IMAD.MOV R51, RZ, RZ, -R51 ;  /* 0x000000ffff33b224 */ /* 0x000fe200078e0a33 */
[C---:B------:R-:W-:Y:S01]  /*3790*/  ISETP.GT.U32.AND P3, PT, R3.reuse, R12, PT ;  /* 0x0000000c0300720c */ /* 0x040fe20003f64070 */
[----:B------:R-:W-:Y:S01]  /*37a0*/  IMAD.MOV R15, RZ, RZ, -R13 ;  /* 0x000000ffff0f7224 */ /* 0x000fe200078e0a0d */
[C---:B------:R-:W-:Y:S01]  /*37b0*/  ISETP.GT.U32.AND P2, PT, R3.reuse, R16, PT ;  /* 0x000000100300720c */ /* 0x040fe20003f44070 */
[----:B------:R-:W-:Y:S01]  /*37c0*/  @!P1 IMAD.MOV R47, RZ, RZ, -R47 ;  /* 0x000000ffff2f9224 */ /* 0x000fe200078e0a2f */
[----:B------:R-:W-:Y:S01]  /*37d0*/  ISETP.GT.U32.AND P1, PT, R3, R102, PT ;  /* 0x000000660300720c */ /* 0x000fe20003f24070 */
[----:B------:R-:W-:-:S04]  /*37e0*/  IMAD.HI.U32 R13, R5, R104, RZ ;  /* 0x00000068050d7227 */ /* 0x000fc800078e00ff */
[C---:B------:R-:W-:Y:S02]  /*37f0*/  IMAD R10, R3.reuse, R15, R106 ;  /* 0x0000000f030a7224 */ /* 0x040fe400078e026a */
[----:B------:R-:W-:Y:S02]  /*3800*/  IMAD.MOV.U32 R106, RZ, RZ, R43 ;  /* 0x000000ffff6a7224 */ /* 0x000fe400078e002b */
[----:B------:R-:W-:Y:S02]  /*3810*/  IMAD.MOV R15, RZ, RZ, -R13 ;  /* 0x000000ffff0f7224 */ /* 0x000fe400078e0a0d */
[----:B------:R-:W-:Y:S01]  /*3820*/  @!P5 IMAD.IADD R14, R14, 0x1, -R3 ;  /* 0x000000010e0ed824 */ /* 0x000fe200078e0a03 */
[----:B------:R-:W-:Y:S01]  /*3830*/  ISETP.GT.U32.AND P5, PT, R3, R10, PT ;  /* 0x0000000a0300720c */ /* 0x000fe20003fa4070 */
[----:B------:R-:W-:-:S04]  /*3840*/  IMAD.HI.U32 R13, R5, R106, RZ ;  /* 0x0000006a050d7227 */ /* 0x000fc800078e00ff */
[----:B------:R-:W-:Y:S02]  /*3850*/  IMAD R104, R3, R15, R104 ;  /* 0x0000000f03687224 */ /* 0x000fe400078e0268 */
[----:B------:R-:W-:Y:S01]  /*3860*/  @!P3 IMAD.IADD R12, R12, 0x1, -R3 ;  /* 0x000000010c0cb824 */ /* 0x000fe200078e0a03 */
[----:B------:R-:W-:Y:S01]  /*3870*/  ISETP.GE.AND P3, PT, R35, RZ, PT ;  /* 0x000000ff2300720c */ /* 0x000fe20003f66270 */
[----:B------:R-:W-:Y:S02]  /*3880*/  IMAD.MOV R13, RZ, RZ, -R13 ;  /* 0x000000ffff0d7224 */ /* 0x000fe400078e0a0d */
[--C-:B------:R-:W-:Y:S01]  /*3890*/  @!P1 IMAD.IADD R102, R102, 0x1, -R3.reuse ;  /* 0x0000000166669824 */ /* 0x100fe200078e0a03 */
[----:B------:R-:W-:Y:S01]  /*38a0*/  ISETP.GT.U32.AND P1, PT, R3, R104, PT ;  /* 0x000000680300720c */ /* 0x000fe20003f24070 */
[----:B------:R-:W-:Y:S01]  /*38b0*/  @!P2 IMAD.IADD R16, R16, 0x1, -R3 ;  /* 0x000000011010a824 */ /* 0x000fe200078e0a03 */
[----:B------:R-:W-:Y:S01]  /*38c0*/  ISETP.GE.AND P2, PT, R39, RZ, PT ;  /* 0x000000ff2700720c */ /* 0x000fe20003f46270 */
[----:B------:R-:W-:-:S02]  /*38d0*/  IMAD.MOV.U32 R43, RZ, RZ, R12 ;  /* 0x000000ffff2b7224 */ /* 0x000fc400078e000c */
[C---:B------:R-:W-:Y:S01]  /*38e0*/  IMAD R12, R3.reuse, R13, R106 ;  /* 0x0000000d030c7224 */ /* 0x040fe200078e026a */
[----:B------:R-:W-:Y:S01]  /*38f0*/  IABS R106, R96 ;  /* 0x00000060006a7213 */ /* 0x000fe20000000000 */
[----:B------:R-:W-:Y:S01]  /*3900*/  IMAD.MOV.U32 R39, RZ, RZ, R14 ;  /* 0x000000ffff277224 */ /* 0x000fe200078e000e */
[----:B------:R-:W-:Y:S01]  /*3910*/  IABS R14, R27 ;  /* 0x0000001b000e7213 */ /* 0x000fe20000000000 */
[----:B------:R-:W-:Y:S02]  /*3920*/  @!P5 IMAD.IADD R10, R10, 0x1, -R3 ;  /* 0x000000010a0ad824 */ /* 0x000fe400078e0a03 */
[----:B------:R-:W-:Y:S01]  /*3930*/  @!P6 IMAD.MOV R39, RZ, RZ, -R39 ;  /* 0x000000ffff27e224 */ /* 0x000fe200078e0a27 */
[C---:B------:R-:W-:Y:S01]  /*3940*/  ISETP.GT.U32.AND P6, PT, R3.reuse, R12, PT ;  /* 0x0000000c0300720c */ /* 0x040fe20003fc4070 */
[----:B------:R-:W-:Y:S01]  /*3950*/  IMAD.MOV.U32 R35, RZ, RZ, R16 ;  /* 0x000000ffff237224 */ /* 0x000fe200078e0010 */
[----:B------:R-:W-:Y:S01]  /*3960*/  ISETP.GT.U32.AND P5, PT, R3, R10, PT ;  /* 0x0000000a0300720c */ /* 0x000fe20003fa4070 */
[----:B------:R-:W-:Y:S01]  /*3970*/  @!P1 IMAD.IADD R104, R104, 0x1, -R3 ;  /* 0x0000000168689824 */ /* 0x000fe200078e0a03 */
[----:B------:R-:W-:Y:S01]  /*3980*/  IABS R16, R19 ;  /* 0x0000001300107213 */ /* 0x000fe20000000000 */
[----:B------:R-:W-:Y:S01]  /*3990*/  IMAD.HI.U32 R13, R5, R108, RZ ;  /* 0x0000006c050d7227 */ /* 0x000fe200078e00ff */
[----:B------:R-:W-:-:S03]  /*39a0*/  ISETP.GE.AND P1, PT, R101, RZ, PT ;  /* 0x000000ff6500720c */ /* 0x000fc60003f26270 */
[----:B------:R-:W-:Y:S01]  /*39b0*/  @!P0 IMAD.MOV R35, RZ, RZ, -R35 ;  /* 0x000000ffff238224 */ /* 0x000fe200078e0a23 */
[C---:B------:R-:W-:Y:S01]  /*39c0*/  ISETP.GT.U32.AND P0, PT, R3.reuse, R104, PT ;  /* 0x000000680300720c */ /* 0x040fe20003f04070 */
[----:B------:R-:W-:Y:S02]  /*39d0*/  IMAD.MOV R13, RZ, RZ, -R13 ;  /* 0x000000ffff0d7224 */ /* 0x000fe400078e0a0d */
[--C-:B------:R-:W-:Y:S02]  /*39e0*/  @!P6 IMAD.IADD R12, R12, 0x1, -R3.reuse ;  /* 0x000000010c0ce824 */ /* 0x100fe400078e0a03 */
[C---:B------:R-:W-:Y:S02]  /*39f0*/  IMAD R15, R3.reuse, R13, R108 ;  /* 0x0000000d030f7224 */ /* 0x040fe400078e026c */
[----:B------:R-:W-:Y:S01]  /*3a00*/  @!P5 IMAD.IADD R10, R10, 0x1, -R3 ;  /* 0x000000010a0ad824 */ /* 0x000fe200078e0a03 */
[----:B------:R-:W-:Y:S01]  /*3a10*/  ISETP.GT.U32.AND P6, PT, R3, R12, PT ;  /* 0x0000000c0300720c */ /* 0x000fe20003fc4070 */
[----:B------:R-:W-:Y:S01]  /*3a20*/  IMAD.HI.U32 R13, R5, R14, RZ ;  /* 0x0000000e050d7227 */ /* 0x000fe200078e00ff */
[----:B------:R-:W-:-:S03]  /*3a30*/  ISETP.GT.U32.AND P5, PT, R3, R15, PT ;  /* 0x0000000f0300720c */ /* 0x000fc60003fa4070 */
[----:B------:R-:W-:Y:S02]  /*3a40*/  IMAD.MOV R13, RZ, RZ, -R13 ;  /* 0x000000ffff0d7224 */ /* 0x000fe400078e0a0d */
[----:B------:R-:W-:Y:S01]  /*3a50*/  @!P0 IMAD.IADD R104, R104, 0x1, -R3 ;  /* 0x0000000168688824 */ /* 0x000fe200078e0a03 */
[----:B------:R-:W-:Y:S01]  /*3a60*/  ISETP.GE.AND P0, PT, R27, RZ, PT ;  /* 0x000000ff1b00720c */ /* 0x000fe20003f06270 */
[----:B------:R-:W-:Y:S02]  /*3a70*/  IMAD.MOV.U32 R27, RZ, RZ, R10 ;  /* 0x000000ffff1b7224 */ /* 0x000fe400078e000a */
[C---:B------:R-:W-:Y:S01]  /*3a80*/  IMAD R10, R3.reuse, R13, R14 ;  /* 0x0000000d030a7224 */ /* 0x040fe200078e020e */
[----:B------:R-:W-:Y:S01]  /*3a90*/  IABS R14, R100 ;  /* 0x00000064000e7213 */ /* 0x000fe20000000000 */
[----:B------:R-:W-:Y:S01]  /*3aa0*/  @!P4 IMAD.MOV R43, RZ, RZ, -R43 ;  /* 0x000000ffff2bc224 */ /* 0x000fe200078e0a2b */
[C---:B------:R-:W-:Y:S01]  /*3ab0*/  ISETP.GT.U32.AND P4, PT, R3.reuse, R102, PT ;  /* 0x000000660300720c */ /* 0x040fe20003f84070 */
[--C-:B------:R-:W-:Y:S01]  /*3ac0*/  @!P6 IMAD.IADD R12, R12, 0x1, -R3.reuse ;  /* 0x000000010c0ce824 */ /* 0x100fe200078e0a03 */
[----:B------:R-:W-:Y:S01]  /*3ad0*/  ISETP.GT.U32.AND P6, PT, R3, R10, PT ;  /* 0x0000000a0300720c */ /* 0x000fe20003fc4070 */
[----:B------:R-:W-:-:S02]  /*3ae0*/  @!P5 IMAD.IADD R15, R15, 0x1, -R3 ;  /* 0x000000010f0fd824 */ /* 0x000fc400078e0a03 */
[----:B------:R-:W-:-:S03]  /*3af0*/  IMAD.HI.U32 R13, R5, R16, RZ ;  /* 0x00000010050d7227 */ /* 0x000fc600078e00ff */
[----:B------:R-:W-:Y:S01]  /*3b00*/  ISETP.GT.U32.AND P5, PT, R3, R15, PT ;  /* 0x0000000f0300720c */ /* 0x000fe20003fa4070 */
[----:B------:R-:W-:Y:S02]  /*3b10*/  IMAD.MOV R13, RZ, RZ, -R13 ;  /* 0x000000ffff0d7224 */ /* 0x000fe400078e0a0d */
[----:B------:R-:W-:Y:S01]  /*3b20*/  @!P2 IMAD.MOV R27, RZ, RZ, -R27 ;  /* 0x000000ffff1ba224 */ /* 0x000fe200078e0a1b */
[----:B------:R-:W-:Y:S01]  /*3b30*/  ISETP.GE.AND P2, PT, R19, RZ, PT ;  /* 0x000000ff1300720c */ /* 0x000fe20003f46270 */
[--C-:B------:R-:W-:Y:S01]  /*3b40*/  @!P4 IMAD.IADD R102, R102, 0x1, -R3.reuse ;  /* 0x000000016666c824 */ /* 0x100fe200078e0a03 */
[----:B------:R-:W-:Y:S01]  /*3b50*/  ISETP.GE.AND P4, PT, R31, RZ, PT ;  /* 0x000000ff1f00720c */ /* 0x000fe20003f86270 */
[----:B------:R-:W-:Y:S02]  /*3b60*/  @!P6 IMAD.IADD R10, R10, 0x1, -R3 ;  /* 0x000000010a0ae824 */ /* 0x000fe400078e0a03 */
[----:B------:R-:W-:Y:S01]  /*3b70*/  IMAD.MOV.U32 R31, RZ, RZ, R102 ;  /* 0x000000ffff1f7224 */ /* 0x000fe200078e0066 */
[----:B------:R-:W-:Y:S01]  /*3b80*/  IABS R102, R98 ;  /* 0x0000006200667213 */ /* 0x000fe20000000000 */
[C---:B------:R-:W-:Y:S01]  /*3b90*/  IMAD R16, R3.reuse, R13, R16 ;  /* 0x0000000d03107224 */ /* 0x040fe200078e0210 */
[----:B------:R-:W-:Y:S01]  /*3ba0*/  ISETP.GT.U32.AND P6, PT, R3, R10, PT ;  /* 0x0000000a0300720c */ /* 0x000fe20003fc4070 */
[----:B------:R-:W-:-:S02]  /*3bb0*/  IMAD.MOV.U32 R19, RZ, RZ, R12 ;  /* 0x000000ffff137224 */ /* 0x000fc400078e000c */
[----:B------:R-:W-:Y:S01]  /*3bc0*/  @!P3 IMAD.MOV R31, RZ, RZ, -R31 ;  /* 0x000000ffff1fb224 */ /* 0x000fe200078e0a1f */
[----:B------:R-:W-:Y:S01]  /*3bd0*/  ISETP.GE.AND P3, PT, R23, RZ, PT ;  /* 0x000000ff1700720c */ /* 0x000fe20003f66270 */
[----:B------:R-:W-:Y:S01]  /*3be0*/  @!P5 IMAD.IADD R15, R15, 0x1, -R3 ;  /* 0x000000010f0fd824 */ /* 0x000fe200078e0a03 */
[----:B------:R-:W-:Y:S01]  /*3bf0*/  ISETP.GT.U32.AND P5, PT, R3, R16, PT ;  /* 0x000000100300720c */ /* 0x000fe20003fa4070 */
[----:B------:R-:W-:-:S04]  /*3c00*/  IMAD.HI.U32 R12, R5, R14, RZ ;  /* 0x0000000e050c7227 */ /* 0x000fc800078e00ff */
[----:B------:R-:W-:Y:S02]  /*3c10*/  IMAD.MOV R12, RZ, RZ, -R12 ;  /* 0x000000ffff0c7224 */ /* 0x000fe400078e0a0c */
[----:B------:R-:W-:Y:S01]  /*3c20*/  IMAD.MOV.U32 R23, RZ, RZ, R104 ;  /* 0x000000ffff177224 */ /* 0x000fe200078e0068 */
[----:B------:R-:W-:Y:S01]  /*3c30*/  IABS R104, R94 ;  /* 0x0000005e00687213 */ /* 0x000fe20000000000 */
[C---:B------:R-:W-:Y:S02]  /*3c40*/  IMAD R14, R3.reuse, R12, R14 ;  /* 0x0000000c030e7224 */ /* 0x040fe400078e020e */
[----:B------:R-:W-:Y:S01]  /*3c50*/  @!P4 IMAD.MOV R19, RZ, RZ, -R19 ;  /* 0x000000ffff13c224 */ /* 0x000fe200078e0a13 */
[----:B------:R-:W-:Y:S01]  /*3c60*/  ISETP.GE.AND P4, PT, R8, RZ, PT ;  /* 0x000000ff0800720c */ /* 0x000fe20003f86270 */
[----:B------:R-:W-:Y:S01]  /*3c70*/  @!P6 IMAD.IADD R10, R10, 0x1, -R3 ;  /* 0x000000010a0ae824 */ /* 0x000fe200078e0a03 */
[----:B------:R-:W-:Y:S01]  /*3c80*/  IABS R8, R8 ;  /* 0x0000000800087213 */ /* 0x000fe20000000000 */
[----:B------:R-:W-:Y:S01]  /*3c90*/  @!P1 IMAD.MOV R23, RZ, RZ, -R23 ;  /* 0x000000ffff179224 */ /* 0x000fe200078e0a17 */
[----:B------:R-:W-:Y:S01]  /*3ca0*/  ISETP.GT.U32.AND P6, PT, R3, R14, PT ;  /* 0x0000000e0300720c */ /* 0x000fe20003fc4070 */
[----:B------:R-:W-:Y:S01]  /*3cb0*/  @!P3 IMAD.MOV R15, RZ, RZ, -R15 ;  /* 0x000000ffff0fb224 */ /* 0x000fe200078e0a0f */
[----:B------:R-:W-:Y:S01]  /*3cc0*/  ISETP.GE.AND P1, PT, R100, RZ, PT ;  /* 0x000000ff6400720c */ /* 0x000fe20003f26270 */
[----:B------:R-:W-:Y:S01]  /*3cd0*/  @!P5 IMAD.IADD R16, R16, 0x1, -R3 ;  /* 0x000000011010d824 */ /* 0x000fe200078e0a03 */
[----:B------:R-:W-:Y:S01]  /*3ce0*/  IABS R100, R18 ;  /* 0x0000001200647213 */ /* 0x000fe20000000000 */
[----:B------:R-:W-:Y:S01]  /*3cf0*/  IMAD.HI.U32 R13, R5, R102, RZ ;  /* 0x00000066050d7227 */ /* 0x000fe200078e00ff */
[----:B------:R-:W-:-:S02]  /*3d00*/  ISETP.GE.AND P3, PT, R18, RZ, PT ;  /* 0x000000ff1200720c */ /* 0x000fc40003f66270 */
[----:B------:R-:W-:Y:S01]  /*3d10*/  ISETP.GT.U32.AND P5, PT, R3, R16, PT ;  /* 0x000000100300720c */ /* 0x000fe20003fa4070 */
[----:B------:R-:W-:Y:S02]  /*3d20*/  IMAD.MOV.U32 R18, RZ, RZ, R8 ;  /* 0x000000ffff127224 */ /* 0x000fe400078e0008 */
[----:B------:R-:W-:-:S04]  /*3d30*/  IMAD.HI.U32 R12, R5, R100, RZ ;  /* 0x00000064050c7227 */ /* 0x000fc800078e00ff */
[----:B------:R-:W-:-:S04]  /*3d40*/  IMAD.HI.U32 R8, R5, R18, RZ ;  /* 0x0000001205087227 */ /* 0x000fc800078e00ff */
[----:B------:R-:W-:Y:S02]  /*3d50*/  IMAD.MOV R8, RZ, RZ, -R8 ;  /* 0x000000ffff087224 */ /* 0x000fe400078e0a08 */
[----:B------:R-:W-:Y:S02]  /*3d60*/  IMAD.MOV R12, RZ, RZ, -R12 ;  /* 0x000000ffff0c7224 */ /* 0x000fe400078e0a0c */
[----:B------:R-:W-:Y:S02]  /*3d70*/  @!P6 IMAD.IADD R14, R14, 0x1, -R3 ;  /* 0x000000010e0ee824 */ /* 0x000fe400078e0a03 */
[C---:B------:R-:W-:Y:S02]  /*3d80*/  IMAD R8, R3.reuse, R8, R18 ;  /* 0x0000000803087224 */ /* 0x040fe400078e0212 */
[C---:B------:R-:W-:Y:S01]  /*3d90*/  IMAD R12, R3.reuse, R12, R100 ;  /* 0x0000000c030c7224 */ /* 0x040fe200078e0264 */
[----:B------:R-:W-:Y:S01]  /*3da0*/  ISETP.GT.U32.AND P6, PT, R3, R14, PT ;  /* 0x0000000e0300720c */ /* 0x000fe20003fc4070 */
[----:B------:R-:W-:-:S02]  /*3db0*/  IMAD.MOV.U32 R18, RZ, RZ, R10 ;  /* 0x000000ffff127224 */ /* 0x000fc400078e000a */
[----:B------:R-:W-:Y:S01]  /*3dc0*/  @!P5 IMAD.IADD R16, R16, 0x1, -R3 ;  /* 0x000000011010d824 */ /* 0x000fe200078e0a03 */
[C---:B------:R-:W-:Y:S01]  /*3dd0*/  ISETP.GT.U32.AND P5, PT, R3.reuse, R8, PT ;  /* 0x000000080300720c */ /* 0x040fe20003fa4070 */
[----:B------:R-:W-:Y:S01]  /*3de0*/  @!P0 IMAD.MOV R18, RZ, RZ, -R18 ;  /* 0x000000ffff128224 */ /* 0x000fe200078e0a12 */
[----:B------:R-:W-:Y:S01]  /*3df0*/  ISETP.GT.U32.AND P0, PT, R3, R12, PT ;  /* 0x0000000c0300720c */ /* 0x000fe20003f04070 */
[----:B------:R-:W-:-:S04]  /*3e00*/  IMAD.HI.U32 R100, R5, R104, RZ ;  /* 0x0000006805647227 */ /* 0x000fc800078e00ff */
[----:B------:R-:W-:Y:S02]  /*3e10*/  IMAD.MOV R100, RZ, RZ, -R100 ;  /* 0x000000ffff647224 */ /* 0x000fe400078e0a64 */
[--C-:B------:R-:W-:Y:S02]  /*3e20*/  @!P6 IMAD.IADD R14, R14, 0x1, -R3.reuse ;  /* 0x000000010e0ee824 */ /* 0x100fe400078e0a03 */
[C---:B------:R-:W-:Y:S01]  /*3e30*/  IMAD R251, R3.reuse, R100, R104 ;  /* 0x0000006403fb7224 */ /* 0x040fe200078e0268 */
[----:B------:R-:W-:Y:S01]  /*3e40*/  IABS R100, R97 ;  /* 0x0000006100647213 */ /* 0x000fe20000000000 */
[--C-:B------:R-:W-:Y:S01]  /*3e50*/  @!P5 IMAD.IADD R8, R8, 0x1, -R3.reuse ;  /* 0x000000010808d824 */ /* 0x100fe200078e0a03 */
[----:B------:R-:W-:Y:S01]  /*3e60*/  IABS R104, R89 ;  /* 0x0000005900687213 */ /* 0x000fe20000000000 */
[----:B------:R-:W-:Y:S02]  /*3e70*/  @!P0 IMAD.IADD R12, R12, 0x1, -R3 ;  /* 0x000000010c0c8824 */ /* 0x000fe400078e0a03 */
[----:B------:R-:W-:Y:S01]  /*3e80*/  @!P1 IMAD.MOV R14, RZ, RZ, -R14 ;  /* 0x000000ffff0e9224 */ /* 0x000fe200078e0a0e */
[C---:B------:R-:W-:Y:S01]  /*3e90*/  ISETP.GT.U32.AND P1, PT, R3.reuse, R251, PT ;  /* 0x000000fb0300720c */ /* 0x040fe20003f24070 */
[----:B------:R-:W-:Y:S01]  /*3ea0*/  IMAD.MOV R13, RZ, RZ, -R13 ;  /* 0x000000ffff0d7224 */ /* 0x000fe200078e0a0d */
[----:B------:R-:W-:Y:S01]  /*3eb0*/  ISETP.GT.U32.AND P5, PT, R3, R8, PT ;  /* 0x000000080300720c */ /* 0x000fe20003fa4070 */
[----:B------:R-:W-:Y:S01]  /*3ec0*/  IMAD.HI.U32 R101, R5, R106, RZ ;  /* 0x0000006a05657227 */ /* 0x000fe200078e00ff */
[----:B------:R-:W-:-:S03]  /*3ed0*/  ISETP.GT.U32.AND P0, PT, R3, R12, PT ;  /* 0x0000000c0300720c */ /* 0x000fc60003f04070 */
[C---:B------:R-:W-:Y:S01]  /*3ee0*/  IMAD R10, R3.reuse, R13, R102 ;  /* 0x0000000d030a7224 */ /* 0x040fe200078e0266 */
[----:B------:R-:W-:Y:S01]  /*3ef0*/  IABS R102, R90 ;  /* 0x0000005a00667213 */ /* 0x000fe20000000000 */
[----:B------:R-:W-:Y:S02]  /*3f00*/  IMAD.MOV R101, RZ, RZ, -R101 ;  /* 0x000000ffff657224 */ /* 0x000fe400078e0a65 */
[----:B------:R-:W-:Y:S01]  /*3f10*/  @!P2 IMAD.MOV R16, RZ, RZ, -R16 ;  /* 0x000000ffff10a224 */ /* 0x000fe200078e0a10 */
[C---:B------:R-:W-:Y:S01]  /*3f20*/  ISETP.GT.U32.AND P6, PT, R3.reuse, R10, PT ;  /* 0x0000000a0300720c */ /* 0x040fe20003fc4070 */
[----:B------:R-:W-:Y:S01]  /*3f30*/  IMAD R13, R3, R101, R106 ;  /* 0x00000065030d7224 */ /* 0x000fe200078e026a */
[----:B------:R-:W-:Y:S01]  /*3f40*/  ISETP.GE.AND P2, PT, R98, RZ, PT ;  /* 0x000000ff6200720c */ /* 0x000fe20003f46270 */
[--C-:B------:R-:W-:Y:S01]  /*3f50*/  @!P1 IMAD.IADD R251, R251, 0x1, -R3.reuse ;  /* 0x00000001fbfb9824 */ /* 0x100fe200078e0a03 */
[----:B------:R-:W-:Y:S01]  /*3f60*/  IABS R101, R33 ;  /* 0x0000002100657213 */ /* 0x000fe20000000000 */
[--C-:B------:R-:W-:Y:S01]  /*3f70*/  @!P5 IMAD.IADD R8, R8, 0x1, -R3.reuse ;  /* 0x000000010808d824 */ /* 0x100fe200078e0a03 */
[----:B------:R-:W-:Y:S01]  /*3f80*/  ISETP.GT.U32.AND P5, PT, R3, R13, PT ;  /* 0x0000000d0300720c */ /* 0x000fe20003fa4070 */
[----:B------:R-:W-:Y:S01]  /*3f90*/  @!P0 IMAD.IADD R12, R12, 0x1, -R3 ;  /* 0x000000010c0c8824 */ /* 0x000fe200078e0a03 */
[----:B------:R-:W-:Y:S01]  /*3fa0*/  ISETP.GE.AND P0, PT, R94, RZ, PT ;  /* 0x000000ff5e00720c */ /* 0x000fe20003f06270 */
[----:B------:R-:W-:Y:S01]  /*3fb0*/  IMAD.HI.U32 R98, R5, R100, RZ ;  /* 0x0000006405627227 */ /* 0x000fe200078e00ff */
[----:B------:R-:W-:-:S03]  /*3fc0*/  ISETP.GT.U32.AND P1, PT, R3, R251, PT ;  /* 0x000000fb0300720c */ /* 0x000fc60003f24070 */
[----:B------:R-:W-:-:S04]  /*3fd0*/  IMAD.HI.U32 R94, R5, R102, RZ ;  /* 0x00000066055e7227 */ /* 0x000fc800078e00ff */
[--C-:B------:R-:W-:Y:S02]  /*3fe0*/  @!P6 IMAD.IADD R10, R10, 0x1, -R3.reuse ;  /* 0x000000010a0ae824 */ /* 0x100fe400078e0a03 */
[----:B------:R-:W-:Y:S02]  /*3ff0*/  IMAD.MOV R98, RZ, RZ, -R98 ;  /* 0x000000ffff627224 */ /* 0x000fe400078e0a62 */
[----:B------:R-:W-:Y:S01]  /*4000*/  IMAD.MOV R94, RZ, RZ, -R94 ;  /* 0x000000ffff5e7224 */ /* 0x000fe200078e0a5e */
[C---:B------:R-:W-:Y:S01]  /*4010*/  ISETP.GT.U32.AND P6, PT, R3.reuse, R10, PT ;  /* 0x0000000a0300720c */ /* 0x040fe20003fc4070 */
[C---:B------:R-:W-:Y:S01]  /*4020*/  IMAD R249, R3.reuse, R98, R100 ;  /* 0x0000006203f97224 */ /* 0x040fe200078e0264 */
[----:B------:R-:W-:Y:S01]  /*4030*/  IABS R100, R92 ;  /* 0x0000005c00647213 */ /* 0x000fe20000000000 */
[----:B------:R-:W-:Y:S01]  /*4040*/  IMAD R247, R3, R94, R102 ;  /* 0x0000005e03f77224 */ /* 0x000fe200078e0266 */
[----:B------:R-:W-:Y:S01]  /*4050*/  IABS R102, R21 ;  /* 0x0000001500667213 */ /* 0x000fe20000000000 */
[----:B------:R-:W-:-:S02]  /*4060*/  @!P5 IMAD.IADD R13, R13, 0x1, -R3 ;  /* 0x000000010d0dd824 */ /* 0x000fc400078e0a03 */
[----:B------:R-:W-:Y:S01]  /*4070*/  @!P1 IMAD.IADD R251, R251, 0x1, -R3 ;  /* 0x00000001fbfb9824 */ /* 0x000fe200078e0a03 */
[----:B------:R-:W-:Y:S01]  /*4080*/  ISETP.GT.U32.AND P1, PT, R3, R247, PT ;  /* 0x000000f70300720c */ /* 0x000fe20003f24070 */
[----:B------:R-:W-:Y:S01]  /*4090*/  IMAD.HI.U32 R94, R5, R100, RZ ;  /* 0x00000064055e7227 */ /* 0x000fe200078e00ff */
[----:B------:R-:W-:-:S03]  /*40a0*/  ISETP.GT.U32.AND P5, PT, R3, R13, PT ;  /* 0x0000000d0300720c */ /* 0x000fc60003fa4070 */
[----:B------:R-:W-:-:S04]  /*40b0*/  IMAD.HI.U32 R98, R5, R104, RZ ;  /* 0x0000006805627227 */ /* 0x000fc800078e00ff */
[----:B------:R-:W-:Y:S02]  /*40c0*/  IMAD.MOV R94, RZ, RZ, -R94 ;  /* 0x000000ffff5e7224 */ /* 0x000fe400078e0a5e */
[----:B------:R-:W-:Y:S02]  /*40d0*/  IMAD.MOV R98, RZ, RZ, -R98 ;  /* 0x000000ffff627224 */ /* 0x000fe400078e0a62 */
[--C-:B------:R-:W-:Y:S01]  /*40e0*/  @!P6 IMAD.IADD R10, R10, 0x1, -R3.reuse ;  /* 0x000000010a0ae824 */ /* 0x100fe200078e0a03 */
[C---:B------:R-:W-:Y:S01]  /*40f0*/  ISETP.GT.U32.AND P6, PT, R3.reuse, R249, PT ;  /* 0x000000f90300720c */ /* 0x040fe20003fc4070 */
        /* <DEDUP_REMOVED lines=8> */
[----:B------:R-:W-:-:S02]  /*4180*/  @!P4 IMAD.MOV R8, RZ, RZ, -R8 ;  /* 0x000000ffff08c224 */ /* 0x000fc400078e0a08 */
[----:B------:R-:W-:Y:S01]  /*4190*/  @!P3 IMAD.MOV R12, RZ, RZ, -R12 ;  /* 0x000000ffff0cb224 */ /* 0x000fe200078e0a0c */
[----:B------:R-:W-:Y:S01]  /*41a0*/  ISETP.GT.U32.AND P3, PT, R3, R247, PT ;  /* 0x000000f70300720c */ /* 0x000fe20003f64070 */
[----:B------:R-:W-:Y:S01]  /*41b0*/  @!P6 IMAD.IADD R249, R249, 0x1, -R3 ;  /* 0x00000001f9f9e824 */ /* 0x000fe200078e0a03 */
[----:B------:R-:W-:Y:S01]  /*41c0*/  ISETP.GE.AND P6, PT, R96, RZ, PT ;  /* 0x000000ff6000720c */ /* 0x000fe20003fc6270 */
[----:B------:R-:W-:-:S04]  /*41d0*/  IMAD.HI.U32 R96, R5, R102, RZ ;  /* 0x0000006605607227 */ /* 0x000fc800078e00ff */
[--C-:B------:R-:W-:Y:S01]  /*41e0*/  @!P1 IMAD.IADD R94, R94, 0x1, -R3.reuse ;  /* 0x000000015e5e9824 */ /* 0x100fe200078e0a03 */
[----:B------:R-:W-:Y:S01]  /*41f0*/  ISETP.GT.U32.AND P1, PT, R3, R249, PT ;  /* 0x000000f90300720c */ /* 0x000fe20003f24070 */
[----:B------:R-:W-:Y:S01]  /*4200*/  @!P5 IMAD.IADD R245, R245, 0x1, -R3 ;  /* 0x00000001f5f5d824 */ /* 0x000fe200078e0a03 */
[----:B------:R-:W-:Y:S01]  /*4210*/  ISETP.GE.AND P5, PT, R97, RZ, PT ;  /* 0x000000ff6100720c */ /* 0x000fe20003fa6270 */
[----:B------:R-:W-:-:S03]  /*4220*/  IMAD.HI.U32 R97, R5, R100, RZ ;  /* 0x0000006405617227 */ /* 0x000fc600078e00ff */
[C---:B------:R-:W-:Y:S01]  /*4230*/  ISETP.GT.U32.AND P4, PT, R3.reuse, R245, PT ;  /* 0x000000f50300720c */ /* 0x040fe20003f84070 */
[----:B------:R-:W-:Y:S02]  /*4240*/  IMAD.MOV R96, RZ, RZ, -R96 ;  /* 0x000000ffff607224 */ /* 0x000fe400078e0a60 */
[----:B------:R-:W-:Y:S02]  /*4250*/  IMAD.MOV R97, RZ, RZ, -R97 ;  /* 0x000000ffff617224 */ /* 0x000fe400078e0a61 */
[----:B------:R-:W-:Y:S02]  /*4260*/  IMAD R96, R3, R96, R102 ;  /* 0x0000006003607224 */ /* 0x000fe400078e0266 */
[----:B------:R-:W-:Y:S01]  /*4270*/  @!P1 IMAD.IADD R249, R249, 0x1, -R3 ;  /* 0x00000001f9f99824 */ /* 0x000fe200078e0a03 */
[----:B------:R-:W-:Y:S01]  /*4280*/  ISETP.GE.AND P1, PT, R90, RZ, PT ;  /* 0x000000ff5a00720c */ /* 0x000fe20003f26270 */
[----:B------:R-:W-:Y:S01]  /*4290*/  IMAD R90, R3, R97, R100 ;  /* 0x00000061035a7224 */ /* 0x000fe200078e0264 */
[----:B------:R-:W-:Y:S01]  /*42a0*/  IABS R100, R88 ;  /* 0x0000005800647213 */ /* 0x000fe20000000000 */
[----:B------:R-:W-:-:S04]  /*42b0*/  IMAD.HI.U32 R98, R5, R104, RZ ;  /* 0x0000006805627227 */ /* 0x000fc800078e00ff */
[----:B------:R-:W-:Y:S01]  /*42c0*/  @!P0 IMAD.MOV R251, RZ, RZ, -R251 ;  /* 0x000000fffffb8224 */ /* 0x000fe200078e0afb */
[----:B------:R-:W-:Y:S01]  /*42d0*/  ISETP.GT.U32.AND P0, PT, R3, R96, PT ;  /* 0x000000600300720c */ /* 0x000fe20003f04070 */
[----:B------:R-:W-:Y:S01]  /*42e0*/  @!P4 IMAD.IADD R245, R245, 0x1, -R3 ;  /* 0x00000001f5f5c824 */ /* 0x000fe200078e0a03 */
[C---:B------:R-:W-:Y:S01]  /*42f0*/  ISETP.GT.U32.AND P4, PT, R3.reuse, R90, PT ;  /* 0x0000005a0300720c */ /* 0x040fe20003f84070 */
[----:B------:R-:W-:Y:S02]  /*4300*/  IMAD.MOV R98, RZ, RZ, -R98 ;  /* 0x000000ffff627224 */ /* 0x000fe400078e0a62 */
[----:B------:R-:W-:Y:S01]  /*4310*/  @!P2 IMAD.MOV R10, RZ, RZ, -R10 ;  /* 0x000000ffff0aa224 */ /* 0x000fe200078e0a0a */
[C---:B------:R-:W-:Y:S01]  /*4320*/  ISETP.GT.U32.AND P2, PT, R3.reuse, R94, PT ;  /* 0x0000005e0300720c */ /* 0x040fe20003f44070 */
[----:B------:R-:W-:Y:S02]  /*4330*/  IMAD R98, R3, R98, R104 ;  /* 0x0000006203627224 */ /* 0x000fe400078e0268 */
[----:B------:R-:W-:-:S02]  /*4340*/  IMAD.MOV.U32 R102, RZ, RZ, R101 ;  /* 0x000000ffff667224 */ /* 0x000fc400078e0065 */
[----:B------:R-:W-:Y:S01]  /*4350*/  @!P6 IMAD.MOV R13, RZ, RZ, -R13 ;  /* 0x000000ffff0de224 */ /* 0x000fe200078e0a0d */
[----:B------:R-:W-:Y:S01]  /*4360*/  ISETP.GT.U32.AND P6, PT, R3, R98, PT ;  /* 0x000000620300720c */ /* 0x000fe20003fc4070 */
[----:B------:R-:W-:Y:S01]  /*4370*/  @!P3 IMAD.IADD R247, R247, 0x1, -R3 ;  /* 0x00000001f7f7b824 */ /* 0x000fe200078e0a03 */
[----:B------:R-:W-:Y:S01]  /*4380*/  ISETP.GE.AND P3, PT, R89, RZ, PT ;  /* 0x000000ff5900720c */ /* 0x000fe20003f66270 */
[----:B------:R-:W-:-:S04]  /*4390*/  IMAD.HI.U32 R89, R5, R102, RZ ;  /* 0x0000006605597227 */ /* 0x000fc800078e00ff */
[--C-:B------:R-:W-:Y:S01]  /*43a0*/  @!P0 IMAD.IADD R96, R96, 0x1, -R3.reuse ;  /* 0x0000000160608824 */ /* 0x100fe200078e0a03 */
[----:B------:R-:W-:Y:S01]  /*43b0*/  ISETP.GE.AND P0, PT, R21, RZ, PT ;  /* 0x000000ff1500720c */ /* 0x000fe20003f06270 */
[--C-:B------:R-:W-:Y:S02]  /*43c0*/  @!P4 IMAD.IADD R90, R90, 0x1, -R3.reuse ;  /* 0x000000015a5ac824 */ /* 0x100fe400078e0a03 */
[----:B------:R-:W-:Y:S01]  /*43d0*/  @!P2 IMAD.IADD R94, R94, 0x1, -R3 ;  /* 0x000000015e5ea824 */ /* 0x000fe200078e0a03 */
[----:B------:R-:W-:Y:S01]  /*43e0*/  ISETP.GE.AND P2, PT, R92, RZ, PT ;  /* 0x000000ff5c00720c */ /* 0x000fe20003f46270 */
[----:B------:R-:W-:Y:S01]  /*43f0*/  IMAD.MOV R89, RZ, RZ, -R89 ;  /* 0x000000ffff597224 */ /* 0x000fe200078e0a59 */
[C---:B------:R-:W-:Y:S01]  /*4400*/  ISETP.GT.U32.AND P4, PT, R3.reuse, R96, PT ;  /* 0x000000600300720c */ /* 0x040fe20003f84070 */
[----:B------:R-:W-:Y:S01]  /*4410*/  @!P1 IMAD.MOV R247, RZ, RZ, -R247 ;  /* 0x000000fffff79224 */ /* 0x000fe200078e0af7 */
[C---:B------:R-:W-:Y:S01]  /*4420*/  ISETP.GT.U32.AND P1, PT, R3.reuse, R90, PT ;  /* 0x0000005a0300720c */ /* 0x040fe20003f24070 */
[----:B------:R-:W-:-:S02]  /*4430*/  IMAD R92, R3, R89, R102 ;  /* 0x00000059035c7224 */ /* 0x000fc400078e0266 */
[----:B------:R-:W-:-:S04]  /*4440*/  IMAD.HI.U32 R89, R5, R100, RZ ;  /* 0x0000006405597227 */ /* 0x000fc800078e00ff */
[----:B------:R-:W-:Y:S01]  /*4450*/  @!P6 IMAD.IADD R98, R98, 0x1, -R3 ;  /* 0x000000016262e824 */ /* 0x000fe200078e0a03 */
[----:B------:R-:W-:Y:S01]  /*4460*/  ISETP.GE.AND P6, PT, R93, RZ, PT ;  /* 0x000000ff5d00720c */ /* 0x000fe20003fc6270 */
[----:B------:R-:W-:Y:S01]  /*4470*/  IMAD.MOV R89, RZ, RZ, -R89 ;  /* 0x000000ffff597224 */ /* 0x000fe200078e0a59 */
[----:B------:R-:W-:Y:S01]  /*4480*/  IABS R93, R29 ;  /* 0x0000001d005d7213 */ /* 0x000fe20000000000 */
[----:B------:R-:W-:Y:S02]  /*4490*/  IMAD.MOV.U32 R21, RZ, RZ, R94 ;  /* 0x000000ffff157224 */ /* 0x000fe400078e005e */
[----:B------:R-:W-:Y:S01]  /*44a0*/  @!P5 IMAD.MOV R249, RZ, RZ, -R249 ;  /* 0x000000fffff9d224 */ /* 0x000fe200078e0af9 */
[C---:B------:R-:W-:Y:S01]  /*44b0*/  ISETP.GT.U32.AND P5, PT, R3.reuse, R98, PT ;  /* 0x000000620300720c */ /* 0x040fe20003fa4070 */
[C---:B------:R-:W-:Y:S01]  /*44c0*/  IMAD R241, R3.reuse, R89, R100 ;  /* 0x0000005903f17224 */ /* 0x040fe200078e0264 */
[----:B------:R-:W-:Y:S01]  /*44d0*/  IABS R89, R86 ;  /* 0x0000005600597213 */ /* 0x000fe20000000000 */
[----:B------:R-:W-:Y:S01]  /*44e0*/  @!P2 IMAD.MOV R21, RZ, RZ, -R21 ;  /* 0x000000ffff15a224 */ /* 0x000fe200078e0a15 */
[----:B------:R-:W-:Y:S01]  /*44f0*/  ISETP.GT.U32.AND P2, PT, R3, R92, PT ;  /* 0x0000005c0300720c */ /* 0x000fe20003f44070 */
[----:B------:R-:W-:-:S02]  /*4500*/  IMAD.MOV.U32 R94, RZ, RZ, R93 ;  /* 0x000000ffff5e7224 */ /* 0x000fc400078e005d */
[--C-:B------:R-:W-:Y:S01]  /*4510*/  @!P4 IMAD.IADD R96, R96, 0x1, -R3.reuse ;  /* 0x000000016060c824 */ /* 0x100fe200078e0a03 */
[----:B------:R-:W-:Y:S01]  /*4520*/  ISETP.GE.AND P4, PT, R33, RZ, PT ;  /* 0x000000ff2100720c */ /* 0x000fe20003f86270 */
[----:B------:R-:W-:Y:S01]  /*4530*/  @!P1 IMAD.IADD R90, R90, 0x1, -R3 ;  /* 0x000000015a5a9824 */ /* 0x000fe200078e0a03 */
[----:B------:R-:W-:Y:S01]  /*4540*/  ISETP.GT.U32.AND P1, PT, R3, R241, PT ;  /* 0x000000f10300720c */ /* 0x000fe20003f24070 */
[----:B------:R-:W-:Y:S01]  /*4550*/  @!P3 IMAD.MOV R245, RZ, RZ, -R245 ;  /* 0x000000fffff5b224 */ /* 0x000fe200078e0af5 */
[----:B------:R-:W-:Y:S01]  /*4560*/  ISETP.GE.AND P3, PT, R25, RZ, PT ;  /* 0x000000ff1900720c */ /* 0x000fe20003f66270 */
[----:B------:R-:W-:-:S04]  /*4570*/  IMAD.HI.U32 R33, R5, R94, RZ ;  /* 0x0000005e05217227 */ /* 0x000fc800078e00ff */
[----:B------:R-:W-:Y:S02]  /*4580*/  IMAD.MOV R33, RZ, RZ, -R33 ;  /* 0x000000ffff217224 */ /* 0x000fe400078e0a21 */
[--C-:B------:R-:W-:Y:S01]  /*4590*/  @!P5 IMAD.IADD R98, R98, 0x1, -R3.reuse ;  /* 0x000000016262d824 */ /* 0x100fe200078e0a03 */
[----:B------:R-:W-:Y:S01]  /*45a0*/  ISETP.GE.AND P5, PT, R88, RZ, PT ;  /* 0x000000ff5800720c */ /* 0x000fe20003fa6270 */
[----:B------:R-:W-:Y:S01]  /*45b0*/  IMAD R237, R3, R33, R94 ;  /* 0x0000002103ed7224 */ /* 0x000fe200078e025e */
[----:B------:R-:W-:Y:S01]  /*45c0*/  IABS R88, R37 ;  /* 0x0000002500587213 */ /* 0x000fe20000000000 */
[----:B------:R-:W-:Y:S02]  /*45d0*/  IMAD.MOV.U32 R25, RZ, RZ, R96 ;  /* 0x000000ffff197224 */ /* 0x000fe400078e0060 */
[--C-:B------:R-:W-:Y:S01]  /*45e0*/  @!P2 IMAD.IADD R92, R92, 0x1, -R3.reuse ;  /* 0x000000015c5ca824 */ /* 0x100fe200078e0a03 */
[----:B------:R-:W-:Y:S01]  /*45f0*/  ISETP.GE.AND P2, PT, R29, RZ, PT ;  /* 0x000000ff1d00720c */ /* 0x000fe20003f46270 */
[----:B------:R-:W-:Y:S01]  /*4600*/  IMAD.MOV.U32 R33, RZ, RZ, R90 ;  /* 0x000000ffff217224 */ /* 0x000fe200078e005a */
[----:B------:R-:W-:Y:S01]  /*4610*/  IABS R90, R85 ;  /* 0x00000055005a7213 */ /* 0x000fe20000000000 */
[----:B------:R-:W-:-:S02]  /*4620*/  @!P1 IMAD.IADD R241, R241, 0x1, -R3 ;  /* 0x00000001f1f19824 */ /* 0x000fc400078e0a03 */
[----:B------:R-:W-:Y:S01]  /*4630*/  @!P0 IMAD.MOV R25, RZ, RZ, -R25 ;  /* 0x000000ffff198224 */ /* 0x000fe200078e0a19 */
[C---:B------:R-:W-:Y:S01]  /*4640*/  ISETP.GT.U32.AND P0, PT, R3.reuse, R92, PT ;  /* 0x0000005c0300720c */ /* 0x040fe20003f04070 */
[----:B------:R-:W-:Y:S01]  /*4650*/  @!P3 IMAD.MOV R33, RZ, RZ, -R33 ;  /* 0x000000ffff21b224 */ /* 0x000fe200078e0a21 */
[C---:B------:R-:W-:Y:S01]  /*4660*/  ISETP.GT.U32.AND P3, PT, R3.reuse, R237, PT ;  /* 0x000000ed0300720c */ /* 0x040fe20003f64070 */
[----:B------:R-:W-:Y:S01]  /*4670*/  IMAD.MOV.U32 R96, RZ, RZ, R88 ;  /* 0x000000ffff607224 */ /* 0x000fe200078e0058 */
[----:B------:R-:W-:Y:S01]  /*4680*/  ISETP.GT.U32.AND P1, PT, R3, R241, PT ;  /* 0x000000f10300720c */ /* 0x000fe20003f24070 */
[----:B------:R-:W-:Y:S02]  /*4690*/  IMAD.MOV.U32 R29, RZ, RZ, R98 ;  /* 0x000000ffff1d7224 */ /* 0x000fe400078e0062 */
[----:B------:R-:W-:-:S04]  /*46a0*/  IMAD.HI.U32 R88, R5, R96, RZ ;  /* 0x0000006005587227 */ /* 0x000fc800078e00ff */
[----:B------:R-:W-:Y:S02]  /*46b0*/  IMAD.MOV R88, RZ, RZ, -R88 ;  /* 0x000000ffff587224 */ /* 0x000fe400078e0a58 */
[----:B------:R-:W-:Y:S02]  /*46c0*/  IMAD.MOV.U32 R94, RZ, RZ, R89 ;  /* 0x000000ffff5e7224 */ /* 0x000fe400078e0059 */
[----:B------:R-:W-:Y:S01]  /*46d0*/  IMAD R233, R3, R88, R96 ;  /* 0x0000005803e97224 */ /* 0x000fe200078e0260 */
[----:B------:R-:W-:Y:S01]  /*46e0*/  IABS R88, R84 ;  /* 0x0000005400587213 */ /* 0x000fe20000000000 */
[--C-:B------:R-:W-:Y:S01]  /*46f0*/  @!P0 IMAD.IADD R92, R92, 0x1, -R3.reuse ;  /* 0x000000015c5c8824 */ /* 0x100fe200078e0a03 */
[----:B------:R-:W-:Y:S01]  /*4700*/  ISETP.GE.AND P0, PT, R86, RZ, PT ;  /* 0x000000ff5600720c */ /* 0x000fe20003f06270 */
[----:B------:R-:W-:Y:S01]  /*4710*/  @!P3 IMAD.IADD R237, R237, 0x1, -R3 ;  /* 0x00000001ededb824 */ /* 0x000fe200078e0a03 */
[----:B------:R-:W-:Y:S01]  /*4720*/  IABS R96, R61 ;  /* 0x0000003d00607213 */ /* 0x000fe20000000000 */
[----:B------:R-:W-:Y:S01]  /*4730*/  @!P6 IMAD.MOV R29, RZ, RZ, -R29 ;  /* 0x000000ffff1de224 */ /* 0x000fe200078e0a1d */
[----:B------:R-:W-:Y:S01]  /*4740*/  ISETP.GE.AND P6, PT, R37, RZ, PT ;  /* 0x000000ff2500720c */ /* 0x000fe20003fc6270 */
[----:B------:R-:W-:Y:S01]  /*4750*/  IMAD.HI.U32 R89, R5, R94, RZ ;  /* 0x0000005e05597227 */ /* 0x000fe200078e00ff */
[----:B------:R-:W-:-:S03]  /*4760*/  ISETP.GT.U32.AND P3, PT, R3, R237, PT ;  /* 0x000000ed0300720c */ /* 0x000fc60003f64070 */
[----:B------:R-:W-:Y:S01]  /*4770*/  @!P1 IMAD.IADD R241, R241, 0x1, -R3 ;  /* 0x00000001f1f19824 */ /* 0x000fe200078e0a03 */
[----:B------:R-:W-:Y:S01]  /*4780*/  ISETP.GT.U32.AND P1, PT, R3, R233, PT ;  /* 0x000000e90300720c */ /* 0x000fe20003f24070 */
[----:B------:R-:W-:Y:S02]  /*4790*/  IMAD.MOV.U32 R37, RZ, RZ, R92 ;  /* 0x000000ffff257224 */ /* 0x000fe400078e005c */
[----:B------:R-:W-:Y:S02]  /*47a0*/  IMAD.MOV.U32 R92, RZ, RZ, R88 ;  /* 0x000000ffff5c7224 */ /* 0x000fe400078e0058 */
[----:B------:R-:W-:-:S04]  /*47b0*/  IMAD.HI.U32 R88, R5, R90, RZ ;  /* 0x0000005a05587227 */ /* 0x000fc800078e00ff */
[----:B------:R-:W-:Y:S02]  /*47c0*/  IMAD.MOV R89, RZ, RZ, -R89 ;  /* 0x000000ffff597224 */ /* 0x000fe400078e0a59 */
[----:B------:R-:W-:Y:S02]  /*47d0*/  IMAD.MOV R88, RZ, RZ, -R88 ;  /* 0x000000ffff587224 */ /* 0x000fe400078e0a58 */
[----:B------:R-:W-:Y:S01]  /*47e0*/  IMAD R86, R3, R89, R94 ;  /* 0x0000005903567224 */ /* 0x000fe200078e025e */
[----:B------:R-:W-:Y:S01]  /*47f0*/  IABS R94, R49 ;  /* 0x00000031005e7213 */ /* 0x000fe20000000000 */
[----:B------:R-:W-:-:S04]  /*4800*/  IMAD.HI.U32 R89, R5, R92, RZ ;  /* 0x0000005c05597227 */ /* 0x000fc800078e00ff */
[C---:B------:R-:W-:Y:S02]  /*4810*/  IMAD R88, R3.reuse, R88, R90 ;  /* 0x0000005803587224 */ /* 0x040fe400078e025a */
[----:B------:R-:W-:Y:S01]  /*4820*/  @!P4 IMAD.MOV R37, RZ, RZ, -R37 ;  /* 0x000000ffff25c224 */ /* 0x000fe200078e0a25 */
[----:B------:R-:W-:Y:S01]  /*4830*/  ISETP.GT.U32.AND P4, PT, R3, R86, PT ;  /* 0x000000560300720c */ /* 0x000fe20003f84070 */
[----:B------:R-:W-:Y:S02]  /*4840*/  @!P1 IMAD.IADD R233, R233, 0x1, -R3 ;  /* 0x00000001e9e99824 */ /* 0x000fe400078e0a03 */
[----:B------:R-:W-:Y:S02]  /*4850*/  IMAD.MOV R89, RZ, RZ, -R89 ;  /* 0x000000ffff597224 */ /* 0x000fe400078e0a59 */
[----:B------:R-:W-:Y:S01]  /*4860*/  @!P3 IMAD.IADD R237, R237, 0x1, -R3 ;  /* 0x00000001ededb824 */ /* 0x000fe200078e0a03 */
[C---:B------:R-:W-:Y:S01]  /*4870*/  ISETP.GT.U32.AND P3, PT, R3.reuse, R88, PT ;  /* 0x000000580300720c */ /* 0x040fe20003f64070 */
[C---:B------:R-:W-:Y:S01]  /*4880*/  IMAD R90, R3.reuse, R89, R92 ;  /* 0x00000059035a7224 */ /* 0x040fe200078e025c */
[C---:B------:R-:W-:Y:S01]  /*4890*/  ISETP.GT.U32.AND P1, PT, R3.reuse, R233, PT ;  /* 0x000000e90300720c */ /* 0x040fe20003f24070 */
[----:B------:R-:W-:Y:S01]  /*48a0*/  @!P2 IMAD.MOV R237, RZ, RZ, -R237 ;  /* 0x000000ffffeda224 */ /* 0x000fe200078e0aed */
[----:B------:R-:W-:Y:S01]  /*48b0*/  IABS R92, R53 ;  /* 0x00000035005c7213 */ /* 0x000fe20000000000 */
[----:B------:R-:W-:Y:S01]  /*48c0*/  @!P5 IMAD.MOV R241, RZ, RZ, -R241 ;  /* 0x000000fffff1d224 */ /* 0x000fe200078e0af1 */
[----:B------:R-:W-:Y:S01]  /*48d0*/  ISETP.GT.U32.AND P2, PT, R3, R90, PT ;  /* 0x0000005a0300720c */ /* 0x000fe20003f44070 */
[----:B------:R-:W-:Y:S01]  /*48e0*/  @!P4 IMAD.IADD R86, R86, 0x1, -R3 ;  /* 0x000000015656c824 */ /* 0x000fe200078e0a03 */
[----:B------:R-:W-:Y:S01]  /*48f0*/  ISETP.GE.AND P5, PT, R85, RZ, PT ;  /* 0x000000ff5500720c */ /* 0x000fe20003fa6270 */
[----:B------:R-:W-:Y:S01]  /*4900*/  IMAD.HI.U32 R85, R5, R94, RZ ;  /* 0x0000005e05557227 */ /* 0x000fe200078e00ff */
[----:B------:R-:W-:-:S02]  /*4910*/  IABS R89, R57 ;  /* 0x0000003900597213 */ /* 0x000fc40000000000 */
[----:B------:R-:W-:Y:S01]  /*4920*/  ISETP.GT.U32.AND P4, PT, R3, R86, PT ;  /* 0x000000560300720c */ /* 0x000fe20003f84070 */
[----:B------:R-:W-:Y:S02]  /*4930*/  @!P3 IMAD.IADD R88, R88, 0x1, -R3 ;  /* 0x000000015858b824 */ /* 0x000fe400078e0a03 */
[----:B------:R-:W-:Y:S02]  /*4940*/  IMAD.MOV R85, RZ, RZ, -R85 ;  /* 0x000000ffff557224 */ /* 0x000fe400078e0a55 */
[----:B------:R-:W-:Y:S01]  /*4950*/  @!P1 IMAD.IADD R233, R233, 0x1, -R3 ;  /* 0x00000001e9e99824 */ /* 0x000fe200078e0a03 */
[----:B------:R-:W-:Y:S01]  /*4960*/  ISETP.GE.AND P1, PT, R84, RZ, PT ;  /* 0x000000ff5400720c */ /* 0x000fe20003f26270 */
[C---:B------:R-:W-:Y:S01]  /*4970*/  IMAD R84, R3.reuse, R85, R94 ;  /* 0x0000005503547224 */ /* 0x040fe200078e025e */
[----:B------:R-:W-:Y:S01]  /*4980*/  ISETP.GT.U32.AND P3, PT, R3, R88, PT ;  /* 0x000000580300720c */ /* 0x000fe20003f64070 */
[----:B------:R-:W-:-:S04]  /*4990*/  IMAD.HI.U32 R85, R5, R92, RZ ;  /* 0x0000005c05557227 */ /* 0x000fc800078e00ff */
[----:B------:R-:W-:Y:S01]  /*49a0*/  @!P2 IMAD.IADD R90, R90, 0x1, -R3 ;  /* 0x000000015a5aa824 */ /* 0x000fe200078e0a03 */
[----:B------:R-:W-:Y:S01]  /*49b0*/  ISETP.GE.AND P2, PT, R49, RZ, PT ;  /* 0x000000ff3100720c */ /* 0x000fe20003f46270 */
[----:B------:R-:W-:Y:S02]  /*49c0*/  IMAD.MOV.U32 R94, RZ, RZ, R89 ;  /* 0x000000ffff5e7224 */ /* 0x000fe400078e0059 */
[----:B------:R-:W-:Y:S02]  /*49d0*/  IMAD.MOV R89, RZ, RZ, -R85 ;  /* 0x000000ffff597224 */ /* 0x000fe400078e0a55 */
[----:B------:R-:W-:Y:S01]  /*49e0*/  @!P6 IMAD.MOV R233, RZ, RZ, -R233 ;  /* 0x000000ffffe9e224 */ /* 0x000fe200078e0ae9 */
[----:B------:R-:W-:Y:S01]  /*49f0*/  ISETP.GT.U32.AND P6, PT, R3, R90, PT ;  /* 0x0000005a0300720c */ /* 0x000fe20003fc4070 */
[----:B------:R-:W-:-:S04]  /*4a00*/  IMAD.HI.U32 R85, R5, R94, RZ ;  /* 0x0000005e05557227 */ /* 0x000fc800078e00ff */
[C---:B------:R-:W-:Y:S02]  /*4a10*/  IMAD R92, R3.reuse, R89, R92 ;  /* 0x00000059035c7224 */ /* 0x040fe400078e025c */
[----:B------:R-:W-:Y:S01]  /*4a20*/  @!P4 IMAD.IADD R86, R86, 0x1, -R3 ;  /* 0x000000015656c824 */ /* 0x000fe200078e0a03 */
[C---:B------:R-:W-:Y:S01]  /*4a30*/  ISETP.GT.U32.AND P4, PT, R3.reuse, R84, PT ;  /* 0x000000540300720c */ /* 0x040fe20003f84070 */
[----:B------:R-:W-:Y:S02]  /*4a40*/  IMAD.MOV R85, RZ, RZ, -R85 ;  /* 0x000000ffff557224 */ /* 0x000fe400078e0a55 */
[----:B------:R-:W-:Y:S01]  /*4a50*/  @!P3 IMAD.IADD R88, R88, 0x1, -R3 ;  /* 0x000000015858b824 */ /* 0x000fe200078e0a03 */
[C---:B------:R-:W-:Y:S01]  /*4a60*/  ISETP.GT.U32.AND P3, PT, R3.reuse, R92, PT ;  /* 0x0000005c0300720c */ /* 0x040fe20003f64070 */
[----:B------:R-:W-:Y:S02]  /*4a70*/  IMAD.MOV.U32 R49, RZ, RZ, R86 ;  /* 0x000000ffff317224 */ /* 0x000fe400078e0056 */
[----:B------:R-:W-:-:S02]  /*4a80*/  IMAD R229, R3, R85, R94 ;  /* 0x0000005503e57224 */ /* 0x000fc400078e025e */
[----:B------:R-:W-:Y:S01]  /*4a90*/  @!P0 IMAD.MOV R49, RZ, RZ, -R49 ;  /* 0x000000ffff318224 */ /* 0x000fe200078e0a31 */
[----:B------:R-:W-:Y:S01]  /*4aa0*/  ISETP.GE.AND P0, PT, R53, RZ, PT ;  /* 0x000000ff3500720c */ /* 0x000fe20003f06270 */
[--C-:B------:R-:W-:Y:S01]  /*4ab0*/  @!P6 IMAD.IADD R90, R90, 0x1, -R3.reuse ;  /* 0x000000015a5ae824 */ /* 0x100fe200078e0a03 */
[----:B------:R-:W-:Y:S01]  /*4ac0*/  IABS R53, R65 ;  /* 0x0000004100357213 */ /* 0x000fe20000000000 */
[----:B------:R-:W-:Y:S01]  /*4ad0*/  @!P4 IMAD.IADD R84, R84, 0x1, -R3 ;  /* 0x000000015454c824 */ /* 0x000fe200078e0a03 */
[----:B------:R-:W-:Y:S01]  /*4ae0*/  ISETP.GT.U32.AND P6, PT, R3, R229, PT ;  /* 0x000000e50300720c */ /* 0x000fe20003fc4070 */
[----:B------:R-:W-:-:S03]  /*4af0*/  IMAD.HI.U32 R86, R5, R96, RZ ;  /* 0x0000006005567227 */ /* 0x000fc600078e00ff */
[----:B------:R-:W-:Y:S01]  /*4b00*/  ISETP.GT.U32.AND P4, PT, R3, R84, PT ;  /* 0x000000540300720c */ /* 0x000fe20003f84070 */
[----:B------:R-:W-:Y:S02]  /*4b10*/  IMAD.MOV.U32 R94, RZ, RZ, R53 ;  /* 0x000000ffff5e7224 */ /* 0x000fe400078e0035 */
[----:B------:R-:W-:Y:S01]  /*4b20*/  IMAD.MOV.U32 R53, RZ, RZ, R88 ;  /* 0x000000ffff357224 */ /* 0x000fe200078e0058 */
[----:B------:R-:W-:Y:S01]  /*4b30*/  IABS R88, R82 ;  /* 0x0000005200587213 */ /* 0x000fe20000000000 */
[----:B------:R-:W-:Y:S01]  /*4b40*/  @!P3 IMAD.IADD R92, R92, 0x1, -R3 ;  /* 0x000000015c5cb824 */ /* 0x000fe200078e0a03 */
[----:B------:R-:W-:Y:S01]  /*4b50*/  ISETP.GE.AND P3, PT, R57, RZ, PT ;  /* 0x000000ff3900720c */ /* 0x000fe20003f66270 */
[----:B------:R-:W-:Y:S02]  /*4b60*/  @!P5 IMAD.MOV R53, RZ, RZ, -R53 ;  /* 0x000000ffff35d224 */ /* 0x000fe400078e0a35 */
[----:B------:R-:W-:Y:S01]  /*4b70*/  IMAD.HI.U32 R85, R5, R94, RZ ;  /* 0x0000005e05557227 */ /* 0x000fe200078e00ff */
[----:B------:R-:W-:-:S03]  /*4b80*/  ISETP.GT.U32.AND P5, PT, R3, R92, PT ;  /* 0x0000005c0300720c */ /* 0x000fc60003fa4070 */
[----:B------:R-:W-:Y:S02]  /*4b90*/  @!P6 IMAD.IADD R229, R229, 0x1, -R3 ;  /* 0x00000001e5e5e824 */ /* 0x000fe400078e0a03 */
[----:B------:R-:W-:Y:S02]  /*4ba0*/  IMAD.MOV R85, RZ, RZ, -R85 ;  /* 0x000000ffff557224 */ /* 0x000fe400078e0a55 */
[----:B------:R-:W-:Y:S01]  /*4bb0*/  IMAD.MOV.U32 R57, RZ, RZ, R90 ;  /* 0x000000ffff397224 */ /* 0x000fe200078e005a */
[C---:B------:R-:W-:Y:S01]  /*4bc0*/  ISETP.GT.U32.AND P6, PT, R3.reuse, R229, PT ;  /* 0x000000e50300720c */ /* 0x040fe20003fc4070 */
[----:B------:R-:W-:Y:S01]  /*4bd0*/  IMAD R225, R3, R85, R94 ;  /* 0x0000005503e17224 */ /* 0x000fe200078e025e */
[----:B------:R-:W-:Y:S01]  /*4be0*/  IABS R90, R80 ;  /* 0x00000050005a7213 */ /* 0x000fe20000000000 */
[----:B------:R-:W-:Y:S01]  /*4bf0*/  @!P4 IMAD.IADD R84, R84, 0x1, -R3 ;  /* 0x000000015454c824 */ /* 0x000fe200078e0a03 */
[----:B------:R-:W-:Y:S01]  /*4c00*/  ISETP.GE.AND P4, PT, R65, RZ, PT ;  /* 0x000000ff4100720c */ /* 0x000fe20003f86270 */
[----:B------:R-:W-:Y:S01]  /*4c10*/  @!P1 IMAD.MOV R57, RZ, RZ, -R57 ;  /* 0x000000ffff399224 */ /* 0x000fe200078e0a39 */
[----:B------:R-:W-:Y:S01]  /*4c20*/  ISETP.GE.AND P1, PT, R61, RZ, PT ;  /* 0x000000ff3d00720c */ /* 0x000fe20003f26270 */
[----:B------:R-:W-:Y:S01]  /*4c30*/  @!P5 IMAD.IADD R92, R92, 0x1, -R3 ;  /* 0x000000015c5cd824 */ /* 0x000fe200078e0a03 */
[----:B------:R-:W-:Y:S01]  /*4c40*/  ISETP.GT.U32.AND P5, PT, R3, R225, PT ;  /* 0x000000e10300720c */ /* 0x000fe20003fa4070 */
[----:B------:R-:W-:-:S02]  /*4c50*/  IMAD.MOV.U32 R61, RZ, RZ, R84 ;  /* 0x000000ffff3d7224 */ /* 0x000fc400078e0054 */
[----:B------:R-:W-:-:S04]  /*4c60*/  IMAD.HI.U32 R84, R5, R88, RZ ;  /* 0x0000005805547227 */ /* 0x000fc800078e00ff */
[----:B------:R-:W-:Y:S02]  /*4c70*/  IMAD.MOV R86, RZ, RZ, -R86 ;  /* 0x000000ffff567224 */ /* 0x000fe400078e0a56 */
[----:B------:R-:W-:Y:S02]  /*4c80*/  IMAD.MOV R84, RZ, RZ, -R84 ;  /* 0x000000ffff547224 */ /* 0x000fe400078e0a54 */
[----:B------:R-:W-:Y:S01]  /*4c90*/  IMAD R221, R3, R86, R96 ;  /* 0x0000005603dd7224 */ /* 0x000fe200078e0260 */
[----:B------:R-:W-:Y:S01]  /*4ca0*/  IABS R86, R6 ;  /* 0x0000000600567213 */ /* 0x000fe20000000000 */
[----:B------:R-:W-:Y:S01]  /*4cb0*/  IMAD.MOV.U32 R65, RZ, RZ, R92 ;  /* 0x000000ffff417224 */ /* 0x000fe200078e005c */
[----:B------:R-:W-:Y:S01]  /*4cc0*/  IABS R92, R81 ;  /* 0x00000051005c7213 */ /* 0x000fe20000000000 */
[----:B------:R-:W-:Y:S01]  /*4cd0*/  @!P6 IMAD.IADD R229, R229, 0x1, -R3 ;  /* 0x00000001e5e5e824 */ /* 0x000fe200078e0a03 */
[----:B------:R-:W-:Y:S01]  /*4ce0*/  ISETP.GE.AND P6, PT, R6, RZ, PT ;  /* 0x000000ff0600720c */ /* 0x000fe20003fc6270 */
[C---:B------:R-:W-:Y:S01]  /*4cf0*/  IMAD R6, R3.reuse, R84, R88 ;  /* 0x0000005403067224 */ /* 0x040fe200078e0258 */
[----:B------:R-:W-:Y:S01]  /*4d00*/  IABS R88, R77 ;  /* 0x0000004d00587213 */ /* 0x000fe20000000000 */
[----:B------:R-:W-:Y:S01]  /*4d10*/  @!P0 IMAD.MOV R65, RZ, RZ, -R65 ;  /* 0x000000ffff418224 */ /* 0x000fe200078e0a41 */
[----:B------:R-:W-:Y:S01]  /*4d20*/  ISETP.GT.U32.AND P0, PT, R3, R221, PT ;  /* 0x000000dd0300720c */ /* 0x000fe20003f04070 */
[----:B------:R-:W-:Y:S01]  /*4d30*/  @!P5 IMAD.IADD R225, R225, 0x1, -R3 ;  /* 0x00000001e1e1d824 */ /* 0x000fe200078e0a03 */
[C---:B------:R-:W-:Y:S01]  /*4d40*/  ISETP.GT.U32.AND P5, PT, R3.reuse, R6, PT ;  /* 0x000000060300720c */ /* 0x040fe20003fa4070 */
[----:B------:R-:W-:Y:S01]  /*4d50*/  @!P2 IMAD.MOV R61, RZ, RZ, -R61 ;  /* 0x000000ffff3da224 */ /* 0x000fe200078e0a3d */
[----:B------:R-:W-:Y:S01]  /*4d60*/  ISETP.GE.AND P2, PT, R82, RZ, PT ;  /* 0x000000ff5200720c */ /* 0x000fe20003f46270 */
[----:B------:R-:W-:Y:S01]  /*4d70*/  @!P3 IMAD.MOV R229, RZ, RZ, -R229 ;  /* 0x000000ffffe5b224 */ /* 0x000fe200078e0ae5 */
[----:B------:R-:W-:Y:S01]  /*4d80*/  ISETP.GT.U32.AND P3, PT, R3, R225, PT ;  /* 0x000000e10300720c */ /* 0x000fe20003f64070 */
[----:B------:R-:W-:-:S04]  /*4d90*/  IMAD.HI.U32 R82, R5, R86, RZ ;  /* 0x0000005605527227 */ /* 0x000fc800078e00ff */
[----:B------:R-:W-:-:S04]  /*4da0*/  IMAD.HI.U32 R84, R5, R88, RZ ;  /* 0x0000005805547227 */ /* 0x000fc800078e00ff */
[--C-:B------:R-:W-:Y:S02]  /*4db0*/  @!P0 IMAD.IADD R221, R221, 0x1, -R3.reuse ;  /* 0x00000001dddd8824 */ /* 0x100fe400078e0a03 */
[----:B------:R-:W-:Y:S02]  /*4dc0*/  @!P5 IMAD.IADD R6, R6, 0x1, -R3 ;  /* 0x000000010606d824 */ /* 0x000fe400078e0a03 */
[----:B------:R-:W-:Y:S01]  /*4dd0*/  IMAD.MOV R82, RZ, RZ, -R82 ;  /* 0x000000ffff527224 */ /* 0x000fe200078e0a52 */
[----:B------:R-:W-:Y:S01]  /*4de0*/  ISETP.GT.U32.AND P0, PT, R3, R221, PT ;  /* 0x000000dd0300720c */ /* 0x000fe20003f04070 */
[----:B------:R-:W-:Y:S01]  /*4df0*/  IMAD.HI.U32 R85, R5, R90, RZ ;  /* 0x0000005a05557227 */ /* 0x000fe200078e00ff */
[----:B------:R-:W-:-:S03]  /*4e00*/  ISETP.GT.U32.AND P5, PT, R3, R6, PT ;  /* 0x000000060300720c */ /* 0x000fc60003fa4070 */
[----:B------:R-:W-:Y:S02]  /*4e10*/  IMAD.MOV R84, RZ, RZ, -R84 ;  /* 0x000000ffff547224 */ /* 0x000fe400078e0a54 */
[C---:B------:R-:W-:Y:S02]  /*4e20*/  IMAD R82, R3.reuse, R82, R86 ;  /* 0x0000005203527224 */ /* 0x040fe400078e0256 */
[----:B------:R-:W-:Y:S02]  /*4e30*/  IMAD.MOV R89, RZ, RZ, -R85 ;  /* 0x000000ffff597224 */ /* 0x000fe400078e0a55 */
[----:B------:R-:W-:Y:S01]  /*4e40*/  IMAD R85, R3, R84, R88 ;  /* 0x0000005403557224 */ /* 0x000fe200078e0258 */
[----:B------:R-:W-:Y:S01]  /*4e50*/  IABS R88, R72 ;  /* 0x0000004800587213 */ /* 0x000fe20000000000 */
[----:B------:R-:W-:-:S04]  /*4e60*/  IMAD.HI.U32 R86, R5, R92, RZ ;  /* 0x0000005c05567227 */ /* 0x000fc800078e00ff */
[--C-:B------:R-:W-:Y:S01]  /*4e70*/  @!P0 IMAD.IADD R221, R221, 0x1, -R3.reuse ;  /* 0x00000001dddd8824 */ /* 0x100fe200078e0a03 */
[----:B------:R-:W-:Y:S01]  /*4e80*/  ISETP.GE.AND P0, PT, R77, RZ, PT ;  /* 0x000000ff4d00720c */ /* 0x000fe20003f06270 */
[--C-:B------:R-:W-:Y:S01]  /*4e90*/  @!P3 IMAD.IADD R225, R225, 0x1, -R3.reuse ;  /* 0x00000001e1e1b824 */ /* 0x100fe200078e0a03 */
[C---:B------:R-:W-:Y:S01]  /*4ea0*/  ISETP.GT.U32.AND P3, PT, R3.reuse, R82, PT ;  /* 0x000000520300720c */ /* 0x040fe20003f64070 */
[----:B------:R-:W-:Y:S01]  /*4eb0*/  @!P5 IMAD.IADD R6, R6, 0x1, -R3 ;  /* 0x000000010606d824 */ /* 0x000fe200078e0a03 */
[----:B------:R-:W-:Y:S01]  /*4ec0*/  IABS R77, R76 ;  /* 0x0000004c004d7213 */ /* 0x000fe20000000000 */
[----:B------:R-:W-:Y:S01]  /*4ed0*/  IMAD.MOV R86, RZ, RZ, -R86 ;  /* 0x000000ffff567224 */ /* 0x000fe200078e0a56 */
[C---:B------:R-:W-:Y:S01]  /*4ee0*/  ISETP.GT.U32.AND P5, PT, R3.reuse, R85, PT ;  /* 0x000000550300720c */ /* 0x040fe20003fa4070 */
[----:B------:R-:W-:Y:S02]  /*4ef0*/  IMAD R89, R3, R89, R90 ;  /* 0x0000005903597224 */ /* 0x000fe400078e025a */
[----:B------:R-:W-:-:S02]  /*4f00*/  IMAD.MOV.U32 R84, RZ, RZ, R77 ;  /* 0x000000ffff547224 */ /* 0x000fc400078e004d */
[C---:B------:R-:W-:Y:S01]  /*4f10*/  IMAD R217, R3.reuse, R86, R92 ;  /* 0x0000005603d97224 */ /* 0x040fe200078e025c */
[----:B------:R-:W-:Y:S01]  /*4f20*/  IABS R86, R74 ;  /* 0x0000004a00567213 */ /* 0x000fe20000000000 */
[----:B------:R-:W-:Y:S02]  /*4f30*/  IMAD.MOV.U32 R77, RZ, RZ, R6 ;  /* 0x000000ffff4d7224 */ /* 0x000fe400078e0006 */
[----:B------:R-:W-:Y:S01]  /*4f40*/  @!P3 IMAD.IADD R82, R82, 0x1, -R3 ;  /* 0x000000015252b824 */ /* 0x000fe200078e0a03 */
[C---:B------:R-:W-:Y:S01]  /*4f50*/  ISETP.GT.U32.AND P3, PT, R3.reuse, R89, PT ;  /* 0x000000590300720c */ /* 0x040fe20003f64070 */
[----:B------:R-:W-:Y:S01]  /*4f60*/  @!P2 IMAD.MOV R77, RZ, RZ, -R77 ;  /* 0x000000ffff4da224 */ /* 0x000fe200078e0a4d */
[----:B------:R-:W-:Y:S01]  /*4f70*/  ISETP.GT.U32.AND P2, PT, R3, R217, PT ;  /* 0x000000d90300720c */ /* 0x000fe20003f44070 */
[----:B------:R-:W-:Y:S02]  /*4f80*/  @!P5 IMAD.IADD R85, R85, 0x1, -R3 ;  /* 0x000000015555d824 */ /* 0x000fe400078e0a03 */
[----:B------:R-:W-:-:S03]  /*4f90*/  IMAD.HI.U32 R6, R5, R84, RZ ;  /* 0x0000005405067227 */ /* 0x000fc600078e00ff */
[----:B------:R-:W-:Y:S01]  /*4fa0*/  ISETP.GT.U32.AND P5, PT, R3, R85, PT ;  /* 0x000000550300720c */ /* 0x000fe20003fa4070 */
[----:B------:R-:W-:Y:S01]  /*4fb0*/  @!P1 IMAD.MOV R221, RZ, RZ, -R221 ;  /* 0x000000ffffdd9224 */ /* 0x000fe200078e0add */
[----:B------:R-:W-:Y:S01]  /*4fc0*/  ISETP.GE.AND P1, PT, R80, RZ, PT ;  /* 0x000000ff5000720c */ /* 0x000fe20003f26270 */
[----:B------:R-:W-:Y:S01]  /*4fd0*/  IMAD.MOV R6, RZ, RZ, -R6 ;  /* 0x000000ffff067224 */ /* 0x000fe200078e0a06 */
[----:B------:R-:W-:Y:S01]  /*4fe0*/  IABS R80, R78 ;  /* 0x0000004e00507213 */ /* 0x000fe20000000000 */
[--C-:B------:R-:W-:Y:S02]  /*4ff0*/  @!P3 IMAD.IADD R89, R89, 0x1, -R3.reuse ;  /* 0x000000015959b824 */ /* 0x100fe400078e0a03 */
[----:B------:R-:W-:Y:S02]  /*5000*/  IMAD R193, R3, R6, R84 ;  /* 0x0000000603c17224 */ /* 0x000fe400078e0254 */
[----:B------:R-:W-:Y:S01]  /*5010*/  @!P2 IMAD.IADD R217, R217, 0x1, -R3 ;  /* 0x00000001d9d9a824 */ /* 0x000fe200078e0a03 */
[----:B------:R-:W-:Y:S01]  /*5020*/  ISETP.GT.U32.AND P3, PT, R3, R89, PT ;  /* 0x000000590300720c */ /* 0x000fe20003f64070 */
[----:B------:R-:W-:-:S03]  /*5030*/  IMAD.HI.U32 R6, R5, R80, RZ ;  /* 0x0000005005067227 */ /* 0x000fc600078e00ff */
[C---:B------:R-:W-:Y:S01]  /*5040*/  ISETP.GT.U32.AND P2, PT, R3.reuse, R217, PT ;  /* 0x000000d90300720c */ /* 0x040fe20003f44070 */
[----:B------:R-:W-:Y:S01]  /*5050*/  IMAD.MOV.U32 R84, RZ, RZ, R86 ;  /* 0x000000ffff547224 */ /* 0x000fe200078e0056 */
[----:B------:R-:W-:Y:S01]  /*5060*/  IABS R86, R70 ;  /* 0x0000004600567213 */ /* 0x000fe20000000000 */
[----:B------:R-:W-:Y:S01]  /*5070*/  @!P4 IMAD.MOV R225, RZ, RZ, -R225 ;  /* 0x000000ffffe1c224 */ /* 0x000fe200078e0ae1 */
[----:B------:R-:W-:Y:S01]  /*5080*/  ISETP.GT.U32.AND P4, PT, R3, R82, PT ;  /* 0x000000520300720c */ /* 0x000fe20003f84070 */
[----:B------:R-:W-:Y:S02]  /*5090*/  IMAD.MOV R189, RZ, RZ, -R6 ;  /* 0x000000ffffbd7224 */ /* 0x000fe400078e0a06 */
[----:B------:R-:W-:-:S04]  /*50a0*/  IMAD.HI.U32 R6, R5, R84, RZ ;  /* 0x0000005405067227 */ /* 0x000fc800078e00ff */
[--C-:B------:R-:W-:Y:S01]  /*50b0*/  @!P5 IMAD.IADD R85, R85, 0x1, -R3.reuse ;  /* 0x000000015555d824 */ /* 0x100fe200078e0a03 */
[C---:B------:R-:W-:Y:S01]  /*50c0*/  ISETP.GT.U32.AND P5, PT, R3.reuse, R193, PT ;  /* 0x000000c10300720c */ /* 0x040fe20003fa4070 */
[----:B------:R-:W-:Y:S02]  /*50d0*/  IMAD.MOV R6, RZ, RZ, -R6 ;  /* 0x000000ffff067224 */ /* 0x000fe400078e0a06 */
[C---:B------:R-:W-:Y:S02]  /*50e0*/  IMAD R189, R3.reuse, R189, R80 ;  /* 0x000000bd03bd7224 */ /* 0x040fe400078e0250 */
[----:B------:R-:W-:Y:S02]  /*50f0*/  IMAD R101, R3, R6, R84 ;  /* 0x0000000603657224 */ /* 0x000fe400078e0254 */
[--C-:B------:R-:W-:Y:S01]  /*5100*/  @!P4 IMAD.IADD R82, R82, 0x1, -R3.reuse ;  /* 0x000000015252c824 */ /* 0x100fe200078e0a03 */
[----:B------:R-:W-:Y:S01]  /*5110*/  ISETP.GE.AND P4, PT, R81, RZ, PT ;  /* 0x000000ff5100720c */ /* 0x000fe20003f86270 */
[----:B------:R-:W-:Y:S01]  /*5120*/  @!P2 IMAD.IADD R217, R217, 0x1, -R3 ;  /* 0x00000001d9d9a824 */ /* 0x000fe200078e0a03 */
[----:B------:R-:W-:Y:S01]  /*5130*/  ISETP.GT.U32.AND P2, PT, R3, R101, PT ;  /* 0x000000650300720c */ /* 0x000fe20003f44070 */
[----:B------:R-:W-:-:S04]  /*5140*/  IMAD.HI.U32 R6, R5, R86, RZ ;  /* 0x0000005605067227 */ /* 0x000fc800078e00ff */
[--C-:B------:R-:W-:Y:S01]  /*5150*/  @!P3 IMAD.IADD R89, R89, 0x1, -R3.reuse ;  /* 0x000000015959b824 */ /* 0x100fe200078e0a03 */
[----:B------:R-:W-:Y:S01]  /*5160*/  ISETP.GT.U32.AND P3, PT, R3, R189, PT ;  /* 0x000000bd0300720c */ /* 0x000fe20003f64070 */
[----:B------:R-:W-:Y:S02]  /*5170*/  IMAD.MOV.U32 R81, RZ, RZ, R82 ;  /* 0x000000ffff517224 */ /* 0x000fe400078e0052 */
[----:B------:R-:W-:Y:S01]  /*5180*/  @!P5 IMAD.IADD R193, R193, 0x1, -R3 ;  /* 0x00000001c1c1d824 */ /* 0x000fe200078e0a03 */
[----:B------:R-:W-:Y:S01]  /*5190*/  ISETP.GE.AND P5, PT, R76, RZ, PT ;  /* 0x000000ff4c00720c */ /* 0x000fe20003fa6270 */
[----:B------:R-:W-:Y:S01]  /*51a0*/  IMAD.HI.U32 R80, R5, R88, RZ ;  /* 0x0000005805507227 */ /* 0x000fe200078e00ff */
[----:B------:R-:W-:-:S03]  /*51b0*/  IABS R76, R73 ;  /* 0x00000049004c7213 */ /* 0x000fc60000000000 */
[----:B------:R-:W-:Y:S02]  /*51c0*/  IMAD.MOV R6, RZ, RZ, -R6 ;  /* 0x000000ffff067224 */ /* 0x000fe400078e0a06 */
[----:B------:R-:W-:Y:S01]  /*51d0*/  @!P6 IMAD.MOV R81, RZ, RZ, -R81 ;  /* 0x000000ffff51e224 */ /* 0x000fe200078e0a51 */
[C---:B------:R-:W-:Y:S01]  /*51e0*/  ISETP.GT.U32.AND P6, PT, R3.reuse, R193, PT ;  /* 0x000000c10300720c */ /* 0x040fe20003fc4070 */
[----:B------:R-:W-:Y:S02]  /*51f0*/  IMAD.MOV R80, RZ, RZ, -R80 ;  /* 0x000000ffff507224 */ /* 0x000fe400078e0a50 */
[C---:B------:R-:W-:Y:S02]  /*5200*/  IMAD R105, R3.reuse, R6, R86 ;  /* 0x0000000603697224 */ /* 0x040fe400078e0256 */
[----:B------:R-:W-:Y:S02]  /*5210*/  IMAD R109, R3, R80, R88 ;  /* 0x00000050036d7224 */ /* 0x000fe400078e0258 */
[----:B------:R-:W-:-:S02]  /*5220*/  @!P2 IMAD.IADD R101, R101, 0x1, -R3 ;  /* 0x000000016565a824 */ /* 0x000fc400078e0a03 */
[----:B------:R-:W-:Y:S01]  /*5230*/  @!P1 IMAD.MOV R89, RZ, RZ, -R89 ;  /* 0x000000ffff599224 */ /* 0x000fe200078e0a59 */
[----:B------:R-:W-:Y:S01]  /*5240*/  ISETP.GT.U32.AND P1, PT, R3, R105, PT ;  /* 0x000000690300720c */ /* 0x000fe20003f24070 */
[----:B------:R-:W-:Y:S01]  /*5250*/  @!P3 IMAD.IADD R189, R189, 0x1, -R3 ;  /* 0x00000001bdbdb824 */ /* 0x000fe200078e0a03 */
[----:B------:R-:W-:Y:S01]  /*5260*/  ISETP.GE.AND P3, PT, R78, RZ, PT ;  /* 0x000000ff4e00720c */ /* 0x000fe20003f66270 */
[----:B------:R-:W-:Y:S01]  /*5270*/  @!P0 IMAD.MOV R85, RZ, RZ, -R85 ;  /* 0x000000ffff558224 */ /* 0x000fe200078e0a55 */
[C---:B------:R-:W-:Y:S01]  /*5280*/  ISETP.GT.U32.AND P0, PT, R3.reuse, R101, PT ;  /* 0x000000650300720c */ /* 0x040fe20003f04070 */
[----:B------:R-:W-:Y:S01]  /*5290*/  @!P4 IMAD.MOV R217, RZ, RZ, -R217 ;  /* 0x000000ffffd9c224 */ /* 0x000fe200078e0ad9 */
[----:B------:R-:W-:Y:S01]  /*52a0*/  ISETP.GT.U32.AND P4, PT, R3, R109, PT ;  /* 0x0000006d0300720c */ /* 0x000fe20003f84070 */
[----:B------:R-:W-:Y:S01]  /*52b0*/  @!P6 IMAD.IADD R193, R193, 0x1, -R3 ;  /* 0x00000001c1c1e824 */ /* 0x000fe200078e0a03 */
[----:B------:R-:W-:Y:S01]  /*52c0*/  ISETP.GT.U32.AND P2, PT, R3, R189, PT ;  /* 0x000000bd0300720c */ /* 0x000fe20003f44070 */
[----:B------:R-:W-:Y:S01]  /*52d0*/  IMAD.HI.U32 R6, R5, R76, RZ ;  /* 0x0000004c05067227 */ /* 0x000fe200078e00ff */
[----:B------:R-:W-:-:S03]  /*52e0*/  ISETP.GE.AND P6, PT, R74, RZ, PT ;  /* 0x000000ff4a00720c */ /* 0x000fc60003fc6270 */
[----:B------:R-:W-:Y:S02]  /*52f0*/  IMAD.MOV R6, RZ, RZ, -R6 ;  /* 0x000000ffff067224 */ /* 0x000fe400078e0a06 */
[----:B------:R-:W-:Y:S02]  /*5300*/  @!P1 IMAD.IADD R105, R105, 0x1, -R3 ;  /* 0x0000000169699824 */ /* 0x000fe400078e0a03 */
[----:B------:R-:W-:Y:S01]  /*5310*/  @!P5 IMAD.MOV R193, RZ, RZ, -R193 ;  /* 0x000000ffffc1d224 */ /* 0x000fe200078e0ac1 */
[----:B------:R-:W-:Y:S01]  /*5320*/  ISETP.GE.AND P5, PT, R70, RZ, PT ;  /* 0x000000ff4600720c */ /* 0x000fe20003fa6270 */
[--C-:B------:R-:W-:Y:S01]  /*5330*/  @!P0 IMAD.IADD R101, R101, 0x1, -R3.reuse ;  /* 0x0000000165658824 */ /* 0x100fe200078e0a03 */
[----:B------:R-:W-:Y:S01]  /*5340*/  IABS R70, R66 ;  /* 0x0000004200467213 */ /* 0x000fe20000000000 */
[C---:B------:R-:W-:Y:S01]  /*5350*/  IMAD R165, R3.reuse, R6, R76 ;  /* 0x0000000603a57224 */ /* 0x040fe200078e024c */
[----:B------:R-:W-:Y:S01]  /*5360*/  ISETP.GT.U32.AND P1, PT, R3, R105, PT ;  /* 0x000000690300720c */ /* 0x000fe20003f24070 */
[--C-:B------:R-:W-:Y:S01]  /*5370*/  @!P4 IMAD.IADD R109, R109, 0x1, -R3.reuse ;  /* 0x000000016d6dc824 */ /* 0x100fe200078e0a03 */
[----:B------:R-:W-:Y:S01]  /*5380*/  ISETP.GE.AND P0, PT, R73, RZ, PT ;  /* 0x000000ff4900720c */ /* 0x000fe20003f06270 */
[----:B------:R-:W-:Y:S01]  /*5390*/  @!P2 IMAD.IADD R189, R189, 0x1, -R3 ;  /* 0x00000001bdbda824 */ /* 0x000fe200078e0a03 */
[----:B------:R-:W-:Y:S01]  /*53a0*/  ISETP.GE.AND P2, PT, R72, RZ, PT ;  /* 0x000000ff4800720c */ /* 0x000fe20003f46270 */
[----:B------:R-:W-:Y:S01]  /*53b0*/  @!P6 IMAD.MOV R101, RZ, RZ, -R101 ;  /* 0x000000ffff65e224 */ /* 0x000fe200078e0a65 */
[----:B------:R-:W-:Y:S01]  /*53c0*/  IABS R72, R68 ;  /* 0x0000004400487213 */ /* 0x000fe20000000000 */
[----:B------:R-:W-:Y:S01]  /*53d0*/  IMAD.HI.U32 R6, R5, R70, RZ ;  /* 0x0000004605067227 */ /* 0x000fe200078e00ff */
[----:B------:R-:W-:-:S02]  /*53e0*/  ISETP.GT.U32.AND P4, PT, R3, R109, PT ;  /* 0x0000006d0300720c */ /* 0x000fc40003f84070 */
[----:B------:R-:W-:Y:S01]  /*53f0*/  ISETP.GT.U32.AND P6, PT, R3, R165, PT ;  /* 0x000000a50300720c */ /* 0x000fe20003fc4070 */
[----:B------:R-:W-:Y:S01]  /*5400*/  @!P3 IMAD.MOV R189, RZ, RZ, -R189 ;  /* 0x000000ffffbdb224 */ /* 0x000fe200078e0abd */
[----:B------:R-:W-:Y:S01]  /*5410*/  ISETP.GE.AND P3, PT, R66, RZ, PT ;  /* 0x000000ff4200720c */ /* 0x000fe20003f66270 */
[----:B------:R-:W-:-:S04]  /*5420*/  IMAD.HI.U32 R66, R5, R72, RZ ;  /* 0x0000004805427227 */ /* 0x000fc800078e00ff */
[----:B------:R-:W-:Y:S02]  /*5430*/  IMAD.MOV R6, RZ, RZ, -R6 ;  /* 0x000000ffff067224 */ /* 0x000fe400078e0a06 */
[--C-:B------:R-:W-:Y:S01]  /*5440*/  @!P1 IMAD.IADD R105, R105, 0x1, -R3.reuse ;  /* 0x0000000169699824 */ /* 0x100fe200078e0a03 */
[----:B------:R-:W-:Y:S01]  /*5450*/  ISETP.GE.AND P1, PT, R68, RZ, PT ;  /* 0x000000ff4400720c */ /* 0x000fe20003f26270 */
[----:B------:R-:W-:Y:S01]  /*5460*/  IMAD.MOV R66, RZ, RZ, -R66 ;  /* 0x000000ffff427224 */ /* 0x000fe200078e0a42 */
[----:B------:R-:W-:Y:S01]  /*5470*/  IABS R68, R69 ;  /* 0x0000004500447213 */ /* 0x000fe20000000000 */
[----:B------:R-:W-:Y:S01]  /*5480*/  IMAD R117, R3, R6, R70 ;  /* 0x0000000603757224 */ /* 0x000fe200078e0246 */
[----:B------:R-:W-:Y:S01]  /*5490*/  IABS R6, R60 ;  /* 0x0000003c00067213 */ /* 0x000fe20000000000 */
[--C-:B------:R-:W-:Y:S01]  /*54a0*/  @!P4 IMAD.IADD R109, R109, 0x1, -R3.reuse ;  /* 0x000000016d6dc824 */ /* 0x100fe200078e0a03 */
[----:B------:R-:W-:Y:S01]  /*54b0*/  ISETP.GE.AND P4, PT, R69, RZ, PT ;  /* 0x000000ff4500720c */ /* 0x000fe20003f86270 */
[----:B------:R-:W-:Y:S01]  /*54c0*/  IMAD R121, R3, R66, R72 ;  /* 0x0000004203797224 */ /* 0x000fe200078e0248 */
[----:B------:R-:W-:Y:S01]  /*54d0*/  IABS R69, R62 ;  /* 0x0000003e00457213 */ /* 0x000fe20000000000 */
[----:B------:R-:W-:Y:S01]  /*54e0*/  @!P6 IMAD.IADD R165, R165, 0x1, -R3 ;  /* 0x00000001a5a5e824 */ /* 0x000fe200078e0a03 */
[----:B------:R-:W-:Y:S01]  /*54f0*/  IABS R70, R64 ;  /* 0x0000004000467213 */ /* 0x000fe20000000000 */
[----:B------:R-:W-:Y:S01]  /*5500*/  @!P5 IMAD.MOV R105, RZ, RZ, -R105 ;  /* 0x000000ffff69d224 */ /* 0x000fe200078e0a69 */
[C---:B------:R-:W-:Y:S01]  /*5510*/  ISETP.GT.U32.AND P5, PT, R3.reuse, R117, PT ;  /* 0x000000750300720c */ /* 0x040fe20003fa4070 */
[----:B------:R-:W-:Y:S01]  /*5520*/  @!P2 IMAD.MOV R109, RZ, RZ, -R109 ;  /* 0x000000ffff6da224 */ /* 0x000fe200078e0a6d */
[C---:B------:R-:W-:Y:S01]  /*5530*/  ISETP.GT.U32.AND P6, PT, R3.reuse, R165, PT ;  /* 0x000000a50300720c */ /* 0x040fe20003fc4070 */
[----:B------:R-:W-:Y:S01]  /*5540*/  IMAD.MOV.U32 R66, RZ, RZ, R6 ;  /* 0x000000ffff427224 */ /* 0x000fe200078e0006 */
[----:B------:R-:W-:Y:S01]  /*5550*/  ISETP.GT.U32.AND P2, PT, R3, R121, PT ;  /* 0x000000790300720c */ /* 0x000fe20003f44070 */
[----:B------:R-:W-:-:S04]  /*5560*/  IMAD.HI.U32 R6, R5, R68, RZ ;  /* 0x0000004405067227 */ /* 0x000fc800078e00ff */
[----:B------:R-:W-:Y:S02]  /*5570*/  IMAD.MOV R125, RZ, RZ, -R6 ;  /* 0x000000ffff7d7224 */ /* 0x000fe400078e0a06 */
[----:B------:R-:W-:-:S04]  /*5580*/  IMAD.HI.U32 R6, R5, R66, RZ ;  /* 0x0000004205067227 */ /* 0x000fc800078e00ff */
[----:B------:R-:W-:Y:S02]  /*5590*/  IMAD R125, R3, R125, R68 ;  /* 0x0000007d037d7224 */ /* 0x000fe400078e0244 */
[--C-:B------:R-:W-:Y:S02]  /*55a0*/  @!P5 IMAD.IADD R117, R117, 0x1, -R3.reuse ;  /* 0x000000017575d824 */ /* 0x100fe400078e0a03 */
[----:B------:R-:W-:Y:S02]  /*55b0*/  IMAD.MOV R6, RZ, RZ, -R6 ;  /* 0x000000ffff067224 */ /* 0x000fe400078e0a06 */
[--C-:B------:R-:W-:Y:S01]  /*55c0*/  @!P6 IMAD.IADD R165, R165, 0x1, -R3.reuse ;  /* 0x00000001a5a5e824 */ /* 0x100fe200078e0a03 */
[----:B------:R-:W-:Y:S01]  /*55d0*/  ISETP.GT.U32.AND P6, PT, R3, R125, PT ;  /* 0x0000007d0300720c */ /* 0x000fe20003fc4070 */
[----:B------:R-:W-:Y:S01]  /*55e0*/  @!P2 IMAD.IADD R121, R121, 0x1, -R3 ;  /* 0x000000017979a824 */ /* 0x000fe200078e0a03 */
[----:B------:R-:W-:Y:S01]  /*55f0*/  ISETP.GT.U32.AND P5, PT, R3, R117, PT ;  /* 0x000000750300720c */ /* 0x000fe20003fa4070 */
[----:B------:R-:W-:-:S02]  /*5600*/  IMAD.MOV.U32 R68, RZ, RZ, R69 ;  /* 0x000000ffff447224 */ /* 0x000fc400078e0045 */
[C---:B------:R-:W-:Y:S01]  /*5610*/  IMAD R129, R3.reuse, R6, R66 ;  /* 0x0000000603817224 */ /* 0x040fe200078e0242 */
[----:B------:R-:W-:Y:S01]  /*5620*/  ISETP.GT.U32.AND P2, PT, R3, R121, PT ;  /* 0x000000790300720c */ /* 0x000fe20003f44070 */
[----:B------:R-:W-:-:S04]  /*5630*/  IMAD.HI.U32 R66, R5, R70, RZ ;  /* 0x0000004605427227 */ /* 0x000fc800078e00ff */
[----:B------:R-:W-:-:S04]  /*5640*/  IMAD.HI.U32 R6, R5, R68, RZ ;  /* 0x0000004405067227 */ /* 0x000fc800078e00ff */
[----:B------:R-:W-:Y:S02]  /*5650*/  IMAD.MOV R66, RZ, RZ, -R66 ;  /* 0x000000ffff427224 */ /* 0x000fe400078e0a42 */
[----:B------:R-:W-:Y:S02]  /*5660*/  IMAD.MOV R6, RZ, RZ, -R6 ;  /* 0x000000ffff067224 */ /* 0x000fe400078e0a06 */
[----:B------:R-:W-:Y:S01]  /*5670*/  @!P0 IMAD.MOV R165, RZ, RZ, -R165 ;  /* 0x000000ffffa58224 */ /* 0x000fe200078e0aa5 */
[C---:B------:R-:W-:Y:S01]  /*5680*/  ISETP.GT.U32.AND P0, PT, R3.reuse, R129, PT ;  /* 0x000000810300720c */ /* 0x040fe20003f04070 */
[----:B------:R-:W-:Y:S01]  /*5690*/  IMAD R161, R3, R66, R70 ;  /* 0x0000004203a17224 */ /* 0x000fe200078e0246 */
[----:B------:R-:W-:Y:S01]  /*56a0*/  IABS R66, R52 ;  /* 0x0000003400427213 */ /* 0x000fe20000000000 */
[--C-:B------:R-:W-:Y:S02]  /*56b0*/  @!P6 IMAD.IADD R125, R125, 0x1, -R3.reuse ;  /* 0x000000017d7de824 */ /* 0x100fe400078e0a03 */
[----:B------:R-:W-:Y:S01]  /*56c0*/  IMAD R133, R3, R6, R68 ;  /* 0x0000000603857224 */ /* 0x000fe200078e0244 */
[----:B------:R-:W-:Y:S01]  /*56d0*/  IABS R68, R54 ;  /* 0x0000003600447213 */ /* 0x000fe20000000000 */
[--C-:B------:R-:W-:Y:S01]  /*56e0*/  @!P5 IMAD.IADD R117, R117, 0x1, -R3.reuse ;  /* 0x000000017575d824 */ /* 0x100fe200078e0a03 */
[----:B------:R-:W-:Y:S01]  /*56f0*/  ISETP.GT.U32.AND P6, PT, R3, R125, PT ;  /* 0x0000007d0300720c */ /* 0x000fe20003fc4070 */
[----:B------:R-:W-:Y:S01]  /*5700*/  @!P2 IMAD.IADD R121, R121, 0x1, -R3 ;  /* 0x000000017979a824 */ /* 0x000fe200078e0a03 */
[----:B------:R-:W-:Y:S01]  /*5710*/  ISETP.GT.U32.AND P2, PT, R3, R161, PT ;  /* 0x000000a10300720c */ /* 0x000fe20003f44070 */
[----:B------:R-:W-:Y:S01]  /*5720*/  @!P3 IMAD.MOV R117, RZ, RZ, -R117 ;  /* 0x000000ffff75b224 */ /* 0x000fe200078e0a75 */
[----:B------:R-:W-:Y:S01]  /*5730*/  ISETP.GE.AND P3, PT, R60, RZ, PT ;  /* 0x000000ff3c00720c */ /* 0x000fe20003f66270 */
[----:B------:R-:W-:Y:S01]  /*5740*/  IMAD.HI.U32 R6, R5, R66, RZ ;  /* 0x0000004205067227 */ /* 0x000fe200078e00ff */
[----:B------:R-:W-:-:S03]  /*5750*/  ISETP.GT.U32.AND P5, PT, R3, R133, PT ;  /* 0x000000850300720c */ /* 0x000fc60003fa4070 */
[----:B------:R-:W-:Y:S02]  /*5760*/  IMAD.MOV.U32 R60, RZ, RZ, R68 ;  /* 0x000000ffff3c7224 */ /* 0x000fe400078e0044 */
[----:B------:R-:W-:Y:S02]  /*5770*/  IMAD.MOV R141, RZ, RZ, -R6 ;  /* 0x000000ffff8d7224 */ /* 0x000fe400078e0a06 */
[----:B------:R-:W-:-:S04]  /*5780*/  IMAD.HI.U32 R6, R5, R60, RZ ;  /* 0x0000003c05067227 */ /* 0x000fc800078e00ff */
[--C-:B------:R-:W-:Y:S02]  /*5790*/  @!P0 IMAD.IADD R129, R129, 0x1, -R3.reuse ;  /* 0x0000000181818824 */ /* 0x100fe400078e0a03 */
[----:B------:R-:W-:Y:S02]  /*57a0*/  IMAD.MOV R6, RZ, RZ, -R6 ;  /* 0x000000ffff067224 */ /* 0x000fe400078e0a06 */
[--C-:B------:R-:W-:Y:S01]  /*57b0*/  @!P6 IMAD.IADD R125, R125, 0x1, -R3.reuse ;  /* 0x000000017d7de824 */ /* 0x100fe200078e0a03 */
[----:B------:R-:W-:Y:S01]  /*57c0*/  ISETP.GT.U32.AND P0, PT, R3, R129, PT ;  /* 0x000000810300720c */ /* 0x000fe20003f04070 */
        /* <DEDUP_REMOVED lines=8> */
[----:B------:R-:W-:Y:S01]  /*5850*/  IMAD.MOV.U32 R52, RZ, RZ, R6 ;  /* 0x000000ffff347224 */ /* 0x000fe200078e0006 */
[----:B------:R-:W-:Y:S01]  /*5860*/  ISETP.GE.AND P5, PT, R64, RZ, PT ;  /* 0x000000ff4000720c */ /* 0x000fe20003fa6270 */
[----:B------:R-:W-:-:S02]  /*5870*/  IMAD R141, R3, R141, R66 ;  /* 0x0000008d038d7224 */ /* 0x000fc400078e0242 */
[----:B------:R-:W-:-:S04]  /*5880*/  IMAD.HI.U32 R6, R5, R52, RZ ;  /* 0x0000003405067227 */ /* 0x000fc800078e00ff */
[----:B------:R-:W-:Y:S01]  /*5890*/  @!P1 IMAD.MOV R121, RZ, RZ, -R121 ;  /* 0x000000ffff799224 */ /* 0x000fe200078e0a79 */
        /* <DEDUP_REMOVED lines=8> */
[----:B------:R-:W-:Y:S01]  /*5920*/  IMAD R145, R3, R6, R52 ;  /* 0x0000000603917224 */ /* 0x000fe200078e0234 */
[----:B------:R-:W-:Y:S01]  /*5930*/  IABS R52, R50 ;  /* 0x0000003200347213 */ /* 0x000fe20000000000 */
[----:B------:R-:W-:Y:S01]  /*5940*/  @!P5 IMAD.MOV R161, RZ, RZ, -R161 ;  /* 0x000000ffffa1d224 */ /* 0x000fe200078e0aa1 */
[----:B------:R-:W-:Y:S01]  /*5950*/  IABS R56, R48 ;  /* 0x0000003000387213 */ /* 0x000fe20000000000 */
[--C-:B------:R-:W-:Y:S01]  /*5960*/  @!P1 IMAD.IADD R133, R133, 0x1, -R3.reuse ;  /* 0x0000000185859824 */ /* 0x100fe200078e0a03 */
[----:B------:R-:W-:Y:S01]  /*5970*/  ISETP.GT.U32.AND P5, PT, R3, R145, PT ;  /* 0x000000910300720c */ /* 0x000fe20003fa4070 */
[----:B------:R-:W-:Y:S01]  /*5980*/  @!P0 IMAD.IADD R141, R141, 0x1, -R3 ;  /* 0x000000018d8d8824 */ /* 0x000fe200078e0a03 */
[----:B------:R-:W-:Y:S01]  /*5990*/  ISETP.GE.AND P1, PT, R54, RZ, PT ;  /* 0x000000ff3600720c */ /* 0x000fe20003f26270 */
[----:B------:R-:W-:Y:S01]  /*59a0*/  @!P6 IMAD.MOV R133, RZ, RZ, -R133 ;  /* 0x000000ffff85e224 */ /* 0x000fe200078e0a85 */
[----:B------:R-:W-:Y:S01]  /*59b0*/  IABS R54, R58 ;  /* 0x0000003a00367213 */ /* 0x000fe20000000000 */
[----:B------:R-:W-:Y:S01]  /*59c0*/  @!P3 IMAD.IADD R137, R137, 0x1, -R3 ;  /* 0x000000018989b824 */ /* 0x000fe200078e0a03 */
[----:B------:R-:W-:-:S02]  /*59d0*/  ISETP.GT.U32.AND P6, PT, R3, R141, PT ;  /* 0x0000008d0300720c */ /* 0x000fc40003fc4070 */
[----:B------:R-:W-:Y:S01]  /*59e0*/  ISETP.GE.AND P0, PT, R58, RZ, PT ;  /* 0x000000ff3a00720c */ /* 0x000fe20003f06270 */
[----:B------:R-:W-:Y:S01]  /*59f0*/  IMAD.HI.U32 R6, R5, R54, RZ ;  /* 0x0000003605067227 */ /* 0x000fe200078e00ff */
[----:B------:R-:W-:-:S03]  /*5a00*/  ISETP.GT.U32.AND P3, PT, R3, R137, PT ;  /* 0x000000890300720c */ /* 0x000fc60003f64070 */
[----:B------:R-:W-:Y:S02]  /*5a10*/  @!P5 IMAD.IADD R145, R145, 0x1, -R3 ;  /* 0x000000019191d824 */ /* 0x000fe400078e0a03 */
[----:B------:R-:W-:-:S03]  /*5a20*/  IMAD.MOV R6, RZ, RZ, -R6 ;  /* 0x000000ffff067224 */ /* 0x000fc600078e0a06 */
[C---:B------:R-:W-:Y:S01]  /*5a30*/  ISETP.GT.U32.AND P5, PT, R3.reuse, R145, PT ;  /* 0x000000910300720c */ /* 0x040fe20003fa4070 */
[----:B------:R-:W-:Y:S01]  /*5a40*/  IMAD R149, R3, R6, R54 ;  /* 0x0000000603957224 */ /* 0x000fe200078e0236 */
[----:B------:R-:W-:Y:S01]  /*5a50*/  IABS R54, R40 ;  /* 0x0000002800367213 */ /* 0x000fe20000000000 */
[----:B------:R-:W-:-:S04]  /*5a60*/  IMAD.HI.U32 R6, R5, R52, RZ ;  /* 0x0000003405067227 */ /* 0x000fc800078e00ff */
[----:B------:R-:W-:Y:S01]  /*5a70*/  @!P6 IMAD.IADD R141, R141, 0x1, -R3 ;  /* 0x000000018d8de824 */ /* 0x000fe200078e0a03 */
[----:B------:R-:W-:Y:S01]  /*5a80*/  ISETP.GE.AND P6, PT, R50, RZ, PT ;  /* 0x000000ff3200720c */ /* 0x000fe20003fc6270 */
[----:B------:R-:W-:Y:S02]  /*5a90*/  IMAD.MOV R6, RZ, RZ, -R6 ;  /* 0x000000ffff067224 */ /* 0x000fe400078e0a06 */
[----:B------:R-:W-:Y:S01]  /*5aa0*/  @!P4 IMAD.MOV R141, RZ, RZ, -R141 ;  /* 0x000000ffff8dc224 */ /* 0x000fe200078e0a8d */
[----:B------:R-:W-:Y:S01]  /*5ab0*/  ISETP.GE.AND P4, PT, R48, RZ, PT ;  /* 0x000000ff3000720c */ /* 0x000fe20003f86270 */
[----:B------:R-:W-:Y:S01]  /*5ac0*/  @!P3 IMAD.IADD R137, R137, 0x1, -R3 ;  /* 0x000000018989b824 */ /* 0x000fe200078e0a03 */
[----:B------:R-:W-:Y:S01]  /*5ad0*/  IABS R48, R4 ;  /* 0x0000000400307213 */ /* 0x000fe20000000000 */
[C---:B------:R-:W-:Y:S01]  /*5ae0*/  IMAD R153, R3.reuse, R6, R52 ;  /* 0x0000000603997224 */ /* 0x040fe200078e0234 */
[----:B------:R-:W-:Y:S01]  /*5af0*/  ISETP.GT.U32.AND P3, PT, R3, R149, PT ;  /* 0x000000950300720c */ /* 0x000fe20003f64070 */
[----:B------:R-:W-:Y:S01]  /*5b00*/  @!P1 IMAD.MOV R137, RZ, RZ, -R137 ;  /* 0x000000ffff899224 */ /* 0x000fe200078e0a89 */
[----:B------:R-:W-:Y:S01]  /*5b10*/  ISETP.GE.AND P1, PT, R4, RZ, PT ;  /* 0x000000ff0400720c */ /* 0x000fe20003f26270 */
[----:B------:R-:W-:Y:S01]  /*5b20*/  @!P5 IMAD.IADD R145, R145, 0x1, -R3 ;  /* 0x000000019191d824 */ /* 0x000fe200078e0a03 */
[----:B------:R-:W-:Y:S01]  /*5b30*/  ISETP.GT.U32.AND P5, PT, R3, R153, PT ;  /* 0x000000990300720c */ /* 0x000fe20003fa4070 */
[----:B------:R-:W-:Y:S01]  /*5b40*/  IMAD.HI.U32 R4, R5, R48, RZ ;  /* 0x0000003005047227 */ /* 0x000fe200078e00ff */
[----:B------:R-:W-:-:S03]  /*5b50*/  IABS R52, R45 ;  /* 0x0000002d00347213 */ /* 0x000fc60000000000 */
[----:B------:R-:W-:Y:S02]  /*5b60*/  IMAD.MOV R4, RZ, RZ, -R4 ;  /* 0x000000ffff047224 */ /* 0x000fe400078e0a04 */
[----:B------:R-:W-:-:S04]  /*5b70*/  IMAD.HI.U32 R50, R5, R56, RZ ;  /* 0x0000003805327227 */ /* 0x000fc800078e00ff */
[----:B------:R-:W-:Y:S01]  /*5b80*/  IMAD R97, R3, R4, R48 ;  /* 0x0000000403617224 */ /* 0x000fe200078e0230 */
[----:B------:R-:W-:Y:S01]  /*5b90*/  IABS R48, R42 ;  /* 0x0000002a00307213 */ /* 0x000fe20000000000 */
[--C-:B------:R-:W-:Y:S02]  /*5ba0*/  @!P3 IMAD.IADD R149, R149, 0x1, -R3.reuse ;  /* 0x000000019595b824 */ /* 0x100fe400078e0a03 */
[----:B------:R-:W-:Y:S01]  /*5bb0*/  @!P5 IMAD.IADD R153, R153, 0x1, -R3 ;  /* 0x000000019999d824 */ /* 0x000fe200078e0a03 */
[C---:B------:R-:W-:Y:S01]  /*5bc0*/  ISETP.GT.U32.AND P5, PT, R3.reuse, R97, PT ;  /* 0x000000610300720c */ /* 0x040fe20003fa4070 */
[----:B------:R-:W-:Y:S01]  /*5bd0*/  IMAD.MOV R50, RZ, RZ, -R50 ;  /* 0x000000ffff327224 */ /* 0x000fe200078e0a32 */
[----:B------:R-:W-:Y:S01]  /*5be0*/  ISETP.GT.U32.AND P3, PT, R3, R149, PT ;  /* 0x000000950300720c */ /* 0x000fe20003f64070 */
[----:B------:R-:W-:-:S04]  /*5bf0*/  IMAD.HI.U32 R4, R5, R52, RZ ;  /* 0x0000003405047227 */ /* 0x000fc800078e00ff */
[C---:B------:R-:W-:Y:S01]  /*5c00*/  IMAD R157, R3.reuse, R50, R56 ;  /* 0x00000032039d7224 */ /* 0x040fe200078e0238 */
[----:B------:R-:W-:Y:S01]  /*5c10*/  IABS R50, R46 ;  /* 0x0000002e00327213 */ /* 0x000fe20000000000 */
[----:B------:R-:W-:Y:S02]  /*5c20*/  IMAD.MOV R4, RZ, RZ, -R4 ;  /* 0x000000ffff047224 */ /* 0x000fe400078e0a04 */
[----:B------:R-:W-:Y:S01]  /*5c30*/  @!P2 IMAD.MOV R145, RZ, RZ, -R145 ;  /* 0x000000ffff91a224 */ /* 0x000fe200078e0a91 */
[----:B------:R-:W-:Y:S01]  /*5c40*/  ISETP.GT.U32.AND P2, PT, R3, R157, PT ;  /* 0x0000009d0300720c */ /* 0x000fe20003f44070 */
[----:B------:R-:W-:Y:S02]  /*5c50*/  @!P5 IMAD.IADD R97, R97, 0x1, -R3 ;  /* 0x000000016161d824 */ /* 0x000fe400078e0a03 */
[----:B------:R-:W-:-:S03]  /*5c60*/  IMAD.HI.U32 R6, R5, R50, RZ ;  /* 0x0000003205067227 */ /* 0x000fc600078e00ff */
[----:B------:R-:W-:Y:S01]  /*5c70*/  ISETP.GT.U32.AND P5, PT, R3, R97, PT ;  /* 0x000000610300720c */ /* 0x000fe20003fa4070 */
[----:B------:R-:W-:Y:S01]  /*5c80*/  @!P3 IMAD.IADD R149, R149, 0x1, -R3 ;  /* 0x000000019595b824 */ /* 0x000fe200078e0a03 */
[----:B------:R-:W-:Y:S01]  /*5c90*/  ISETP.GE.AND P3, PT, R46, RZ, PT ;  /* 0x000000ff2e00720c */ /* 0x000fe20003f66270 */
[----:B------:R-:W-:Y:S01]  /*5ca0*/  IMAD.MOV R93, RZ, RZ, -R6 ;  /* 0x000000ffff5d7224 */ /* 0x000fe200078e0a06 */
[----:B------:R-:W-:Y:S01]  /*5cb0*/  IABS R46, R41 ;  /* 0x00000029002e7213 */ /* 0x000fe20000000000 */
[----:B------:R-:W-:-:S04]  /*5cc0*/  IMAD.HI.U32 R6, R5, R54, RZ ;  /* 0x0000003605067227 */ /* 0x000fc800078e00ff */
[----:B------:R-:W-:Y:S02]  /*5cd0*/  IMAD.MOV R6, RZ, RZ, -R6 ;  /* 0x000000ffff067224 */ /* 0x000fe400078e0a06 */
[----:B------:R-:W-:Y:S01]  /*5ce0*/  IMAD R73, R3, R4, R52 ;  /* 0x0000000403497224 */ /* 0x000fe200078e0234 */
[----:B------:R-:W-:Y:S01]  /*5cf0*/  IABS R52, R36 ;  /* 0x0000002400347213 */ /* 0x000fe20000000000 */
[----:B------:R-:W-:-:S04]  /*5d00*/  IMAD.HI.U32 R4, R5, R46, RZ ;  /* 0x0000002e05047227 */ /* 0x000fc800078e00ff */
[----:B------:R-:W-:Y:S02]  /*5d10*/  IMAD R169, R3, R6, R54 ;  /* 0x0000000603a97224 */ /* 0x000fe400078e0236 */
[----:B------:R-:W-:Y:S02]  /*5d20*/  IMAD.MOV R4, RZ, RZ, -R4 ;  /* 0x000000ffff047224 */ /* 0x000fe400078e0a04 */
[----:B------:R-:W-:Y:S01]  /*5d30*/  @!P5 IMAD.IADD R97, R97, 0x1, -R3 ;  /* 0x000000016161d824 */ /* 0x000fe200078e0a03 */
[C---:B------:R-:W-:Y:S01]  /*5d40*/  ISETP.GT.U32.AND P5, PT, R3.reuse, R169, PT ;  /* 0x000000a90300720c */ /* 0x040fe20003fa4070 */
[----:B------:R-:W-:Y:S02]  /*5d50*/  IMAD R173, R3, R4, R46 ;  /* 0x0000000403ad7224 */ /* 0x000fe400078e022e */
[----:B------:R-:W-:-:S04]  /*5d60*/  IMAD.HI.U32 R4, R5, R48, RZ ;  /* 0x0000003005047227 */ /* 0x000fc800078e00ff */
[----:B------:R-:W-:Y:S02]  /*5d70*/  IMAD.MOV R4, RZ, RZ, -R4 ;  /* 0x000000ffff047224 */ /* 0x000fe400078e0a04 */
[--C-:B------:R-:W-:Y:S01]  /*5d80*/  @!P2 IMAD.IADD R157, R157, 0x1, -R3.reuse ;  /* 0x000000019d9da824 */ /* 0x100fe200078e0a03 */
[C---:B------:R-:W-:Y:S01]  /*5d90*/  ISETP.GT.U32.AND P2, PT, R3.reuse, R153, PT ;  /* 0x000000990300720c */ /* 0x040fe20003f44070 */
[C---:B------:R-:W-:Y:S01]  /*5da0*/  IMAD R177, R3.reuse, R4, R48 ;  /* 0x0000000403b17224 */ /* 0x040fe200078e0230 */
[----:B------:R-:W-:Y:S01]  /*5db0*/  IABS R48, R24 ;  /* 0x0000001800307213 */ /* 0x000fe20000000000 */
[----:B------:R-:W-:Y:S01]  /*5dc0*/  IMAD R93, R3, R93, R50 ;  /* 0x0000005d035d7224 */ /* 0x000fe200078e0232 */
[----:B------:R-:W-:Y:S01]  /*5dd0*/  IABS R50, R44 ;  /* 0x0000002c00327213 */ /* 0x000fe20000000000 */
[----:B------:R-:W-:Y:S01]  /*5de0*/  @!P5 IMAD.IADD R169, R169, 0x1, -R3 ;  /* 0x00000001a9a9d824 */ /* 0x000fe200078e0a03 */
[C---:B------:R-:W-:Y:S01]  /*5df0*/  ISETP.GT.U32.AND P5, PT, R3.reuse, R177, PT ;  /* 0x000000b10300720c */ /* 0x040fe20003fa4070 */
[----:B------:R-:W-:Y:S01]  /*5e00*/  @!P0 IMAD.MOV R149, RZ, RZ, -R149 ;  /* 0x000000ffff958224 */ /* 0x000fe200078e0a95 */
[----:B------:R-:W-:Y:S01]  /*5e10*/  ISETP.GT.U32.AND P0, PT, R3, R157, PT ;  /* 0x0000009d0300720c */ /* 0x000fe20003f04070 */
[----:B------:R-:W-:-:S04]  /*5e20*/  IMAD.HI.U32 R6, R5, R50, RZ ;  /* 0x0000003205067227 */ /* 0x000fc800078e00ff */
[----:B------:R-:W-:Y:S01]  /*5e30*/  @!P2 IMAD.IADD R153, R153, 0x1, -R3 ;  /* 0x000000019999a824 */ /* 0x000fe200078e0a03 */
[C---:B------:R-:W-:Y:S01]  /*5e40*/  ISETP.GT.U32.AND P2, PT, R3.reuse, R93, PT ;  /* 0x0000005d0300720c */ /* 0x040fe20003f44070 */
[----:B------:R-:W-:Y:S02]  /*5e50*/  IMAD.MOV R6, RZ, RZ, -R6 ;  /* 0x000000ffff067224 */ /* 0x000fe400078e0a06 */
[----:B------:R-:W-:Y:S02]  /*5e60*/  @!P1 IMAD.MOV R97, RZ, RZ, -R97 ;  /* 0x000000ffff619224 */ /* 0x000fe400078e0a61 */
[----:B------:R-:W-:Y:S01]  /*5e70*/  IMAD R181, R3, R6, R50 ;  /* 0x0000000603b57224 */ /* 0x000fe200078e0232 */
[----:B------:R-:W-:Y:S01]  /*5e80*/  IABS R6, R32 ;  /* 0x0000002000067213 */ /* 0x000fe20000000000 */
[----:B------:R-:W-:Y:S01]  /*5e90*/  @!P5 IMAD.IADD R177, R177, 0x1, -R3 ;  /* 0x00000001b1b1d824 */ /* 0x000fe200078e0a03 */
[----:B------:R-:W-:Y:S01]  /*5ea0*/  IABS R50, R22 ;  /* 0x0000001600327213 */ /* 0x000fe20000000000 */
[----:B------:R-:W-:-:S03]  /*5eb0*/  IMAD.HI.U32 R46, R5, R52, RZ ;  /* 0x00000034052e7227 */ /* 0x000fc600078e00ff */
[----:B------:R-:W-:Y:S01]  /*5ec0*/  ISETP.GT.U32.AND P1, PT, R3, R177, PT ;  /* 0x000000b10300720c */ /* 0x000fe20003f24070 */
[----:B------:R-:W-:-:S04]  /*5ed0*/  IMAD.HI.U32 R4, R5, R6, RZ ;  /* 0x0000000605047227 */ /* 0x000fc800078e00ff */
[--C-:B------:R-:W-:Y:S01]  /*5ee0*/  @!P0 IMAD.IADD R157, R157, 0x1, -R3.reuse ;  /* 0x000000019d9d8824 */ /* 0x100fe200078e0a03 */
[----:B------:R-:W-:Y:S01]  /*5ef0*/  ISETP.GT.U32.AND P0, PT, R3, R73, PT ;  /* 0x000000490300720c */ /* 0x000fe20003f04070 */
[--C-:B------:R-:W-:Y:S01]  /*5f00*/  @!P2 IMAD.IADD R93, R93, 0x1, -R3.reuse ;  /* 0x000000015d5da824 */ /* 0x100fe200078e0a03 */
[C---:B------:R-:W-:Y:S01]  /*5f10*/  ISETP.GT.U32.AND P2, PT, R3.reuse, R173, PT ;  /* 0x000000ad0300720c */ /* 0x040fe20003f44070 */
[----:B------:R-:W-:Y:S02]  /*5f20*/  IMAD.MOV R46, RZ, RZ, -R46 ;  /* 0x000000ffff2e7224 */ /* 0x000fe400078e0a2e */
[----:B------:R-:W-:Y:S02]  /*5f30*/  IMAD.MOV R4, RZ, RZ, -R4 ;  /* 0x000000ffff047224 */ /* 0x000fe400078e0a04 */
[C---:B------:R-:W-:Y:S01]  /*5f40*/  IMAD R185, R3.reuse, R46, R52 ;  /* 0x0000002e03b97224 */ /* 0x040fe200078e0234 */
[----:B------:R-:W-:Y:S01]  /*5f50*/  IABS R46, R38 ;  /* 0x00000026002e7213 */ /* 0x000fe20000000000 */
[----:B------:R-:W-:Y:S01]  /*5f60*/  IMAD R69, R3, R4, R6 ;  /* 0x0000000403457224 */ /* 0x000fe200078e0206 */
[----:B------:R-:W-:Y:S01]  /*5f70*/  IABS R6, R34 ;  /* 0x0000002200067213 */ /* 0x000fe20000000000 */
[----:B------:R-:W-:Y:S01]  /*5f80*/  @!P1 IMAD.IADD R177, R177, 0x1, -R3 ;  /* 0x00000001b1b19824 */ /* 0x000fe200078e0a03 */
[----:B------:R-:W-:Y:S01]  /*5f90*/  IABS R52, R20 ;  /* 0x0000001400347213 */ /* 0x000fe20000000000 */
[----:B------:R-:W-:Y:S01]  /*5fa0*/  IMAD.HI.U32 R4, R5, R46, RZ ;  /* 0x0000002e05047227 */ /* 0x000fe200078e00ff */
[----:B------:R-:W-:-:S03]  /*5fb0*/  ISETP.GT.U32.AND P1, PT, R3, R69, PT ;  /* 0x000000450300720c */ /* 0x000fc60003f24070 */
[--C-:B------:R-:W-:Y:S01]  /*5fc0*/  @!P0 IMAD.IADD R73, R73, 0x1, -R3.reuse ;  /* 0x0000000149498824 */ /* 0x100fe200078e0a03 */
[----:B------:R-:W-:Y:S01]  /*5fd0*/  ISETP.GE.AND P0, PT, R45, RZ, PT ;  /* 0x000000ff2d00720c */ /* 0x000fe20003f06270 */
[----:B------:R-:W-:Y:S01]  /*5fe0*/  @!P2 IMAD.IADD R173, R173, 0x1, -R3 ;  /* 0x00000001adada824 */ /* 0x000fe200078e0a03 */
[C---:B------:R-:W-:Y:S01]  /*5ff0*/  ISETP.GT.U32.AND P2, PT, R3.reuse, R93, PT ;  /* 0x0000005d0300720c */ /* 0x040fe20003f44070 */
[----:B------:R-:W-:Y:S02]  /*6000*/  IMAD.MOV R45, RZ, RZ, -R4 ;  /* 0x000000ffff2d7224 */ /* 0x000fe400078e0a04 */
[----:B------:R-:W-:Y:S01]  /*6010*/  @!P6 IMAD.MOV R153, RZ, RZ, -R153 ;  /* 0x000000ffff99e224 */ /* 0x000fe200078e0a99 */
[C---:B------:R-:W-:Y:S01]  /*6020*/  ISETP.GT.U32.AND P6, PT, R3.reuse, R73, PT ;  /* 0x000000490300720c */ /* 0x040fe20003fc4070 */
[C---:B------:R-:W-:Y:S01]  /*6030*/  IMAD R45, R3.reuse, R45, R46 ;  /* 0x0000002d032d7224 */ /* 0x040fe200078e022e */
[----:B------:R-:W-:Y:S01]  /*6040*/  ISETP.GT.U32.AND P5, PT, R3, R173, PT ;  /* 0x000000ad0300720c */ /* 0x000fe20003fa4070 */
[----:B------:R-:W-:Y:S01]  /*6050*/  @!P1 IMAD.IADD R69, R69, 0x1, -R3 ;  /* 0x0000000145459824 */ /* 0x000fe200078e0a03 */
[----:B------:R-:W-:Y:S01]  /*6060*/  IABS R46, R26 ;  /* 0x0000001a002e7213 */ /* 0x000fe20000000000 */
[----:B------:R-:W-:Y:S01]  /*6070*/  IMAD.HI.U32 R4, R5, R6, RZ ;  /* 0x0000000605047227 */ /* 0x000fe200078e00ff */
[----:B------:R-:W-:-:S03]  /*6080*/  ISETP.GT.U32.AND P1, PT, R3, R45, PT ;  /* 0x0000002d0300720c */ /* 0x000fc60003f24070 */
[----:B------:R-:W-:Y:S02]  /*6090*/  IMAD.MOV R4, RZ, RZ, -R4 ;  /* 0x000000ffff047224 */ /* 0x000fe400078e0a04 */
[----:B------:R-:W-:Y:S01]  /*60a0*/  @!P4 IMAD.MOV R157, RZ, RZ, -R157 ;  /* 0x000000ffff9dc224 */ /* 0x000fe200078e0a9d */
[----:B------:R-:W-:Y:S01]  /*60b0*/  ISETP.GT.U32.AND P4, PT, R3, R169, PT ;  /* 0x000000a90300720c */ /* 0x000fe20003f84070 */
[--C-:B------:R-:W-:Y:S01]  /*60c0*/  @!P6 IMAD.IADD R73, R73, 0x1, -R3.reuse ;  /* 0x000000014949e824 */ /* 0x100fe200078e0a03 */
[----:B------:R-:W-:Y:S01]  /*60d0*/  ISETP.GT.U32.AND P6, PT, R3, R185, PT ;  /* 0x000000b90300720c */ /* 0x000fe20003fc4070 */
[--C-:B------:R-:W-:Y:S01]  /*60e0*/  @!P5 IMAD.IADD R173, R173, 0x1, -R3.reuse ;  /* 0x00000001adadd824 */ /* 0x100fe200078e0a03 */
[----:B------:R-:W-:Y:S01]  /*60f0*/  ISETP.GE.AND P5, PT, R41, RZ, PT ;  /* 0x000000ff2900720c */ /* 0x000fe20003fa6270 */
[----:B------:R-:W-:Y:S01]  /*6100*/  @!P2 IMAD.IADD R93, R93, 0x1, -R3 ;  /* 0x000000015d5da824 */ /* 0x000fe200078e0a03 */
[C---:B------:R-:W-:Y:S01]  /*6110*/  ISETP.GT.U32.AND P2, PT, R3.reuse, R181, PT ;  /* 0x000000b50300720c */ /* 0x040fe20003f44070 */
[----:B------:R-:W-:-:S02]  /*6120*/  IMAD R41, R3, R4, R6 ;  /* 0x0000000403297224 */ /* 0x000fc400078e0206 */
[----:B------:R-:W-:Y:S02]  /*6130*/  @!P1 IMAD.IADD R45, R45, 0x1, -R3 ;  /* 0x000000012d2d9824 */ /* 0x000fe400078e0a03 */
[----:B------:R-:W-:Y:S01]  /*6140*/  IMAD.HI.U32 R6, R5, R46, RZ ;  /* 0x0000002e05067227 */ /* 0x000fe200078e00ff */
[----:B------:R-:W-:-:S03]  /*6150*/  ISETP.GT.U32.AND P1, PT, R3, R41, PT ;  /* 0x000000290300720c */ /* 0x000fc60003f24070 */
[--C-:B------:R-:W-:Y:S01]  /*6160*/  @!P6 IMAD.IADD R185, R185, 0x1, -R3.reuse ;  /* 0x00000001b9b9e824 */ /* 0x100fe200078e0a03 */
[----:B------:R-:W-:Y:S01]  /*6170*/  ISETP.GE.AND P6, PT, R44, RZ, PT ;  /* 0x000000ff2c00720c */ /* 0x000fe20003fc6270 */
[--C-:B------:R-:W-:Y:S01]  /*6180*/  @!P4 IMAD.IADD R169, R169, 0x1, -R3.reuse ;  /* 0x00000001a9a9c824 */ /* 0x100fe200078e0a03 */
[----:B------:R-:W-:Y:S01]  /*6190*/  IABS R44, R30 ;  /* 0x0000001e002c7213 */ /* 0x000fe20000000000 */
[----:B------:R-:W-:Y:S01]  /*61a0*/  @!P2 IMAD.IADD R181, R181, 0x1, -R3 ;  /* 0x00000001b5b5a824 */ /* 0x000fe200078e0a03 */
[----:B------:R-:W-:Y:S01]  /*61b0*/  ISETP.GE.AND P4, PT, R40, RZ, PT ;  /* 0x000000ff2800720c */ /* 0x000fe20003f86270 */
[----:B------:R-:W-:Y:S01]  /*61c0*/  @!P3 IMAD.MOV R93, RZ, RZ, -R93 ;  /* 0x000000ffff5db224 */ /* 0x000fe200078e0a5d */
[----:B------:R-:W-:Y:S01]  /*61d0*/  ISETP.GE.AND P2, PT, R42, RZ, PT ;  /* 0x000000ff2a00720c */ /* 0x000fe20003f46270 */
[----:B------:R-:W-:Y:S01]  /*61e0*/  IMAD.HI.U32 R4, R5, R44, RZ ;  /* 0x0000002c05047227 */ /* 0x000fe200078e00ff */
[----:B------:R-:W-:-:S03]  /*61f0*/  ISETP.GT.U32.AND P3, PT, R3, R69, PT ;  /* 0x000000450300720c */ /* 0x000fc60003f64070 */
[----:B------:R-:W-:Y:S01]  /*6200*/  @!P1 IMAD.IADD R41, R41, 0x1, -R3 ;  /* 0x0000000129299824 */ /* 0x000fe200078e0a03 */
[----:B------:R-:W-:Y:S01]  /*6210*/  ISETP.GT.U32.AND P1, PT, R3, R181, PT ;  /* 0x000000b50300720c */ /* 0x000fe20003f24070 */
[----:B------:R-:W-:-:S04]  /*6220*/  IMAD.HI.U32 R42, R5, R50, RZ ;  /* 0x00000032052a7227 */ /* 0x000fc800078e00ff */
[----:B------:R-:W-:Y:S02]  /*6230*/  IMAD.MOV R4, RZ, RZ, -R4 ;  /* 0x000000ffff047224 */ /* 0x000fe400078e0a04 */
[----:B------:R-:W-:Y:S02]  /*6240*/  IMAD.MOV R6, RZ, RZ, -R6 ;  /* 0x000000ffff067224 */ /* 0x000fe400078e0a06 */
[----:B------:R-:W-:Y:S01]  /*6250*/  @!P0 IMAD.MOV R73, RZ, RZ, -R73 ;  /* 0x000000ffff498224 */ /* 0x000fe200078e0a49 */
[----:B------:R-:W-:Y:S01]  /*6260*/  ISETP.GT.U32.AND P0, PT, R3, R185, PT ;  /* 0x000000b90300720c */ /* 0x000fe20003f04070 */
[----:B------:R-:W-:-:S04]  /*6270*/  IMAD.HI.U32 R40, R5, R48, RZ ;  /* 0x0000003005287227 */ /* 0x000fc800078e00ff */
[----:B------:R-:W-:Y:S02]  /*6280*/  IMAD.MOV R42, RZ, RZ, -R42 ;  /* 0x000000ffff2a7224 */ /* 0x000fe400078e0a2a */
[C---:B------:R-:W-:Y:S02]  /*6290*/  IMAD R197, R3.reuse, R4, R44 ;  /* 0x0000000403c57224 */ /* 0x040fe400078e022c */
[C---:B------:R-:W-:Y:S01]  /*62a0*/  IMAD R201, R3.reuse, R6, R46 ;  /* 0x0000000603c97224 */ /* 0x040fe200078e022e */
[----:B------:R-:W-:Y:S01]  /*62b0*/  IABS R6, R28 ;  /* 0x0000001c00067213 */ /* 0x000fe20000000000 */
[----:B------:R-:W-:Y:S01]  /*62c0*/  @!P4 IMAD.MOV R169, RZ, RZ, -R169 ;  /* 0x000000ffffa9c224 */ /* 0x000fe200078e0aa9 */
[----:B------:R-:W-:Y:S01]  /*62d0*/  ISETP.GT.U32.AND P4, PT, R3, R41, PT ;  /* 0x000000290300720c */ /* 0x000fe20003f84070 */
[----:B------:R-:W-:Y:S02]  /*62e0*/  IMAD.MOV R40, RZ, RZ, -R40 ;  /* 0x000000ffff287224 */ /* 0x000fe400078e0a28 */
[----:B------:R-:W-:-:S04]  /*62f0*/  IMAD.HI.U32 R4, R5, R52, RZ ;  /* 0x0000003405047227 */ /* 0x000fc800078e00ff */
[C---:B------:R-:W-:Y:S02]  /*6300*/  IMAD R209, R3.reuse, R42, R50 ;  /* 0x0000002a03d17224 */ /* 0x040fe400078e0232 */
[----:B------:R-:W-:Y:S01]  /*6310*/  @!P5 IMAD.MOV R173, RZ, RZ, -R173 ;  /* 0x000000ffffadd224 */ /* 0x000fe200078e0aad */
[C---:B------:R-:W-:Y:S01]  /*6320*/  ISETP.GT.U32.AND P5, PT, R3.reuse, R45, PT ;  /* 0x0000002d0300720c */ /* 0x040fe20003fa4070 */
[----:B------:R-:W-:Y:S01]  /*6330*/  @!P2 IMAD.MOV R177, RZ, RZ, -R177 ;  /* 0x000000ffffb1a224 */ /* 0x000fe200078e0ab1 */
[----:B------:R-:W-:Y:S01]  /*6340*/  ISETP.GT.U32.AND P2, PT, R3, R197, PT ;  /* 0x000000c50300720c */ /* 0x000fe20003f44070 */
[----:B------:R-:W-:Y:S01]  /*6350*/  @!P1 IMAD.IADD R181, R181, 0x1, -R3 ;  /* 0x00000001b5b59824 */ /* 0x000fe200078e0a03 */
[C---:B------:R-:W-:Y:S01]  /*6360*/  ISETP.GT.U32.AND P1, PT, R3.reuse, R201, PT ;  /* 0x000000c90300720c */ /* 0x040fe20003f24070 */
[----:B------:R-:W-:Y:S02]  /*6370*/  IMAD R205, R3, R40, R48 ;  /* 0x0000002803cd7224 */ /* 0x000fe400078e0230 */
[----:B------:R-:W-:-:S02]  /*6380*/  IMAD.MOV R4, RZ, RZ, -R4 ;  /* 0x000000ffff047224 */ /* 0x000fc400078e0a04 */
[----:B------:R-:W-:Y:S01]  /*6390*/  @!P3 IMAD.IADD R69, R69, 0x1, -R3 ;  /* 0x000000014545b824 */ /* 0x000fe200078e0a03 */
[----:B------:R-:W-:Y:S01]  /*63a0*/  ISETP.GT.U32.AND P3, PT, R3, R209, PT ;  /* 0x000000d10300720c */ /* 0x000fe20003f64070 */
[----:B------:R-:W-:-:S04]  /*63b0*/  IMAD.HI.U32 R5, R5, R6, RZ ;  /* 0x0000000605057227 */ /* 0x000fc800078e00ff */
[----:B------:R-:W-:Y:S02]  /*63c0*/  IMAD R213, R3, R4, R52 ;  /* 0x0000000403d57224 */ /* 0x000fe400078e0234 */
[----:B------:R-:W-:Y:S01]  /*63d0*/  @!P0 IMAD.IADD R185, R185, 0x1, -R3 ;  /* 0x00000001b9b98824 */ /* 0x000fe200078e0a03 */
[----:B------:R-:W-:Y:S01]  /*63e0*/  ISETP.GT.U32.AND P0, PT, R3, R205, PT ;  /* 0x000000cd0300720c */ /* 0x000fe20003f04070 */
[----:B------:R-:W-:Y:S02]  /*63f0*/  IMAD.MOV R5, RZ, RZ, -R5 ;  /* 0x000000ffff057224 */ /* 0x000fe400078e0a05 */
[--C-:B------:R-:W-:Y:S01]  /*6400*/  @!P4 IMAD.IADD R41, R41, 0x1, -R3.reuse ;  /* 0x000000012929c824 */ /* 0x100fe200078e0a03 */
[C---:B------:R-:W-:Y:S01]  /*6410*/  ISETP.GT.U32.AND P4, PT, R3.reuse, R213, PT ;  /* 0x000000d50300720c */ /* 0x040fe20003f84070 */
[----:B------:R-:W-:Y:S01]  /*6420*/  IMAD R6, R3, R5, R6 ;  /* 0x0000000503067224 */ /* 0x000fe200078e0206 */
[----:B------:R-:W-:Y:S01]  /*6430*/  SHF.R.S32.HI R5, RZ, 0x1f, R2 ;  /* 0x0000001fff057819 */ /* 0x000fe20000011402 */
[--C-:B------:R-:W-:Y:S01]  /*6440*/  @!P5 IMAD.IADD R45, R45, 0x1, -R3.reuse ;  /* 0x000000012d2dd824 */ /* 0x100fe200078e0a03 */
[----:B------:R-:W-:Y:S01]  /*6450*/  ISETP.GE.AND P5, PT, R36, RZ, PT ;  /* 0x000000ff2400720c */ /* 0x000fe20003fa6270 */
[--C-:B------:R-:W-:Y:S01]  /*6460*/  @!P2 IMAD.IADD R197, R197, 0x1, -R3.reuse ;  /* 0x00000001c5c5a824 */ /* 0x100fe200078e0a03 */
[----:B------:R-:W-:Y:S01]  /*6470*/  ISETP.GE.AND P2, PT, R32, RZ, PT ;  /* 0x000000ff2000720c */ /* 0x000fe20003f46270 */
[--C-:B------:R-:W-:Y:S01]  /*6480*/  @!P1 IMAD.IADD R201, R201, 0x1, -R3.reuse ;  /* 0x00000001c9c99824 */ /* 0x100fe200078e0a03 */
[----:B------:R-:W-:Y:S01]  /*6490*/  ISETP.GE.AND P1, PT, R38, RZ, PT ;  /* 0x000000ff2600720c */ /* 0x000fe20003f26270 */
[--C-:B------:R-:W-:Y:S01]  /*64a0*/  @!P3 IMAD.IADD R209, R209, 0x1, -R3.reuse ;  /* 0x00000001d1d1b824 */ /* 0x100fe200078e0a03 */
[----:B------:R-:W-:Y:S01]  /*64b0*/  ISETP.GT.U32.AND P3, PT, R3, R6, PT ;  /* 0x000000060300720c */ /* 0x000fe20003f64070 */
[--C-:B------:R-:W-:Y:S01]  /*64c0*/  @!P0 IMAD.IADD R205, R205, 0x1, -R3.reuse ;  /* 0x00000001cdcd8824 */ /* 0x100fe200078e0a03 */
[----:B------:R-:W-:Y:S01]  /*64d0*/  ISETP.GE.AND P0, PT, R34, RZ, PT ;  /* 0x000000ff2200720c */ /* 0x000fe20003f06270 */
[----:B------:R-:W-:Y:S01]  /*64e0*/  @!P4 IMAD.IADD R213, R213, 0x1, -R3 ;  /* 0x00000001d5d5c824 */ /* 0x000fe200078e0a03 */
[C---:B------:R-:W-:Y:S01]  /*64f0*/  ISETP.GT.U32.AND P4, PT, R3.reuse, R197, PT ;  /* 0x000000c50300720c */ /* 0x040fe20003f84070 */
[----:B------:R-:W-:Y:S01]  /*6500*/  @!P6 IMAD.MOV R181, RZ, RZ, -R181 ;  /* 0x000000ffffb5e224 */ /* 0x000fe200078e0ab5 */
[C---:B------:R-:W-:Y:S01]  /*6510*/  ISETP.GT.U32.AND P6, PT, R3.reuse, R209, PT ;  /* 0x000000d10300720c */ /* 0x040fe20003fc4070 */
[----:B------:R-:W-:Y:S01]  /*6520*/  @!P5 IMAD.MOV R185, RZ, RZ, -R185 ;  /* 0x000000ffffb9d224 */ /* 0x000fe200078e0ab9 */
[C---:B------:R-:W-:Y:S01]  /*6530*/  ISETP.GT.U32.AND P5, PT, R3.reuse, R201, PT ;  /* 0x000000c90300720c */ /* 0x040fe20003fa4070 */
[----:B------:R-:W-:Y:S01]  /*6540*/  @!P2 IMAD.MOV R69, RZ, RZ, -R69 ;  /* 0x000000ffff45a224 */ /* 0x000fe200078e0a45 */
[C---:B------:R-:W-:Y:S01]  /*6550*/  ISETP.GT.U32.AND P2, PT, R3.reuse, R205, PT ;  /* 0x000000cd0300720c */ /* 0x040fe20003f44070 */
[----:B------:R-:W-:Y:S01]  /*6560*/  @!P1 IMAD.MOV R45, RZ, RZ, -R45 ;  /* 0x000000ffff2d9224 */ /* 0x000fe200078e0a2d */
[----:B------:R-:W-:Y:S01]  /*6570*/  ISETP.GT.U32.AND P1, PT, R3, R213, PT ;  /* 0x000000d50300720c */ /* 0x000fe20003f24070 */
[----:B------:R-:W-:Y:S01]  /*6580*/  @!P3 IMAD.IADD R6, R6, 0x1, -R3 ;  /* 0x000000010606b824 */ /* 0x000fe200078e0a03 */
[----:B------:R-:W-:Y:S01]  /*6590*/  ISETP.GE.AND P3, PT, R30, RZ, PT ;  /* 0x000000ff1e00720c */ /* 0x000fe20003f66270 */
[----:B------:R-:W-:Y:S01]  /*65a0*/  @!P0 IMAD.MOV R41, RZ, RZ, -R41 ;  /* 0x000000ffff298224 */ /* 0x000fe200078e0a29 */
[----:B------:R-:W-:Y:S01]  /*65b0*/  LEA.HI R4, R5, R2, RZ, 0x8 ;  /* 0x0000000205047211 */ /* 0x000fe200078f40ff */
[--C-:B------:R-:W-:Y:S01]  /*65c0*/  @!P4 IMAD.IADD R197, R197, 0x1, -R3.reuse ;  /* 0x00000001c5c5c824 */ /* 0x100fe200078e0a03 */
[----:B------:R-:W-:Y:S01]  /*65d0*/  ISETP.GT.U32.AND P0, PT, R3, R6, PT ;  /* 0x000000060300720c */ /* 0x000fe20003f04070 */
[--C-:B------:R-:W-:Y:S01]  /*65e0*/  @!P6 IMAD.IADD R209, R209, 0x1, -R3.reuse ;  /* 0x00000001d1d1e824 */ /* 0x100fe200078e0a03 */
[----:B------:R-:W-:Y:S01]  /*65f0*/  ISETP.GE.AND P4, PT, R26, RZ, PT ;  /* 0x000000ff1a00720c */ /* 0x000fe20003f86270 */
[--C-:B------:R-:W-:Y:S01]  /*6600*/  @!P5 IMAD.IADD R201, R201, 0x1, -R3.reuse ;  /* 0x00000001c9c9d824 */ /* 0x100fe200078e0a03 */
[----:B------:R-:W-:Y:S01]  /*6610*/  ISETP.GE.AND P5, PT, R24, RZ, PT ;  /* 0x000000ff1800720c */ /* 0x000fe20003fa6270 */
[--C-:B------:R-:W-:Y:S01]  /*6620*/  @!P2 IMAD.IADD R205, R205, 0x1, -R3.reuse ;  /* 0x00000001cdcda824 */ /* 0x100fe200078e0a03 */
[----:B------:R-:W-:Y:S01]  /*6630*/  ISETP.GE.AND P2, PT, R22, RZ, PT ;  /* 0x000000ff1600720c */ /* 0x000fe20003f46270 */
[----:B------:R-:W-:Y:S01]  /*6640*/  @!P1 IMAD.IADD R213, R213, 0x1, -R3 ;  /* 0x00000001d5d59824 */ /* 0x000fe200078e0a03 */
[----:B------:R-:W-:Y:S01]  /*6650*/  ISETP.GE.AND P6, PT, R20, RZ, PT ;  /* 0x000000ff1400720c */ /* 0x000fe20003fc6270 */
[----:B------:R-:W-:Y:S01]  /*6660*/  @!P3 IMAD.MOV R197, RZ, RZ, -R197 ;  /* 0x000000ffffc5b224 */ /* 0x000fe200078e0ac5 */
[----:B------:R-:W-:Y:S01]  /*6670*/  ISETP.GE.AND P1, PT, R28, RZ, PT ;  /* 0x000000ff1c00720c */ /* 0x000fe20003f26270 */
[----:B---3--:R-:W-:Y:S01]  /*6680*/  IMAD R2, R0, R152, RZ ;  /* 0x0000009800027224 */ /* 0x008fe200078e02ff */
[----:B------:R0:W-:Y:S01]  /*6690*/  STL [R1+0x24], R4 ;  /* 0x0000240401007387 */ /* 0x0001e20000100800 */
[----:B------:R-:W-:Y:S01]  /*66a0*/  @!P0 IMAD.IADD R6, R6, 0x1, -R3 ;  /* 0x0000000106068824 */ /* 0x000fe200078e0a03 */
[----:B------:R-:W-:Y:S01]  /*66b0*/  ISETP.NE.AND P0, PT, R17, RZ, PT ;  /* 0x000000ff1100720c */ /* 0x000fe20003f05270 */
[----:B------:R-:W-:Y:S01]  /*66c0*/  @!P4 IMAD.MOV R201, RZ, RZ, -R201 ;  /* 0x000000ffffc9c224 */ /* 0x000fe200078e0ac9 */
[----:B------:R1:W-:Y:S01]  /*66d0*/  STL [R1+0x12d0], R0 ;  /* 0x0012d00001007387 */ /* 0x0003e20000100800 */
[----:B------:R-:W-:Y:S01]  /*66e0*/  IMAD.MOV.U32 R17, RZ, RZ, R6 ;  /* 0x000000ffff117224 */ /* 0x000fe200078e0006 */
[C---:B------:R-:W-:Y:S01]  /*66f0*/  SEL R250, R216.reuse, R7, !P0 ;  /* 0x00000007d8fa7207 */ /* 0x040fe20004000000 */
[----:B------:R-:W-:Y:S01]  /*6700*/  @!P5 IMAD.MOV R205, RZ, RZ, -R205 ;  /* 0x000000ffffcdd224 */ /* 0x000fe200078e0acd */
[C---:B------:R-:W-:Y:S01]  /*6710*/  SEL R248, R216.reuse, R9, !P0 ;  /* 0x00000009d8f87207 */ /* 0x040fe20004000000 */
[----:B------:R-:W-:Y:S01]  /*6720*/  @!P2 IMAD.MOV R209, RZ, RZ, -R209 ;  /* 0x000000ffffd1a224 */ /* 0x000fe200078e0ad1 */
[C---:B------:R-:W-:Y:S01]  /*6730*/  SEL R246, R216.reuse, R11, !P0 ;  /* 0x0000000bd8f67207 */ /* 0x040fe20004000000 */
[----:B------:R-:W-:Y:S01]  /*6740*/  @!P6 IMAD.MOV R213, RZ, RZ, -R213 ;  /* 0x000000ffffd5e224 */ /* 0x000fe200078e0ad5 */
[C---:B------:R-:W-:Y:S01]  /*6750*/  SEL R7, R216.reuse, R16, !P0 ;  /* 0x00000010d8077207 */ /* 0x040fe20004000000 */
[----:B------:R-:W-:Y:S01]  /*6760*/  @!P1 IMAD.MOV R17, RZ, RZ, -R17 ;  /* 0x000000ffff119224 */ /* 0x000fe200078e0a11 */
[----:B------:R-:W-:Y:S01]  /*6770*/  SEL R6, R216, R14, !P0 ;  /* 0x0000000ed8067207 */ /* 0x000fe20004000000 */
[----:B------:R-:W-:Y:S01]  /*6780*/  IMAD R3, R152, 0x80, R2 ;  /* 0x0000008098037824 */ /* 0x000fe200078e0202 */
[----:B------:R-:W-:Y:S01]  /*6790*/  SEL R9, R216, R12, !P0 ;  /* 0x0000000cd8097207 */ /* 0x000fe20004000000 */
[----:B------:R-:W-:Y:S01]  /*67a0*/  IMAD R250, R250, UR10, RZ ;  /* 0x0000000afafa7c24 */ /* 0x000fe2000f8e02ff */
[----:B------:R-:W-:Y:S01]  /*67b0*/  SEL R243, R216, R243, !P0 ;  /* 0x000000f3d8f37207 */ /* 0x000fe20004000000 */
[----:B------:R-:W-:Y:S01]  /*67c0*/  IMAD R248, R248, UR10, RZ ;  /* 0x0000000af8f87c24 */ /* 0x000fe2000f8e02ff */
[----:B------:R-:W-:Y:S01]  /*67d0*/  SEL R239, R216, R239, !P0 ;  /* 0x000000efd8ef7207 */ /* 0x000fe20004000000 */
[----:B------:R-:W-:Y:S01]  /*67e0*/  IMAD R246, R246, UR10, RZ ;  /* 0x0000000af6f67c24 */ /* 0x000fe2000f8e02ff */
[C---:B------:R-:W-:Y:S01]  /*67f0*/  SEL R235, R216.reuse, R235, !P0 ;  /* 0x000000ebd8eb7207 */ /* 0x040fe20004000000 */
        /* <DEDUP_REMOVED lines=119> */
[----:B------:R-:W-:Y:S01]  /*6f70*/  SEL R13, R216, R13, !P0 ;  /* 0x0000000dd80d7207 */ /* 0x000fe20004000000 */
[----:B------:R-:W-:Y:S01]  /*6f80*/  IMAD R6, R6, UR10, RZ ;  /* 0x0000000a06067c24 */ /* 0x000fe2000f8e02ff */
[----:B------:R-:W-:Y:S01]  /*6f90*/  SEL R14, R216, R249, !P0 ;  /* 0x000000f9d80e7207 */ /* 0x000fe20004000000 */
        /* <DEDUP_REMOVED lines=117> */
[----:B0-----:R-:W-:Y:S01]  /*76f0*/  IADD3 R4, P3, R2, UR8, RZ ;  /* 0x0000000802047c10 */ /* 0x001fe2000ff7e0ff */
[----:B------:R-:W-:Y:S01]  /*7700*/  IMAD R177, R177, UR10, RZ ;  /* 0x0000000ab1b17c24 */ /* 0x000fe2000f8e02ff */
[----:B-1----:R-:W-:Y:S01]  /*7710*/  SHF.R.S32.HI R0, RZ, 0x1f, R188 ;  /* 0x0000001fff007819 */ /* 0x002fe200000114bc */
[----:B------:R-:W-:Y:S01]  /*7720*/  IMAD R216, R216, UR10, RZ ;  /* 0x0000000ad8d87c24 */ /* 0x000fe2000f8e02ff */
[----:B------:R-:W-:Y:S01]  /*7730*/  IADD3 R5, P4, R3, UR8, RZ ;  /* 0x0000000803057c10 */ /* 0x000fe2000ff9e0ff */
[----:B------:R0:W-:Y:S01]  /*7740*/  STL [R1+0x12d8], R4 ;  /* 0x0012d80401007387 */ /* 0x0001e20000100800 */
[----:B------:R-:W-:Y:S01]  /*7750*/  LEA.HI.X.SX32 R2, R2, UR9, 0x1, P3 ;  /* 0x0000000902027c11 */ /* 0x000fe200098f0eff */
[----:B------:R-:W-:Y:S01]  /*7760*/  IMAD R181, R181, UR10, RZ ;  /* 0x0000000ab5b57c24 */ /* 0x000fe2000f8e02ff */
[----:B------:R-:W-:Y:S01]  /*7770*/  SHF.R.S32.HI R242, RZ, 0x1f, R250 ;  /* 0x0000001ffff27819 */ /* 0x000fe200000114fa */
[----:B------:R1:W-:Y:S01]  /*7780*/  STL [R1+0x12d4], R216 ;  /* 0x0012d4d801007387 */ /* 0x0003e20000100800 */
[----:B------:R-:W-:Y:S01]  /*7790*/  SHF.R.S32.HI R238, RZ, 0x1f, R248 ;  /* 0x0000001fffee7819 */ /* 0x000fe200000114f8 */
[----:B------:R-:W-:Y:S01]  /*77a0*/  IMAD R196, R196, UR10, RZ ;  /* 0x0000000ac4c47c24 */ /* 0x000fe2000f8e02ff */
[----:B------:R-:W-:Y:S01]  /*77b0*/  LEA.HI.X.SX32 R3, R3, UR9, 0x1, P4 ;  /* 0x0000000903037c11 */ /* 0x000fe2000a0f0eff */
[----:B------:R-:W-:Y:S01]  /*77c0*/  IMAD R213, R213, UR10, RZ ;  /* 0x0000000ad5d57c24 */ /* 0x000fe2000f8e02ff */
[----:B------:R-:W-:Y:S01]  /*77d0*/  SHF.R.S32.HI R234, RZ, 0x1f, R246 ;  /* 0x0000001fffea7819 */ /* 0x000fe200000114f6 */
[----:B------:R-:W-:Y:S01]  /*77e0*/  ULDC.64 UR8, c[0x0][0x210] ;  /* 0x0000840000087ab9 */ /* 0x000fe20000000a00 */
[----:B0-----:R-:W-:-:S02]  /*77f0*/  SHF.R.S32.HI R4, RZ, 0x1f, R192 ;  /* 0x0000001fff047819 */ /* 0x001fc400000114c0 */
[----:B------:R-:W-:Y:S02]  /*7800*/  SHF.R.S32.HI R230, RZ, 0x1f, R243 ;  /* 0x0000001fffe67819 */ /* 0x000fe400000114f3 */
[----:B-1----:R-:W-:Y:S02]  /*7810*/  SHF.R.S32.HI R216, RZ, 0x1f, R185 ;  /* 0x0000001fffd87819 */ /* 0x002fe400000114b9 */
[----:B------:R-:W-:Y:S02]  /*7820*/  SHF.R.S32.HI R226, RZ, 0x1f, R239 ;  /* 0x0000001fffe27819 */ /* 0x000fe400000114ef */
[----:B------:R-:W-:Y:S01]  /*7830*/  SHF.R.S32.HI R222, RZ, 0x1f, R235 ;  /* 0x0000001fffde7819 */ /* 0x000fe200000114eb */
[----:B------:R-:W-:Y:S01]  /*7840*/  STL [R1], R216 ;  /* 0x000000d801007387 */ /* 0x000fe20000100800 */
[----:B------:R-:W-:Y:S02]  /*7850*/  SHF.R.S32.HI R218, RZ, 0x1f, R231 ;  /* 0x0000001fffda7819 */ /* 0x000fe400000114e7 */
[----:B------:R-:W-:Y:S01]  /*7860*/  SHF.R.S32.HI R214, RZ, 0x1f, R227 ;  /* 0x0000001fffd67819 */ /* 0x000fe200000114e3 */
[----:B------:R0:W-:Y:S01]  /*7870*/  STL [R1+0x4], R0 ;  /* 0x0000040001007387 */ /* 0x0001e20000100800 */
[----:B------:R-:W-:-:S02]  /*7880*/  SHF.R.S32.HI R210, RZ, 0x1f, R223 ;  /* 0x0000001fffd27819 */ /* 0x000fc400000114df */
[----:B------:R-:W-:Y:S01]  /*7890*/  SHF.R.S32.HI R206, RZ, 0x1f, R219 ;  /* 0x0000001fffce7819 */ /* 0x000fe200000114db */
[----:B------:R1:W-:Y:S01]  /*78a0*/  STL [R1+0x8], R4 ;  /* 0x0000080401007387 */ /* 0x0003e20000100800 */
[----:B------:R-:W-:Y:S02]  /*78b0*/  SHF.R.S32.HI R202, RZ, 0x1f, R215 ;  /* 0x0000001fffca7819 */ /* 0x000fe400000114d7 */
[----:B------:R-:W-:Y:S02]  /*78c0*/  SHF.R.S32.HI R198, RZ, 0x1f, R211 ;  /* 0x0000001fffc67819 */ /* 0x000fe400000114d3 */
[----:B------:R-:W-:Y:S02]  /*78d0*/  SHF.R.S32.HI R194, RZ, 0x1f, R207 ;  /* 0x0000001fffc27819 */ /* 0x000fe400000114cf */
[----:B0-----:R-:W-:Y:S02]  /*78e0*/  SHF.R.S32.HI R0, RZ, 0x1f, R197 ;  /* 0x0000001fff007819 */ /* 0x001fe400000114c5 */
[----:B------:R-:W-:-:S02]  /*78f0*/  SHF.R.S32.HI R190, RZ, 0x1f, R203 ;  /* 0x0000001fffbe7819 */ /* 0x000fc400000114cb */
[----:B-1----:R-:W-:Y:S01]  /*7900*/  SHF.R.S32.HI R4, RZ, 0x1f, R201 ;  /* 0x0000001fff047819 */ /* 0x002fe200000114c9 */
[----:B------:R0:W-:Y:S01]  /*7910*/  STL [R1+0x10], R0 ;  /* 0x0000100001007387 */ /* 0x0001e20000100800 */
[----:B------:R-:W-:Y:S02]  /*7920*/  SHF.R.S32.HI R186, RZ, 0x1f, R199 ;  /* 0x0000001fffba7819 */ /* 0x000fe400000114c7 */
[----:B------:R-:W-:Y:S01]  /*7930*/  SHF.R.S32.HI R182, RZ, 0x1f, R195 ;  /* 0x0000001fffb67819 */ /* 0x000fe200000114c3 */
[----:B------:R1:W-:Y:S01]  /*7940*/  STL [R1+0x14], R4 ;  /* 0x0000140401007387 */ /* 0x0003e20000100800 */
[----:B------:R-:W-:Y:S02]  /*7950*/  SHF.R.S32.HI R178, RZ, 0x1f, R191 ;  /* 0x0000001fffb27819 */ /* 0x000fe400000114bf */
[----:B------:R-:W-:Y:S02]  /*7960*/  SHF.R.S32.HI R174, RZ, 0x1f, R187 ;  /* 0x0000001fffae7819 */ /* 0x000fe400000114bb */
[----:B------:R-:W-:-:S02]  /*7970*/  SHF.R.S32.HI R170, RZ, 0x1f, R183 ;  /* 0x0000001fffaa7819 */ /* 0x000fc400000114b7 */
[----:B0-----:R-:W-:Y:S02]  /*7980*/  SHF.R.S32.HI R0, RZ, 0x1f, R205 ;  /* 0x0000001fff007819 */ /* 0x001fe400000114cd */
[----:B------:R-:W-:Y:S02]  /*7990*/  SHF.R.S32.HI R166, RZ, 0x1f, R179 ;  /* 0x0000001fffa67819 */ /* 0x000fe400000114b3 */
[----:B-1----:R-:W-:Y:S01]  /*79a0*/  SHF.R.S32.HI R4, RZ, 0x1f, R209 ;  /* 0x0000001fff047819 */ /* 0x002fe200000114d1 */
[----:B------:R-:W-:Y:S01]  /*79b0*/  STL [R1+0x18], R0 ;  /* 0x0000180001007387 */ /* 0x000fe20000100800 */
[----:B------:R-:W-:Y:S02]  /*79c0*/  SHF.R.S32.HI R162, RZ, 0x1f, R175 ;  /* 0x0000001fffa27819 */ /* 0x000fe400000114af */
[----:B------:R-:W-:Y:S01]  /*79d0*/  SHF.R.S32.HI R158, RZ, 0x1f, R171 ;  /* 0x0000001fff9e7819 */ /* 0x000fe200000114ab */
[----:B------:R0:W-:Y:S01]  /*79e0*/  STL [R1+0x1c], R4 ;  /* 0x00001c0401007387 */ /* 0x0001e20000100800 */
[----:B------:R-:W-:-:S02]  /*79f0*/  SHF.R.S32.HI R154, RZ, 0x1f, R167 ;  /* 0x0000001fff9a7819 */ /* 0x000fc400000114a7 */
[----:B------:R-:W-:Y:S02]  /*7a00*/  SHF.R.S32.HI R150, RZ, 0x1f, R163 ;  /* 0x0000001fff967819 */ /* 0x000fe400000114a3 */
[----:B------:R-:W-:Y:S02]  /*7a10*/  SHF.R.S32.HI R146, RZ, 0x1f, R159 ;  /* 0x0000001fff927819 */ /* 0x000fe4000001149f */
[----:B------:R-:W-:Y:S02]  /*7a20*/  SHF.R.S32.HI R142, RZ, 0x1f, R155 ;  /* 0x0000001fff8e7819 */ /* 0x000fe4000001149b */
[----:B------:R-:W-:Y:S02]  /*7a30*/  SHF.R.S32.HI R138, RZ, 0x1f, R151 ;  /* 0x0000001fff8a7819 */ /* 0x000fe40000011497 */
[----:B0-----:R-:W-:Y:S02]  /*7a40*/  IADD3 R4, P5, R250, R5, RZ ;  /* 0x00000005fa047210 */ /* 0x001fe40007fbe0ff */
[----:B------:R-:W-:-:S02]  /*7a50*/  SHF.R.S32.HI R134, RZ, 0x1f, R147 ;  /* 0x0000001fff867819 */ /* 0x000fc40000011493 */
[----:B------:R-:W-:Y:S01]  /*7a60*/  SHF.R.S32.HI R130, RZ, 0x1f, R143 ;  /* 0x0000001fff827819 */ /* 0x000fe2000001148f */
[----:B------:R0:W-:Y:S01]  /*7a70*/  STL [R1+0x1274], R4 ;  /* 0x0012740401007387 */ /* 0x0001e20000100800 */
[----:B------:R-:W-:Y:S02]  /*7a80*/  SHF.R.S32.HI R126, RZ, 0x1f, R139 ;  /* 0x0000001fff7e7819 */ /* 0x000fe4000001148b */
[----:B------:R-:W-:Y:S02]  /*7a90*/  SHF.R.S32.HI R122, RZ, 0x1f, R135 ;  /* 0x0000001fff7a7819 */ /* 0x000fe40000011487 */
[----:B------:R-:W-:Y:S02]  /*7aa0*/  SHF.R.S32.HI R118, RZ, 0x1f, R131 ;  /* 0x0000001fff767819 */ /* 0x000fe40000011483 */
[----:B------:R-:W-:Y:S02]  /*7ab0*/  SHF.R.S32.HI R114, RZ, 0x1f, R127 ;  /* 0x0000001fff727819 */ /* 0x000fe4000001147f */
[----:B------:R-:W-:Y:S01]  /*7ac0*/  SHF.R.S32.HI R110, RZ, 0x1f, R123 ;  /* 0x0000001fff6e7819 */ /* 0x000fe2000001147b */
[----:B0-----:R-:W2:Y:S01]  /*7ad0*/  LDL.LU R4, [R1+0x12d8] ;  /* 0x0012d80001047983 */ /* 0x001ea20000300800 */
[----:B------:R-:W-:-:S02]  /*7ae0*/  SHF.R.S32.HI R106, RZ, 0x1f, R119 ;  /* 0x0000001fff6a7819 */ /* 0x000fc40000011477 */
[----:B------:R-:W-:Y:S02]  /*7af0*/  SHF.R.S32.HI R102, RZ, 0x1f, R115 ;  /* 0x0000001fff667819 */ /* 0x000fe40000011473 */
[----:B------:R-:W-:Y:S02]  /*7b00*/  SHF.R.S32.HI R98, RZ, 0x1f, R111 ;  /* 0x0000001fff627819 */ /* 0x000fe4000001146f */
[----:B------:R-:W-:Y:S02]  /*7b10*/  SHF.R.S32.HI R94, RZ, 0x1f, R107 ;  /* 0x0000001fff5e7819 */ /* 0x000fe4000001146b */
[----:B------:R-:W-:Y:S02]  /*7b20*/  SHF.R.S32.HI R90, RZ, 0x1f, R103 ;  /* 0x0000001fff5a7819 */ /* 0x000fe40000011467 */
[----:B------:R-:W-:Y:S02]  /*7b30*/  SHF.R.S32.HI R86, RZ, 0x1f, R99 ;  /* 0x0000001fff567819 */ /* 0x000fe40000011463 */
        /* <DEDUP_REMOVED lines=80> */
[----:B--2---:R-:W-:-:S05]  /*8040*/  IADD3 R250, P3, R250, R4, RZ ;  /* 0x00000004fafa7210 */ /* 0x004fca0007f7e0ff */
[----:B------:R0:W-:Y:S02]  /*8050*/  STL [R1+0x127c], R250 ;  /* 0x00127cfa01007387 */ /* 0x0001e40000100800 */
[C---:B0-----:R-:W-:Y:S02]  /*8060*/  IADD3 R250, P2, R248.reuse, R5, RZ ;  /* 0x00000005f8fa7210 */ /* 0x041fe40007f5e0ff */
[----:B------:R-:W-:-:S03]  /*8070*/  IADD3 R248, P1, R248, R4, RZ ;  /* 0x00000004f8f87210 */ /* 0x000fc60007f3e0ff */
[----:B------:R0:W-:Y:S04]  /*8080*/  STL [R1+0x288], R250 ;  /* 0x000288fa01007387 */ /* 0x0001e80000100800 */
[----:B------:R1:W-:Y:S01]  /*8090*/  STL [R1+0x290], R248 ;  /* 0x000290f801007387 */ /* 0x0003e20000100800 */
[CC--:B0-----:R-:W-:Y:S02]  /*80a0*/  IADD3 R250, P0, R246.reuse, R5.reuse, RZ ;  /* 0x00000005f6fa7210 */ /* 0x0c1fe40007f1e0ff */
[-C--:B-1----:R-:W-:Y:S02]  /*80b0*/  IADD3 R248, P4, R246, R4.reuse, RZ ;  /* 0x00000004f6f87210 */ /* 0x082fe40007f9e0ff */
[C---:B------:R-:W-:Y:S01]  /*80c0*/  IADD3 R246, P6, R243.reuse, R5, RZ ;  /* 0x00000005f3f67210 */ /* 0x040fe20007fde0ff */
[----:B------:R0:W-:Y:S04]  /*80d0*/  STL [R1+0x298], R250 ;  /* 0x000298fa01007387 */ /* 0x0001e80000100800 */
[----:B------:R1:W-:Y:S04]  /*80e0*/  STL [R1+0x2a0], R248 ;  /* 0x0002a0f801007387 */ /* 0x0003e80000100800 */
[----:B------:R2:W-:Y:S01]  /*80f0*/  STL [R1+0x2a8], R246 ;  /* 0x0002a8f601007387 */ /* 0x0005e20000100800 */
[----:B0-----:R-:W-:Y:S01]  /*8100*/  IMAD.X R250, R242, 0x1, R3, P5 ;  /* 0x00000001f2fa7824 */ /* 0x001fe200028e0603 */
[----:B-1----:R-:W-:-:S04]  /*8110*/  IADD3 R248, P5, R243, R4, RZ ;  /* 0x00000004f3f87210 */ /* 0x002fc80007fbe0ff */
[----:B------:R-:W-:Y:S01]  /*8120*/  STL [R1+0x1270], R250 ;  /* 0x001270fa01007387 */ /* 0x000fe20000100800 */
[--C-:B--2---:R-:W-:Y:S01]  /*8130*/  IMAD.X R246, R242, 0x1, R2.reuse, P3 ;  /* 0x00000001f2f67824 */ /* 0x104fe200018e0602 */
[C---:B------:R-:W-:Y:S01]  /*8140*/  IADD3 R243, P3, R239.reuse, R5, RZ ;  /* 0x00000005eff37210 */ /* 0x040fe20007f7e0ff */
[C---:B------:R-:W-:Y:S01]  /*8150*/  IMAD.X R242, R238.reuse, 0x1, R3, P2 ;  /* 0x00000001eef27824 */ /* 0x040fe200010e0603 */
[----:B------:R-:W-:Y:S01]  /*8160*/  IADD3 R239, P2, R239, R4, RZ ;  /* 0x00000004efef7210 */ /* 0x000fe20007f5e0ff */
[----:B------:R-:W-:Y:S01]  /*8170*/  STL [R1+0x2b0], R248 ;  /* 0x0002b0f801007387 */ /* 0x000fe20000100800 */
[----:B------:R-:W-:-:S03]  /*8180*/  IMAD.X R238, R238, 0x1, R2, P1 ;  /* 0x00000001eeee7824 */ /* 0x000fc600008e0602 */
[----:B------:R-:W-:Y:S04]  /*8190*/  STL [R1+0x1278], R246 ;  /* 0x001278f601007387 */ /* 0x000fe80000100800 */
[----:B------:R-:W-:Y:S04]  /*81a0*/  STL [R1+0x2b8], R243 ;  /* 0x0002b8f301007387 */ /* 0x000fe80000100800 */
[----:B------:R0:W-:Y:S04]  /*81b0*/  STL [R1+0x284], R242 ;  /* 0x000284f201007387 */ /* 0x0001e80000100800 */
[----:B------:R1:W-:Y:S04]  /*81c0*/  STL [R1+0x2c0], R239 ;  /* 0x0002c0ef01007387 */ /* 0x0003e80000100800 */
[----:B------:R2:W-:Y:S01]  /*81d0*/  STL [R1+0x28c], R238 ;  /* 0x00028cee01007387 */ /* 0x0005e20000100800 */
[----:B0-----:R-:W-:Y:S01]  /*81e0*/  IADD3 R242, P1, R235, R5, RZ ;  /* 0x00000005ebf27210 */ /* 0x001fe20007f3e0ff */
[----:B-1----:R-:W-:-:S04]  /*81f0*/  IMAD.X R239, R234, 0x1, R3, P0 ;  /* 0x00000001eaef7824 */ /* 0x002fc800000e0603 */
[----:B------:R-:W-:Y:S01]  /*8200*/  STL [R1+0x2c8], R242 ;  /* 0x0002c8f201007387 */ /* 0x000fe20000100800 */
[-C--:B--2---:R-:W-:Y:S01]  /*8210*/  IADD3 R238, P0, R235, R4.reuse, RZ ;  /* 0x00000004ebee7210 */ /* 0x084fe20007f1e0ff */
[----:B------:R-:W-:Y:S01]  /*8220*/  IMAD.X R235, R234, 0x1, R2, P4 ;  /* 0x00000001eaeb7824 */ /* 0x000fe200020e0602 */
[C---:B------:R-:W-:Y:S01]  /*8230*/  IADD3 R234, P4, R231.reuse, R5, RZ ;  /* 0x00000005e7ea7210 */ /* 0x040fe20007f9e0ff */
[----:B------:R-:W-:Y:S04]  /*8240*/  STL [R1+0x294], R239 ;  /* 0x000294ef01007387 */ /* 0x000fe80000100800 */
        /* <DEDUP_REMOVED lines=10> */
[----:B------:R0:W-:Y:S01]  /*82f0*/  STL [R1+0x2e0], R235 ;  /* 0x0002e0eb01007387 */ /* 0x0001e20000100800 */
[----:B------:R-:W-:-:S03]  /*8300*/  IMAD.X R226, R226, 0x1, R2, P2 ;  /* 0x00000001e2e27824 */ /* 0x000fc600010e0602 */
[----:B------:R-:W-:Y:S04]  /*8310*/  STL [R1+0x2ac], R234 ;  /* 0x0002acea01007387 */ /* 0x000fe80000100800 */
[----:B------:R1:W-:Y:S01]  /*8320*/  STL [R1+0x2e8], R231 ;  /* 0x0002e8e701007387 */ /* 0x0003e20000100800 */
[----:B0-----:R-:W0:Y:S03]  /*8330*/  LDC R235, c[0x0][0x238] ;  /* 0x00008e00ffeb7b82 */ /* 0x001e260000000800 */
[----:B------:R2:W-:Y:S04]  /*8340*/  STL [R1+0x2b4], R230 ;  /* 0x0002b4e601007387 */ /* 0x0005e80000100800 */
[----:B------:R3:W-:Y:S01]  /*8350*/  STL [R1+0x2f0], R227 ;  /* 0x0002f0e301007387 */ /* 0x0007e20000100800 */
[----:B-1----:R-:W1:Y:S03]  /*8360*/  LDC R231, c[0x0][0x238] ;  /* 0x00008e00ffe77b82 */ /* 0x002e660000000800 */
[----:B------:R4:W-:Y:S01]  /*8370*/  STL [R1+0x2bc], R226 ;  /* 0x0002bce201007387 */ /* 0x0009e20000100800 */
[----:B--2---:R-:W-:Y:S01]  /*8380*/  IADD3 R230, P2, R223, R5, RZ ;  /* 0x00000005dfe67210 */ /* 0x004fe20007f5e0ff */
[----:B---3--:R-:W-:-:S04]  /*8390*/  IMAD.X R227, R222, 0x1, R3, P1 ;  /* 0x00000001dee37824 */ /* 0x008fc800008e0603 */
[----:B------:R2:W-:Y:S01]  /*83a0*/  STL [R1+0x2f8], R230 ;  /* 0x0002f8e601007387 */ /* 0x0005e20000100800 */
[----:B------:R-:W3:Y:S01]  /*83b0*/  LDC R234, c[0x0][0x238] ;  /* 0x00008e00ffea7b82 */ /* 0x000ee20000000800 */
[-C--:B----4-:R-:W-:Y:S01]  /*83c0*/  IADD3 R226, P1, R223, R4.reuse, RZ ;  /* 0x00000004dfe27210 */ /* 0x090fe20007f3e0ff */
[----:B------:R-:W-:Y:S01]  /*83d0*/  IMAD.X R223, R222, 0x1, R2, P0 ;  /* 0x00000001dedf7824 */ /* 0x000fe200000e0602 */
[C---:B------:R-:W-:Y:S01]  /*83e0*/  IADD3 R222, P0, R219.reuse, R5, RZ ;  /* 0x00000005dbde7210 */ /* 0x040fe20007f1e0ff */
[----:B------:R4:W-:Y:S04]  /*83f0*/  STL [R1+0x2c4], R227 ;  /* 0x0002c4e301007387 */ /* 0x0009e80000100800 */
[----:B------:R4:W-:Y:S01]  /*8400*/  STL [R1+0x300], R226 ;  /* 0x000300e201007387 */ /* 0x0009e20000100800 */
[----:B--2---:R-:W2:Y:S03]  /*8410*/  LDC R230, c[0x0][0x238] ;  /* 0x00008e00ffe67b82 */ /* 0x004ea60000000800 */
[----:B------:R4:W-:Y:S04]  /*8420*/  STL [R1+0x2cc], R223 ;  /* 0x0002ccdf01007387 */ /* 0x0009e80000100800 */
[----:B------:R0:W-:Y:S01]  /*8430*/  STL [R1+0x308], R222 ;  /* 0x000308de01007387 */ /* 0x0001e20000100800 */
[----:B----4-:R-:W4:Y:S01]  /*8440*/  LDC R227, c[0x0][0x238] ;  /* 0x00008e00ffe37b82 */ /* 0x010f220000000800 */
[----:B------:R-:W-:Y:S01]  /*8450*/  IMAD.X R226, R218, 0x1, R3, P4 ;  /* 0x00000001dae27824 */ /* 0x000fe200020e0603 */
[----:B------:R-:W-:-:S04]  /*8460*/  IADD3 R223, P4, R219, R4, RZ ;  /* 0x00000004dbdf7210 */ /* 0x000fc80007f9e0ff */
[----:B------:R1:W-:Y:S01]  /*8470*/  STL [R1+0x2d4], R226 ;  /* 0x0002d4e201007387 */ /* 0x0003e20000100800 */
[--C-:B0-----:R-:W-:Y:S01]  /*8480*/  IMAD.X R222, R218, 0x1, R2.reuse, P6 ;  /* 0x00000001dade7824 */ /* 0x101fe200030e0602 */
[CC--:B------:R-:W-:Y:S01]  /*8490*/  IADD3 R219, P6, R215.reuse, R5.reuse, RZ ;  /* 0x00000005d7db7210 */ /* 0x0c0fe20007fde0ff */
[C-C-:B------:R-:W-:Y:S01]  /*84a0*/  IMAD.X R218, R214.reuse, 0x1, R3.reuse, P5 ;  /* 0x00000001d6da7824 */ /* 0x140fe200028e0603 */
[----:B------:R-:W-:Y:S01]  /*84b0*/  IADD3 R215, P5, R215, R4, RZ ;  /* 0x00000004d7d77210 */ /* 0x000fe20007fbe0ff */
[----:B------:R0:W-:Y:S01]  /*84c0*/  STL [R1+0x310], R223 ;  /* 0x000310df01007387 */ /* 0x0001e20000100800 */
[----:B------:R-:W-:Y:S01]  /*84d0*/  IMAD.X R214, R214, 0x1, R2, P3 ;  /* 0x00000001d6d67824 */ /* 0x000fe200018e0602 */
[----:B-1----:R-:W1:Y:S02]  /*84e0*/  LDC R226, c[0x0][0x238] ;  /* 0x00008e00ffe27b82 */ /* 0x002e640000000800 */
[----:B------:R-:W-:Y:S04]  /*84f0*/  STL [R1+0x2dc], R222 ;  /* 0x0002dcde01007387 */ /* 0x000fe80000100800 */
[----:B------:R3:W-:Y:S02]  /*8500*/  STL [R1+0x318], R219 ;  /* 0x000318db01007387 */ /* 0x0007e40000100800 */
[----:B0-----:R-:W0:Y:S02]  /*8510*/  LDC R223, c[0x0][0x238] ;  /* 0x00008e00ffdf7b82 */ /* 0x001e240000000800 */
[----:B------:R2:W-:Y:S04]  /*8520*/  STL [R1+0x2e4], R218 ;  /* 0x0002e4da01007387 */ /* 0x0005e80000100800 */
[----:B------:R2:W-:Y:S02]  /*8530*/  STL [R1+0x320], R215 ;  /* 0x000320d701007387 */ /* 0x0005e40000100800 */
[----:B---3--:R-:W3:Y:S02]  /*8540*/  LDC R219, c[0x0][0x238] ;  /* 0x00008e00ffdb7b82 */ /* 0x008ee40000000800 */
[----:B------:R4:W-:Y:S01]  /*8550*/  STL [R1+0x2ec], R214 ;  /* 0x0002ecd601007387 */ /* 0x0009e20000100800 */
[----:B--2---:R-:W-:Y:S01]  /*8560*/  IADD3 R218, P3, R211, R5, RZ ;  /* 0x00000005d3da7210 */ /* 0x004fe20007f7e0ff */
[----:B------:R-:W-:-:S04]  /*8570*/  IMAD.X R215, R210, 0x1, R3, P2 ;  /* 0x00000001d2d77824 */ /* 0x000fc800010e0603 */
[----:B------:R2:W-:Y:S01]  /*8580*/  STL [R1+0x328], R218 ;  /* 0x000328da01007387 */ /* 0x0005e20000100800 */
[----:B------:R-:W1:Y:S01]  /*8590*/  LDC R222, c[0x0][0x238] ;  /* 0x00008e00ffde7b82 */ /* 0x000e620000000800 */
        /* <DEDUP_REMOVED lines=16> */
[----:B------:R-:W-:Y:S01]  /*86a0*/  STL [R1+0x340], R211 ;  /* 0x000340d301007387 */ /* 0x000fe20000100800 */
[----:B------:R-:W-:Y:S01]  /*86b0*/  IMAD.X R202, R202, 0x1, R2, P5 ;  /* 0x00000001caca7824 */ /* 0x000fe200028e0602 */
[----:B---3--:R-:W0:Y:S02]  /*86c0*/  LDC R214, c[0x0][0x238] ;  /* 0x00008e00ffd67b82 */ /* 0x008e240000000800 */
[----:B------:R-:W-:Y:S04]  /*86d0*/  STL [R1+0x30c], R210 ;  /* 0x00030cd201007387 */ /* 0x000fe80000100800 */
[----:B------:R-:W-:Y:S04]  /*86e0*/  STL [R1+0x348], R207 ;  /* 0x000348cf01007387 */ /* 0x000fe80000100800 */
[----:B------:R3:W-:Y:S04]  /*86f0*/  STL [R1+0x314], R206 ;  /* 0x000314ce01007387 */ /* 0x0007e80000100800 */
[----:B------:R1:W-:Y:S04]  /*8700*/  STL [R1+0x350], R203 ;  /* 0x000350cb01007387 */ /* 0x0003e80000100800 */
[----:B------:R2:W-:Y:S01]  /*8710*/  STL [R1+0x31c], R202 ;  /* 0x00031cca01007387 */ /* 0x0005e20000100800 */
[----:B---3--:R-:W-:Y:S01]  /*8720*/  IADD3 R206, P5, R199, R5, RZ ;  /* 0x00000005c7ce7210 */ /* 0x008fe20007fbe0ff */
        /* <DEDUP_REMOVED lines=9> */
[----:B-1----:R-:W-:Y:S01]  /*87c0*/  IMAD.X R202, R194, 0x1, R3, P1 ;  /* 0x00000001c2ca7824 */ /* 0x002fe200008e0603 */
[----:B--2---:R-:W-:-:S04]  /*87d0*/  IADD3 R199, P1, R195, R4, RZ ;  /* 0x00000004c3c77210 */ /* 0x004fc80007f3e0ff */
[----:B------:R-:W-:Y:S01]  /*87e0*/  STL [R1+0x334], R202 ;  /* 0x000334ca01007387 */ /* 0x000fe20000100800 */
[--C-:B---3--:R-:W-:Y:S01]  /*87f0*/  IMAD.X R198, R194, 0x1, R2.reuse, P0 ;  /* 0x00000001c2c67824 */ /* 0x108fe200000e0602 */
        /* <DEDUP_REMOVED lines=10> */
[----:B-1----:R-:W-:Y:S01]  /*88a0*/  IADD3 R194, P6, R187, R5, RZ ;  /* 0x00000005bbc27210 */ /* 0x002fe20007fde0ff */
[----:B--2---:R-:W-:-:S04]  /*88b0*/  IMAD.X R191, R186, 0x1, R3, P5 ;  /* 0x00000001babf7824 */ /* 0x004fc800028e0603 */
[----:B------:R-:W-:Y:S01]  /*88c0*/  STL [R1+0x388], R194 ;  /* 0x000388c201007387 */ /* 0x000fe20000100800 */
[-C--:B---3--:R-:W-:Y:S01]  /*88d0*/  IADD3 R190, P5, R187, R4.reuse, RZ ;  /* 0x00000004bbbe7210 */ /* 0x088fe20007fbe0ff */
        /* <DEDUP_REMOVED lines=70> */
[----:B------:R1:W-:Y:S01]  /*8d40*/  STL [R1+0x41c], R158 ;  /* 0x00041c9e01007387 */ /* 0x0003e20000100800 */
[----:B---3--:R-:W-:-:S03]  /*8d50*/  IADD3 R154, P0, R151, R4, RZ ;  /* 0x00000004979a7210 */ /* 0x008fc60007f1e0ff */
[----:B------:R2:W-:Y:S04]  /*8d60*/  STL [R1+0x3e8], R155 ;  /* 0x0003e89b01007387 */ /* 0x0005e80000100800 */
[----:B------:R3:W-:Y:S01]  /*8d70*/  STL [R1+0x424], R154 ;  /* 0x0004249a01007387 */ /* 0x0007e20000100800 */
[----:B-1----:R-:W-:Y:S01]  /*8d80*/  IMAD.X R158, R150, 0x1, R2, P4 ;  /* 0x00000001969e7824 */ /* 0x002fe200020e0602 */
[----:B--2---:R-:W-:-:S04]  /*8d90*/  IADD3 R155, P4, R147, R5, RZ ;  /* 0x00000005939b7210 */ /* 0x004fc80007f9e0ff */
[----:B------:R1:W-:Y:S01]  /*8da0*/  STL [R1+0x3f0], R158 ;  /* 0x0003f09e01007387 */ /* 0x0003e20000100800 */
[----:B---3--:R-:W-:-:S03]  /*8db0*/  IMAD.X R154, R146, 0x1, R3, P6 ;  /* 0x00000001929a7824 */ /* 0x008fc600030e0603 */
        /* <DEDUP_REMOVED lines=263> */
[----:B--2---:R-:W-:-:S02]  /*9e30*/  IMAD.X R19, R17, 0x1, R3, P2 ;  /* 0x0000000111137824 */ /* 0x004fc400010e0603 */
[----:B------:R-:W-:Y:S01]  /*9e40*/  IMAD.X R17, R17, 0x1, R2, P1 ;  /* 0x0000000111117824 */ /* 0x000fe200008e0602 */
[----:B---3--:R-:W-:Y:S01]  /*9e50*/  IADD3 R18, P2, R15, R4, RZ ;  /* 0x000000040f127210 */ /* 0x008fe20007f5e0ff */
[----:B------:R-:W-:Y:S01]  /*9e60*/  STL [R1+0x63c], R22 ;  /* 0x00063c1601007387 */ /* 0x000fe20000100800 */
[----:B------:R-:W-:-:S03]  /*9e70*/  IADD3 R15, P1, R11, R5, RZ ;  /* 0x000000050b0f7210 */ /* 0x000fc60007f3e0ff */
[----:B------:R-:W-:Y:S04]  /*9e80*/  STL [R1+0x608], R19 ;  /* 0x0006081301007387 */ /* 0x000fe80000100800 */
[----:B------:R1:W-:Y:S04]  /*9e90*/  STL [R1+0x644], R18 ;  /* 0x0006441201007387 */ /* 0x0003e80000100800 */
[----:B------:R2:W-:Y:S04]  /*9ea0*/  STL [R1+0x610], R17 ;  /* 0x0006101101007387 */ /* 0x0005e80000100800 */
[----:B------:R3:W-:Y:S01]  /*9eb0*/  STL [R1+0x64c], R15 ;  /* 0x00064c0f01007387 */ /* 0x0007e20000100800 */
[----:B-1----:R-:W-:Y:S01]  /*9ec0*/  IMAD.X R18, R24, 0x1, R3, P0 ;  /* 0x0000000118127824 */ /* 0x002fe200000e0603 */
[----:B--2---:R-:W-:-:S04]  /*9ed0*/  IADD3 R17, P0, R11, R4, RZ ;  /* 0x000000040b117210 */ /* 0x004fc80007f1e0ff */
[----:B------:R-:W-:Y:S01]  /*9ee0*/  STL [R1+0x618], R18 ;  /* 0x0006181201007387 */ /* 0x000fe20000100800 */
[----:B---3--:R-:W-:Y:S01]  /*9ef0*/  IMAD.X R15, R24, 0x1, R2, P4 ;  /* 0x00000001180f7824 */ /* 0x008fe200020e0602 */
[C---:B------:R-:W-:Y:S02]  /*9f00*/  IADD3 R11, P4, R7.reuse, R5, RZ ;  /* 0x00000005070b7210 */ /* 0x040fe40007f9e0ff */
[----:B------:R1:W-:Y:S04]  /*9f10*/  STL [R1+0x654], R17 ;  /* 0x0006541101007387 */ /* 0x0003e80000100800 */
[----:B------:R2:W-:Y:S04]  /*9f20*/  STL [R1+0x620], R15 ;  /* 0x0006200f01007387 */ /* 0x0005e80000100800 */
[----:B------:R3:W-:Y:S01]  /*9f30*/  STL [R1+0x65c], R11 ;  /* 0x00065c0b01007387 */ /* 0x0007e20000100800 */
[----:B-1----:R-:W-:Y:S01]  /*9f40*/  IMAD.X R17, R28, 0x1, R3, P6 ;  /* 0x000000011c117824 */ /* 0x002fe200030e0603 */
[----:B--2---:R-:W-:-:S04]  /*9f50*/  IADD3 R15, P6, R7, R4, RZ ;  /* 0x00000004070f7210 */ /* 0x004fc80007fde0ff */
[----:B------:R-:W-:Y:S01]  /*9f60*/  STL [R1+0x628], R17 ;  /* 0x0006281101007387 */ /* 0x000fe20000100800 */
[----:B---3--:R-:W-:Y:S01]  /*9f70*/  IMAD.X R11, R28, 0x1, R2, P5 ;  /* 0x000000011c0b7824 */ /* 0x008fe200028e0602 */
[----:B------:R-:W-:Y:S02]  /*9f80*/  IADD3 R7, P5, R6, R5, RZ ;  /* 0x0000000506077210 */ /* 0x000fe40007fbe0ff */
        /* <DEDUP_REMOVED lines=319> */
[----:B-1----:R-:W-:Y:S02]  /*b380*/  IMAD.X R7, R217, 0x1, R2, P1 ;  /* 0x00000001d9077824 */ /* 0x002fe400008e0602 */
[----:B------:R-:W1:Y:S01]  /*b390*/  LDC R217, c[0x0][0x238] ;  /* 0x00008e00ffd97b82 */ /* 0x000e620000000800 */
[----:B--2---:R-:W-:Y:S02]  /*b3a0*/  IADD3 R6, P1, R133, R5, RZ ;  /* 0x0000000585067210 */ /* 0x004fe40007f3e0ff */
[----:B------:R2:W-:Y:S01]  /*b3b0*/  STL [R1+0x10d0], R7 ;  /* 0x0010d00701007387 */ /* 0x0005e20000100800 */
[----:B---3--:R-:W-:-:S03]  /*b3c0*/  IMAD.X R8, R220, 0x1, R3, P0 ;  /* 0x00000001dc087824 */ /* 0x008fc600000e0603 */
[----:B------:R3:W-:Y:S04]  /*b3d0*/  STL [R1+0x110c], R6 ;  /* 0x00110c0601007387 */ /* 0x0007e80000100800 */
[----:B------:R4:W-:Y:S01]  /*b3e0*/  STL [R1+0x10d8], R8 ;  /* 0x0010d80801007387 */ /* 0x0009e20000100800 */
[----:B--2---:R-:W-:Y:S01]  /*b3f0*/  IADD3 R7, P0, R133, R4, RZ ;  /* 0x0000000485077210 */ /* 0x004fe20007f1e0ff */
[----:B---3--:R-:W-:-:S04]  /*b400*/  IMAD.X R6, R220, 0x1, R2, P4 ;  /* 0x00000001dc067824 */ /* 0x008fc800020e0602 */
[----:B------:R2:W-:Y:S01]  /*b410*/  STL [R1+0x1114], R7 ;  /* 0x0011140701007387 */ /* 0x0005e20000100800 */
[----:B------:R-:W3:Y:S01]  /*b420*/  LDC R220, c[0x0][0x238] ;  /* 0x00008e00ffdc7b82 */ /* 0x000ee20000000800 */
[C---:B----4-:R-:W-:Y:S02]  /*b430*/  IADD3 R8, P4, R136.reuse, R5, RZ ;  /* 0x0000000588087210 */ /* 0x050fe40007f9e0ff */
[----:B------:R4:W-:Y:S04]  /*b440*/  STL [R1+0x10e0], R6 ;  /* 0x0010e00601007387 */ /* 0x0009e80000100800 */
[----:B------:R0:W-:Y:S01]  /*b450*/  STL [R1+0x111c], R8 ;  /* 0x00111c0801007387 */ /* 0x0001e20000100800 */
[----:B--2---:R-:W-:Y:S01]  /*b460*/  IMAD.X R7, R221, 0x1, R3, P6 ;  /* 0x00000001dd077824 */ /* 0x004fe200030e0603 */
[----:B----4-:R-:W-:-:S04]  /*b470*/  IADD3 R6, P6, R136, R4, RZ ;  /* 0x0000000488067210 */ /* 0x010fc80007fde0ff */
[----:B------:R2:W-:Y:S01]  /*b480*/  STL [R1+0x10e8], R7 ;  /* 0x0010e80701007387 */ /* 0x0005e20000100800 */
[----:B0-----:R-:W-:-:S03]  /*b490*/  IMAD.X R8, R221, 0x1, R2, P5 ;  /* 0x00000001dd087824 */ /* 0x001fc600028e0602 */
[----:B------:R0:W-:Y:S01]  /*b4a0*/  STL [R1+0x1124], R6 ;  /* 0x0011240601007387 */ /* 0x0001e20000100800 */
[----:B------:R-:W-:Y:S01]  /*b4b0*/  IMAD R214, R214, 0x76, RZ ;  /* 0x00000076d6d67824 */ /* 0x000fe200078e02ff */
[----:B------:R-:W4:Y:S02]  /*b4c0*/  LDC R221, c[0x0][0x238] ;  /* 0x00008e00ffdd7b82 */ /* 0x000f240000000800 */
[----:B------:R1:W-:Y:S01]  /*b4d0*/  STL [R1+0x10f0], R8 ;  /* 0x0010f00801007387 */ /* 0x0003e20000100800 */
[----:B--2---:R-:W-:Y:S01]  /*b4e0*/  IADD3 R7, P5, R140, R5, RZ ;  /* 0x000000058c077210 */ /* 0x004fe20007fbe0ff */
[----:B0-----:R-:W-:-:S04]  /*b4f0*/  IMAD.X R6, R224, 0x1, R3, P3 ;  /* 0x00000001e0067824 */ /* 0x001fc800018e0603 */
[----:B------:R0:W-:Y:S01]  /*b500*/  STL [R1+0x112c], R7 ;  /* 0x00112c0701007387 */ /* 0x0001e20000100800 */
[----:B-1----:R-:W-:-:S03]  /*b510*/  IADD3 R8, P3, R140, R4, RZ ;  /* 0x000000048c087210 */ /* 0x002fc60007f7e0ff */
[----:B------:R1:W-:Y:S04]  /*b520*/  STL [R1+0x10f8], R6 ;  /* 0x0010f80601007387 */ /* 0x0003e80000100800 */
[----:B------:R2:W-:Y:S01]  /*b530*/  STL [R1+0x1134], R8 ;  /* 0x0011340801007387 */ /* 0x0005e20000100800 */
[----:B0-----:R-:W-:Y:S02]  /*b540*/  IMAD.X R7, R224, 0x1, R2, P2 ;  /* 0x00000001e0077824 */ /* 0x001fe400010e0602 */
[----:B------:R-:W-:Y:S01]  /*b550*/  IMAD R215, R215, 0x75, RZ ;  /* 0x00000075d7d77824 */ /* 0x000fe200078e02ff */
[----:B------:R-:W0:Y:S01]  /*b560*/  LDC R224, c[0x0][0x238] ;  /* 0x00008e00ffe07b82 */ /* 0x000e220000000800 */
[----:B-1----:R-:W-:Y:S01]  /*b570*/  IADD3 R6, P2, R144, R5, RZ ;  /* 0x0000000590067210 */ /* 0x002fe20007f5e0ff */
[----:B------:R1:W-:Y:S01]  /*b580*/  STL [R1+0x1100], R7 ;  /* 0x0011000701007387 */ /* 0x0003e20000100800 */
[----:B--2---:R-:W-:-:S03]  /*b590*/  IMAD.X R8, R225, 0x1, R3, P1 ;  /* 0x00000001e1087824 */ /* 0x004fc600008e0603 */
[----:B------:R2:W-:Y:S04]  /*b5a0*/  STL [R1+0x113c], R6 ;  /* 0x00113c0601007387 */ /* 0x0005e80000100800 */
[----:B------:R3:W-:Y:S01]  /*b5b0*/  STL [R1+0x1108], R8 ;  /* 0x0011080801007387 */ /* 0x0007e20000100800 */
[----:B-1----:R-:W-:Y:S01]  /*b5c0*/  IADD3 R7, P1, R144, R4, RZ ;  /* 0x0000000490077210 */ /* 0x002fe20007f3e0ff */
[----:B--2---:R-:W-:-:S04]  /*b5d0*/  IMAD.X R6, R225, 0x1, R2, P0 ;  /* 0x00000001e1067824 */ /* 0x004fc800000e0602 */
[----:B------:R1:W-:Y:S01]  /*b5e0*/  STL [R1+0x1144], R7 ;  /* 0x0011440701007387 */ /* 0x0003e20000100800 */
[----:B------:R-:W-:Y:S01]  /*b5f0*/  IMAD R217, R217, 0x73, RZ ;  /* 0x00000073d9d97824 */ /* 0x000fe200078e02ff */
[----:B------:R-:W2:Y:S01]  /*b600*/  LDC R225, c[0x0][0x238] ;  /* 0x00008e00ffe17b82 */ /* 0x000ea20000000800 */
[C---:B---3--:R-:W-:Y:S01]  /*b610*/  IADD3 R8, P0, R145.reuse, R5, RZ ;  /* 0x0000000591087210 */ /* 0x048fe20007f1e0ff */
[----:B------:R3:W-:Y:S04]  /*b620*/  STL [R1+0x1110], R6 ;  /* 0x0011100601007387 */ /* 0x0007e80000100800 */
[----:B------:R4:W-:Y:S01]  /*b630*/  STL [R1+0x114c], R8 ;  /* 0x00114c0801007387 */ /* 0x0009e20000100800 */
[----:B-1----:R-:W-:Y:S01]  /*b640*/  IMAD.X R7, R228, 0x1, R3, P4 ;  /* 0x00000001e4077824 */ /* 0x002fe200020e0603 */
[----:B---3--:R-:W-:-:S04]  /*b650*/  IADD3 R6, P4, R145, R4, RZ ;  /* 0x0000000491067210 */ /* 0x008fc80007f9e0ff */
[----:B------:R1:W-:Y:S01]  /*b660*/  STL [R1+0x1118], R7 ;  /* 0x0011180701007387 */ /* 0x0003e20000100800 */
[----:B----4-:R-:W-:-:S03]  /*b670*/  IMAD.X R8, R228, 0x1, R2, P6 ;  /* 0x00000001e4087824 */ /* 0x010fc600030e0602 */
[----:B------:R3:W-:Y:S01]  /*b680*/  STL [R1+0x1154], R6 ;  /* 0x0011540601007387 */ /* 0x0007e20000100800 */
[----:B------:R-:W-:Y:S01]  /*b690*/  IMAD R218, R218, 0x72, RZ ;  /* 0x00000072dada7824 */ /* 0x000fe200078e02ff */
[----:B------:R-:W4:Y:S02]  /*b6a0*/  LDC R228, c[0x0][0x238] ;  /* 0x00008e00ffe47b82 */ /* 0x000f240000000800 */
[----:B------:R0:W-:Y:S01]  /*b6b0*/  STL [R1+0x1120], R8 ;  /* 0x0011200801007387 */ /* 0x0001e20000100800 */
[----:B-1----:R-:W-:Y:S01]  /*b6c0*/  IADD3 R7, P6, R149, R5, RZ ;  /* 0x0000000595077210 */ /* 0x002fe20007fde0ff */
[----:B---3--:R-:W-:-:S04]  /*b6d0*/  IMAD.X R6, R229, 0x1, R3, P5 ;  /* 0x00000001e5067824 */ /* 0x008fc800028e0603 */
[----:B------:R1:W-:Y:S01]  /*b6e0*/  STL [R1+0x115c], R7 ;  /* 0x00115c0701007387 */ /* 0x0003e20000100800 */
[----:B0-----:R-:W-:-:S03]  /*b6f0*/  IADD3 R8, P5, R149, R4, RZ ;  /* 0x0000000495087210 */ /* 0x001fc60007fbe0ff */
[----:B------:R0:W-:Y:S04]  /*b700*/  STL [R1+0x1128], R6 ;  /* 0x0011280601007387 */ /* 0x0001e80000100800 */
[----:B------:R3:W-:Y:S01]  /*b710*/  STL [R1+0x1164], R8 ;  /* 0x0011640801007387 */ /* 0x0007e20000100800 */
[----:B-1----:R-:W-:Y:S02]  /*b720*/  IMAD.X R7, R229, 0x1, R2, P3 ;  /* 0x00000001e5077824 */ /* 0x002fe400018e0602 */
[----:B------:R-:W-:Y:S01]  /*b730*/  IMAD R219, R219, 0x71, RZ ;  /* 0x00000071dbdb7824 */ /* 0x000fe200078e02ff */
[----:B------:R-:W1:Y:S01]  /*b740*/  LDC R229, c[0x0][0x238] ;  /* 0x00008e00ffe57b82 */ /* 0x000e620000000800 */
[----:B0-----:R-:W-:Y:S01]  /*b750*/  IADD3 R6, P3, R153, R5, RZ ;  /* 0x0000000599067210 */ /* 0x001fe20007f7e0ff */
[----:B------:R0:W-:Y:S01]  /*b760*/  STL [R1+0x1130], R7 ;  /* 0x0011300701007387 */ /* 0x0001e20000100800 */
[----:B---3--:R-:W-:-:S03]  /*b770*/  IMAD.X R8, R232, 0x1, R3, P2 ;  /* 0x00000001e8087824 */ /* 0x008fc600010e0603 */
[----:B------:R3:W-:Y:S04]  /*b780*/  STL [R1+0x116c], R6 ;  /* 0x00116c0601007387 */ /* 0x0007e80000100800 */
[----:B------:R2:W-:Y:S01]  /*b790*/  STL [R1+0x1138], R8 ;  /* 0x0011380801007387 */ /* 0x0005e20000100800 */
[----:B0-----:R-:W-:Y:S01]  /*b7a0*/  IADD3 R7, P2, R153, R4, RZ ;  /* 0x0000000499077210 */ /* 0x001fe20007f5e0ff */
[----:B---3--:R-:W-:-:S04]  /*b7b0*/  IMAD.X R6, R232, 0x1, R2, P1 ;  /* 0x00000001e8067824 */ /* 0x008fc800008e0602 */
[----:B------:R0:W-:Y:S01]  /*b7c0*/  STL [R1+0x1174], R7 ;  /* 0x0011740701007387 */ /* 0x0001e20000100800 */
[----:B------:R-:W-:Y:S01]  /*b7d0*/  IMAD R220, R220, 0x70, RZ ;  /* 0x00000070dcdc7824 */ /* 0x000fe200078e02ff */
[----:B------:R-:W3:Y:S01]  /*b7e0*/  LDC R232, c[0x0][0x238] ;  /* 0x00008e00ffe87b82 */ /* 0x000ee20000000800 */
[----:B--2---:R-:W-:Y:S01]  /*b7f0*/  IADD3 R8, P1, R157, R5, RZ ;  /* 0x000000059d087210 */ /* 0x004fe20007f3e0ff */
[----:B------:R2:W-:Y:S04]  /*b800*/  STL [R1+0x1140], R6 ;  /* 0x0011400601007387 */ /* 0x0005e80000100800 */
[----:B------:R4:W-:Y:S01]  /*b810*/  STL [R1+0x117c], R8 ;  /* 0x00117c0801007387 */ /* 0x0009e20000100800 */
[----:B0-----:R-:W-:Y:S01]  /*b820*/  IMAD.X R7, R233, 0x1, R3, P0 ;  /* 0x00000001e9077824 */ /* 0x001fe200000e0603 */
[----:B--2---:R-:W-:-:S04]  /*b830*/  IADD3 R6, P0, R157, R4, RZ ;  /* 0x000000049d067210 */ /* 0x004fc80007f1e0ff */
[----:B------:R0:W-:Y:S01]  /*b840*/  STL [R1+0x1148], R7 ;  /* 0x0011480701007387 */ /* 0x0001e20000100800 */
[----:B----4-:R-:W-:-:S03]  /*b850*/  IMAD.X R8, R233, 0x1, R2, P4 ;  /* 0x00000001e9087824 */ /* 0x010fc600020e0602 */
[----:B------:R2:W-:Y:S01]  /*b860*/  STL [R1+0x1184], R6 ;  /* 0x0011840601007387 */ /* 0x0005e20000100800 */
[----:B------:R-:W-:Y:S01]  /*b870*/  IMAD R221, R221, 0x6f, RZ ;  /* 0x0000006fdddd7824 */ /* 0x000fe200078e02ff */
[----:B------:R-:W4:Y:S02]  /*b880*/  LDC R233, c[0x0][0x238] ;  /* 0x00008e00ffe97b82 */ /* 0x000f240000000800 */
[----:B------:R1:W-:Y:S01]  /*b890*/  STL [R1+0x1150], R8 ;  /* 0x0011500801007387 */ /* 0x0003e20000100800 */
[----:B0-----:R-:W-:Y:S01]  /*b8a0*/  IADD3 R7, P4, R160, R5, RZ ;  /* 0x00000005a0077210 */ /* 0x001fe20007f9e0ff */
[----:B--2---:R-:W-:-:S04]  /*b8b0*/  IMAD.X R6, R236, 0x1, R3, P6 ;  /* 0x00000001ec067824 */ /* 0x004fc800030e0603 */
        /* <DEDUP_REMOVED lines=17> */
[----:B---3--:R-:W-:Y:S01]  /*b9d0*/  IADD3 R8, P2, R168, R5, RZ ;  /* 0x00000005a8087210 */ /* 0x008fe20007f5e0ff */
        /* <DEDUP_REMOVED lines=16> */
[----:B-1----:R-:W-:-:S03]  /*bae0*/  IMAD.X R7, R241, 0x1, R2, P6 ;  /* 0x00000001f1077824 */ /* 0x002fc600030e0602 */
[----:B------:R-:W2:Y:S01]  /*baf0*/  LDL.LU R238, [R1] ;  /* 0x0000000001ee7983 */ /* 0x000ea20000300800 */
[----:B------:R-:W-:Y:S01]  /*bb00*/  IMAD R225, R225, 0x6b, RZ ;  /* 0x0000006be1e17824 */ /* 0x000fe200078e02ff */
[----:B0-----:R-:W-:Y:S01]  /*bb10*/  IADD3 R6, P6, R173, R5, RZ ;  /* 0x00000005ad067210 */ /* 0x001fe20007fde0ff */
[----:B------:R-:W-:Y:S02]  /*bb20*/  IMAD R226, R226, 0x6a, RZ ;  /* 0x0000006ae2e27824 */ /* 0x000fe400078e02ff */
[----:B---3--:R-:W-:Y:S01]  /*bb30*/  IMAD.X R8, R244, 0x1, R3, P5 ;  /* 0x00000001f4087824 */ /* 0x008fe200028e0603 */
[----:B------:R0:W-:Y:S01]  /*bb40*/  STL [R1+0x1190], R7 ;  /* 0x0011900701007387 */ /* 0x0001e20000100800 */
[----:B------:R-:W-:Y:S01]  /*bb50*/  IMAD R227, R227, 0x69, RZ ;  /* 0x00000069e3e37824 */ /* 0x000fe200078e02ff */
[----:B------:R-:W1:Y:S02]  /*bb60*/  LDC R241, c[0x0][0x238] ;  /* 0x00008e00fff17b82 */ /* 0x000e640000000800 */
[----:B------:R3:W-:Y:S04]  /*bb70*/  STL [R1+0x11cc], R6 ;  /* 0x0011cc0601007387 */ /* 0x0007e80000100800 */
[----:B------:R4:W-:Y:S01]  /*bb80*/  STL [R1+0x1198], R8 ;  /* 0x0011980801007387 */ /* 0x0009e20000100800 */
[----:B0-----:R-:W-:-:S03]  /*bb90*/  IADD3 R7, P5, R173, R4, RZ ;  /* 0x00000004ad077210 */ /* 0x001fc60007fbe0ff */
[----:B------:R-:W2:Y:S01]  /*bba0*/  LDL.LU R239, [R1+0x4] ;  /* 0x0000040001ef7983 */ /* 0x000ea20000300800 */
[----:B---3--:R-:W-:-:S03]  /*bbb0*/  IMAD.X R6, R244, 0x1, R2, P3 ;  /* 0x00000001f4067824 */ /* 0x008fc600018e0602 */
[----:B------:R-:W-:Y:S01]  /*bbc0*/  STL [R1+0x11d4], R7 ;  /* 0x0011d40701007387 */ /* 0x000fe20000100800 */
[----:B------:R-:W-:Y:S01]  /*bbd0*/  IMAD R228, R228, 0x68, RZ ;  /* 0x00000068e4e47824 */ /* 0x000fe200078e02ff */
[----:B----4-:R-:W-:Y:S01]  /*bbe0*/  IADD3 R8, P3, R177, R5, RZ ;  /* 0x00000005b1087210 */ /* 0x010fe20007f7e0ff */
[----:B------:R-:W-:Y:S01]  /*bbf0*/  IMAD R229, R229, 0x67, RZ ;  /* 0x00000067e5e57824 */ /* 0x000fe200078e02ff */
[----:B------:R0:W-:Y:S01]  /*bc00*/  STL [R1+0x11a0], R6 ;  /* 0x0011a00601007387 */ /* 0x0001e20000100800 */
[----:B------:R-:W-:Y:S01]  /*bc10*/  IMAD R230, R230, 0x66, RZ ;  /* 0x00000066e6e67824 */ /* 0x000fe200078e02ff */
[----:B------:R-:W3:Y:S02]  /*bc20*/  LDC R244, c[0x0][0x238] ;  /* 0x00008e00fff47b82 */ /* 0x000ee40000000800 */
[----:B------:R-:W-:Y:S04]  /*bc30*/  STL [R1+0x11dc], R8 ;  /* 0x0011dc0801007387 */ /* 0x000fe80000100800 */
[----:B------:R-:W4:Y:S01]  /*bc40*/  LDL.LU R242, [R1+0x8] ;  /* 0x0000080001f27983 */ /* 0x000f220000300800 */
[----:B0-----:R-:W-:Y:S01]  /*bc50*/  IMAD.X R6, R245, 0x1, R3, P2 ;  /* 0x00000001f5067824 */ /* 0x001fe200010e0603 */
[----:B------:R-:W-:-:S04]  /*bc60*/  IADD3 R7, P2, R177, R4, RZ ;  /* 0x00000004b1077210 */ /* 0x000fc80007f5e0ff */
[----:B------:R0:W-:Y:S04]  /*bc70*/  STL [R1+0x11a8], R6 ;  /* 0x0011a80601007387 */ /* 0x0001e80000100800 */
[----:B------:R1:W-:Y:S01]  /*bc80*/  STL [R1+0x11e4], R7 ;  /* 0x0011e40701007387 */ /* 0x0003e20000100800 */
[----:B0-----:R-:W-:Y:S01]  /*bc90*/  IMAD.X R6, R245, 0x1, R2, P1 ;  /* 0x00000001f5067824 */ /* 0x001fe200008e0602 */
[----:B------:R-:W-:Y:S01]  /*bca0*/  IADD3 R8, P1, R181, R5, RZ ;  /* 0x00000005b5087210 */ /* 0x000fe20007f3e0ff */
[----:B------:R-:W-:Y:S01]  /*bcb0*/  IMAD R231, R231, 0x65, RZ ;  /* 0x00000065e7e77824 */ /* 0x000fe200078e02ff */
[----:B------:R-:W0:Y:S01]  /*bcc0*/  LDC R245, c[0x0][0x238] ;  /* 0x00008e00fff57b82 */ /* 0x000e220000000800 */
[----:B-1----:R-:W-:Y:S01]  /*bcd0*/  IMAD.X R7, R247, 0x1, R3, P0 ;  /* 0x00000001f7077824 */ /* 0x002fe200000e0603 */
[----:B------:R1:W-:Y:S04]  /*bce0*/  STL [R1+0x11b0], R6 ;  /* 0x0011b00601007387 */ /* 0x0003e80000100800 */
[----:B------:R1:W-:Y:S02]  /*bcf0*/  STL [R1+0x11ec], R8 ;  /* 0x0011ec0801007387 */ /* 0x0003e40000100800 */
[----:B-1----:R-:W-:-:S02]  /*bd00*/  IADD3 R6, P0, R181, R4, RZ ;  /* 0x00000004b5067210 */ /* 0x002fc40007f1e0ff */
[----:B------:R1:W-:Y:S01]  /*bd10*/  STL [R1+0x11b8], R7 ;  /* 0x0011b80701007387 */ /* 0x0003e20000100800 */
[----:B------:R-:W-:-:S03]  /*bd20*/  IMAD.X R8, R247, 0x1, R2, P4 ;  /* 0x00000001f7087824 */ /* 0x000fc600020e0602 */
[----:B------:R3:W-:Y:S01]  /*bd30*/  STL [R1+0x11f4], R6 ;  /* 0x0011f40601007387 */ /* 0x0007e20000100800 */
[----:B------:R-:W-:Y:S01]  /*bd40*/  IMAD R232, R232, 0x64, RZ ;  /* 0x00000064e8e87824 */ /* 0x000fe200078e02ff */
[----:B------:R-:W0:Y:S01]  /*bd50*/  LDC R247, c[0x0][0x238] ;  /* 0x00008e00fff77b82 */ /* 0x000e220000000800 */
[----:B-1----:R-:W-:Y:S01]  /*bd60*/  IADD3 R7, P4, R185, R5, RZ ;  /* 0x00000005b9077210 */ /* 0x002fe20007f9e0ff */
[----:B------:R1:W-:Y:S01]  /*bd70*/  STL [R1+0x11c0], R8 ;  /* 0x0011c00801007387 */ /* 0x0003e20000100800 */
[----:B---3--:R-:W-:-:S03]  /*bd80*/  IMAD.X R6, R249, 0x1, R3, P6 ;  /* 0x00000001f9067824 */ /* 0x008fc600030e0603 */
[----:B------:R-:W3:Y:S04]  /*bd90*/  LDL.LU R243, [R1+0x10] ;  /* 0x0000100001f37983 */ /* 0x000ee80000300800 */
[----:B------:R1:W-:Y:S02]  /*bda0*/  STL [R1+0x11fc], R7 ;  /* 0x0011fc0701007387 */ /* 0x0003e40000100800 */
[----:B-1----:R-:W-:Y:S02]  /*bdb0*/  IADD3 R8, P6, R185, R4, RZ ;  /* 0x00000004b9087210 */ /* 0x002fe40007fde0ff */
[----:B------:R1:W-:Y:S01]  /*bdc0*/  STL [R1+0x11c8], R6 ;  /* 0x0011c80601007387 */ /* 0x0003e20000100800 */
[----:B------:R-:W-:-:S03]  /*bdd0*/  IMAD.X R7, R249, 0x1, R2, P5 ;  /* 0x00000001f9077824 */ /* 0x000fc600028e0602 */
[----:B------:R1:W-:Y:S01]  /*bde0*/  STL [R1+0x1204], R8 ;  /* 0x0012040801007387 */ /* 0x0003e20000100800 */
[----:B------:R-:W-:Y:S01]  /*bdf0*/  IMAD R233, R233, 0x63, RZ ;  /* 0x00000063e9e97824 */ /* 0x000fe200078e02ff */
[----:B------:R-:W0:Y:S01]  /*be00*/  LDC R249, c[0x0][0x238] ;  /* 0x00008e00fff97b82 */ /* 0x000e220000000800 */
[----:B-1----:R-:W-:Y:S01]  /*be10*/  IADD3 R6, P5, R188, R5, RZ ;  /* 0x00000005bc067210 */ /* 0x002fe20007fbe0ff */
[----:B------:R-:W3:Y:S04]  /*be20*/  LDL.LU R246, [R1+0x14] ;  /* 0x0000140001f67983 */ /* 0x000ee80000300800 */
[----:B------:R1:W-:Y:S01]  /*be30*/  STL [R1+0x11d0], R7 ;  /* 0x0011d00701007387 */ /* 0x0003e20000100800 */
[----:B------:R-:W-:-:S03]  /*be40*/  IMAD.X R8, R251, 0x1, R3, P3 ;  /* 0x00000001fb087824 */ /* 0x000fc600018e0603 */
[----:B------:R1:W-:Y:S04]  /*be50*/  STL [R1+0x120c], R6 ;  /* 0x00120c0601007387 */ /* 0x0003e80000100800 */
[----:B------:R1:W-:Y:S02]  /*be60*/  STL [R1+0x11d8], R8 ;  /* 0x0011d80801007387 */ /* 0x0003e40000100800 */
[----:B-1----:R-:W-:Y:S02]  /*be70*/  IMAD.X R7, R251, 0x1, R2, P2 ;  /* 0x00000001fb077824 */ /* 0x002fe400010e0602 */
[----:B------:R-:W3:Y:S01]  /*be80*/  LDL.LU R248, [R1+0x18] ;  /* 0x0000180001f87983 */ /* 0x000ee20000300800 */
[----:B------:R-:W-:Y:S01]  /*be90*/  IMAD R234, R234, 0x62, RZ ;  /* 0x00000062eaea7824 */ /* 0x000fe200078e02ff */
[----:B------:R-:W-:Y:S01]  /*bea0*/  IADD3 R6, P3, R188, R4, RZ ;  /* 0x00000004bc067210 */ /* 0x000fe20007f7e0ff */
[----:B------:R-:W-:Y:S01]  /*beb0*/  IMAD R235, R235, 0x61, RZ ;  /* 0x00000061ebeb7824 */ /* 0x000fe200078e02ff */
[----:B------:R-:W1:Y:S03]  /*bec0*/  LDC R251, c[0x0][0x238] ;  /* 0x00008e00fffb7b82 */ /* 0x000e660000000800 */
[----:B------:R0:W-:Y:S01]  /*bed0*/  STL [R1+0x1214], R6 ;  /* 0x0012140601007387 */ /* 0x0001e20000100800 */
[----:B------:R-:W-:-:S03]  /*bee0*/  IMAD.X R8, R252, 0x1, R3, P1 ;  /* 0x00000001fc087824 */ /* 0x000fc600008e0603 */
[----:B------:R0:W-:Y:S02]  /*bef0*/  STL [R1+0x11e0], R7 ;  /* 0x0011e00701007387 */ /* 0x0001e40000100800 */
[C---:B0-----:R-:W-:Y:S02]  /*bf00*/  IADD3 R6, P2, R192.reuse, R5, RZ ;  /* 0x00000005c0067210 */ /* 0x041fe40007f5e0ff */
[----:B------:R-:W-:-:S03]  /*bf10*/  IADD3 R7, P1, R192, R4, RZ ;  /* 0x00000004c0077210 */ /* 0x000fc60007f3e0ff */
[----:B------:R0:W-:Y:S04]  /*bf20*/  STL [R1+0x121c], R6 ;  /* 0x00121c0601007387 */ /* 0x0001e80000100800 */
[----:B------:R-:W-:Y:S04]  /*bf30*/  STL [R1+0x11e8], R8 ;  /* 0x0011e80801007387 */ /* 0x000fe80000100800 */
[----:B------:R-:W3:Y:S01]  /*bf40*/  LDL.LU R250, [R1+0x1c] ;  /* 0x00001c0001fa7983 */ /* 0x000ee20000300800 */
[----:B0-----:R-:W-:-:S03]  /*bf50*/  IMAD.X R6, R252, 0x1, R2, P0 ;  /* 0x00000001fc067824 */ /* 0x001fc600000e0602 */
[----:B------:R0:W-:Y:S01]  /*bf60*/  STL [R1+0x1224], R7 ;  /* 0x0012240701007387 */ /* 0x0001e20000100800 */
[----:B------:R-:W-:Y:S01]  /*bf70*/  IMAD R236, R236, 0x60, RZ ;  /* 0x00000060ecec7824 */ /* 0x000fe200078e02ff */
[----:B------:R-:W1:Y:S02]  /*bf80*/  LDC R252, c[0x0][0x238] ;  /* 0x00008e00fffc7b82 */ /* 0x000e640000000800 */
[----:B------:R2:W-:Y:S01]  /*bf90*/  STL [R1+0x11f0], R6 ;  /* 0x0011f00601007387 */ /* 0x0005e20000100800 */
[----:B0-----:R-:W-:-:S05]  /*bfa0*/  IADD3 R7, P0, R196, R5, RZ ;  /* 0x00000005c4077210 */ /* 0x001fca0007f1e0ff */
[----:B------:R0:W-:Y:S01]  /*bfb0*/  STL [R1+0x122c], R7 ;  /* 0x00122c0701007387 */ /* 0x0001e20000100800 */
[----:B--2---:R-:W-:Y:S01]  /*bfc0*/  IMAD.X R8, R238, 0x1, R3, P4 ;  /* 0x00000001ee087824 */ /* 0x004fe200020e0603 */
[----:B------:R-:W-:Y:S01]  /*bfd0*/  IADD3 R6, P4, R196, R4, RZ ;  /* 0x00000004c4067210 */ /* 0x000fe20007f9e0ff */
[----:B0-----:R-:W-:Y:S02]  /*bfe0*/  IMAD.X R7, R238, 0x1, R2, P6 ;  /* 0x00000001ee077824 */ /* 0x001fe400030e0602 */
[----:B------:R-:W0:Y:S01]  /*bff0*/  LDC R238, c[0x0][0x238] ;  /* 0x00008e00ffee7b82 */ /* 0x000e220000000800 */
[----:B------:R2:W-:Y:S04]  /*c000*/  STL [R1+0x11f8], R8 ;  /* 0x0011f80801007387 */ /* 0x0005e80000100800 */
[----:B------:R1:W-:Y:S01]  /*c010*/  STL [R1+0x1234], R6 ;  /* 0x0012340601007387 */ /* 0x0003e20000100800 */
[----:B--2---:R-:W-:-:S03]  /*c020*/  IADD3 R8, P6, R197, R5, RZ ;  /* 0x00000005c5087210 */ /* 0x004fc60007fde0ff */
[----:B------:R2:W-:Y:S01]  /*c030*/  STL [R1+0x1200], R7 ;  /* 0x0012000701007387 */ /* 0x0005e20000100800 */
[----:B-1----:R-:W-:-:S03]  /*c040*/  IMAD.X R6, R239, 0x1, R3, P5 ;  /* 0x00000001ef067824 */ /* 0x002fc600028e0603 */
[----:B------:R1:W-:Y:S01]  /*c050*/  STL [R1+0x123c], R8 ;  /* 0x00123c0801007387 */ /* 0x0003e20000100800 */
[----:B--2---:R-:W-:-:S03]  /*c060*/  IADD3 R7, P5, R197, R4, RZ ;  /* 0x00000004c5077210 */ /* 0x004fc60007fbe0ff */
[----:B------:R2:W-:Y:S01]  /*c070*/  STL [R1+0x1208], R6 ;  /* 0x0012080601007387 */ /* 0x0005e20000100800 */
[----:B-1----:R-:W-:-:S03]  /*c080*/  IMAD.X R8, R239, 0x1, R2, P3 ;  /* 0x00000001ef087824 */ /* 0x002fc600018e0602 */
[----:B------:R4:W-:Y:S01]  /*c090*/  STL [R1+0x1244], R7 ;  /* 0x0012440701007387 */ /* 0x0009e20000100800 */
[----:B------:R-:W1:Y:S03]  /*c0a0*/  LDC R239, c[0x0][0x238] ;  /* 0x00008e00ffef7b82 */ /* 0x000e660000000800 */
[----:B------:R0:W-:Y:S01]  /*c0b0*/  STL [R1+0x1210], R8 ;  /* 0x0012100801007387 */ /* 0x0001e20000100800 */
[----:B--2---:R-:W-:Y:S01]  /*c0c0*/  IADD3 R6, P3, R201, R5, RZ ;  /* 0x00000005c9067210 */ /* 0x004fe20007f7e0ff */
[----:B----4-:R-:W-:-:S04]  /*c0d0*/  IMAD.X R7, R242, 0x1, R3, P2 ;  /* 0x00000001f2077824 */ /* 0x010fc800010e0603 */
[----:B------:R2:W-:Y:S01]  /*c0e0*/  STL [R1+0x124c], R6 ;  /* 0x00124c0601007387 */ /* 0x0005e20000100800 */
[----:B0-----:R-:W-:-:S03]  /*c0f0*/  IADD3 R8, P2, R201, R4, RZ ;  /* 0x00000004c9087210 */ /* 0x001fc60007f5e0ff */
[----:B------:R0:W-:Y:S04]  /*c100*/  STL [R1+0x1218], R7 ;  /* 0x0012180701007387 */ /* 0x0001e80000100800 */
[----:B------:R4:W-:Y:S01]  /*c110*/  STL [R1+0x1254], R8 ;  /* 0x0012540801007387 */ /* 0x0009e20000100800 */
[----:B--2---:R-:W-:Y:S02]  /*c120*/  IMAD.X R6, R242, 0x1, R2, P1 ;  /* 0x00000001f2067824 */ /* 0x004fe400008e0602 */
[----:B------:R-:W2:Y:S01]  /*c130*/  LDC R242, c[0x0][0x238] ;  /* 0x00008e00fff27b82 */ /* 0x000ea20000000800 */
[----:B0-----:R-:W-:Y:S02]  /*c140*/  IADD3 R7, P1, R205, R5, RZ ;  /* 0x00000005cd077210 */ /* 0x001fe40007f3e0ff */
[----:B------:R-:W-:Y:S01]  /*c150*/  STL [R1+0x1220], R6 ;  /* 0x0012200601007387 */ /* 0x000fe20000100800 */
[----:B----4-:R-:W-:-:S03]  /*c160*/  IMAD.X R8, R216, 0x1, R3, P0 ;  /* 0x00000001d8087824 */ /* 0x010fc600000e0603 */
[----:B------:R0:W-:Y:S04]  /*c170*/  STL [R1+0x1258], R7 ;  /* 0x0012580701007387 */ /* 0x0001e80000100800 */
[----:B------:R3:W-:Y:S01]  /*c180*/  STL [R1+0x1228], R8 ;  /* 0x0012280801007387 */ /* 0x0007e20000100800 */
[----:B0-----:R-:W-:-:S03]  /*c190*/  IMAD.X R7, R216, 0x1, R2, P4 ;  /* 0x00000001d8077824 */ /* 0x001fc600020e0602 */
[----:B------:R-:W4:Y:S01]  /*c1a0*/  LDL.LU R216, [R1+0x12d4] ;  /* 0x0012d40001d87983 */ /* 0x000f220000300800 */
[----:B------:R-:W-:-:S05]  /*c1b0*/  IADD3 R6, P0, R205, R4, RZ ;  /* 0x00000004cd067210 */ /* 0x000fca0007f1e0ff */
[----:B------:R0:W-:Y:S01]  /*c1c0*/  STL [R1+0x125c], R6 ;  /* 0x00125c0601007387 */ /* 0x0001e20000100800 */
[----:B---3--:R-:W-:-:S03]  /*c1d0*/  IMAD.X R8, R243, 0x1, R3, P6 ;  /* 0x00000001f3087824 */ /* 0x008fc600030e0603 */
[----:B------:R3:W-:Y:S01]  /*c1e0*/  STL [R1+0x1230], R7 ;  /* 0x0012300701007387 */ /* 0x0007e20000100800 */
[C---:B0-----:R-:W-:Y:S02]  /*c1f0*/  IADD3 R6, P4, R209.reuse, R5, RZ ;  /* 0x00000005d1067210 */ /* 0x041fe40007f9e0ff */
[----:B---3--:R-:W-:-:S03]  /*c200*/  IADD3 R7, P6, R209, R4, RZ ;  /* 0x00000004d1077210 */ /* 0x008fc60007fde0ff */
[----:B------:R0:W-:Y:S04]  /*c210*/  STL [R1+0x1260], R6 ;  /* 0x0012600601007387 */ /* 0x0001e80000100800 */
[----:B------:R3:W-:Y:S01]  /*c220*/  STL [R1+0x1238], R8 ;  /* 0x0012380801007387 */ /* 0x0007e20000100800 */
[----:B0-----:R-:W-:-:S03]  /*c230*/  IMAD.X R6, R243, 0x1, R2, P5 ;  /* 0x00000001f3067824 */ /* 0x001fc600028e0602 */
[----:B------:R0:W-:Y:S01]  /*c240*/  STL [R1+0x1264], R7 ;  /* 0x0012640701007387 */ /* 0x0001e20000100800 */
[----:B------:R-:W2:Y:S01]  /*c250*/  LDC R243, c[0x0][0x238] ;  /* 0x00008e00fff37b82 */ /* 0x000ea20000000800 */
[----:B---3--:R-:W-:Y:S02]  /*c260*/  IADD3 R8, P5, R213, R5, RZ ;  /* 0x00000005d5087210 */ /* 0x008fe40007fbe0ff */
[----:B------:R3:W-:Y:S01]  /*c270*/  STL [R1+0x1240], R6 ;  /* 0x0012400601007387 */ /* 0x0007e20000100800 */
[----:B0-----:R-:W-:-:S03]  /*c280*/  IMAD.X R7, R246, 0x1, R3, P3 ;  /* 0x00000001f6077824 */ /* 0x001fc600018e0603 */
[----:B------:R0:W-:Y:S01]  /*c290*/  STL [R1+0x1268], R8 ;  /* 0x0012680801007387 */ /* 0x0001e20000100800 */
[----:B---3--:R-:W-:-:S03]  /*c2a0*/  IADD3 R6, P3, R213, R4, RZ ;  /* 0x00000004d5067210 */ /* 0x008fc60007f7e0ff */
[----:B------:R-:W-:Y:S01]  /*c2b0*/  STL [R1+0x1248], R7 ;  /* 0x0012480701007387 */ /* 0x000fe20000100800 */
[----:B------:R-:W3:Y:S03]  /*c2c0*/  LDC R213, c[0x0][0x238] ;  /* 0x00008e00ffd57b82 */ /* 0x000ee60000000800 */
[----:B------:R1:W-:Y:S01]  /*c2d0*/  STL [R1+0x126c], R6 ;  /* 0x00126c0601007387 */ /* 0x0003e20000100800 */
[----:B0-----:R-:W-:Y:S02]  /*c2e0*/  IMAD.X R8, R246, 0x1, R2, P2 ;  /* 0x00000001f6087824 */ /* 0x001fe400010e0602 */
[----:B------:R-:W-:Y:S02]  /*c2f0*/  IMAD R237, R237, 0x5f, RZ ;  /* 0x0000005feded7824 */ /* 0x000fe400078e02ff */
[----:B------:R-:W0:Y:S01]  /*c300*/  LDC R246, c[0x0][0x238] ;  /* 0x00008e00fff67b82 */ /* 0x000e220000000800 */
[----:B------:R1:W-:Y:S02]  /*c310*/  STL [R1+0x1250], R8 ;  /* 0x0012500801007387 */ /* 0x0003e40000100800 */
[----:B-1----:R-:W-:-:S02]  /*c320*/  IMAD.X R6, R248, 0x1, R3, P1 ;  /* 0x00000001f8067824 */ /* 0x002fc400008e0603 */
[----:B------:R-:W-:Y:S01]  /*c330*/  IMAD.X R8, R250, 0x1, R2, P6 ;  /* 0x00000001fa087824 */ /* 0x000fe200030e0602 */
[C---:B----4-:R-:W-:Y:S02]  /*c340*/  IADD3 R7, P2, R216.reuse, R5, RZ ;  /* 0x00000005d8077210 */ /* 0x050fe40007f5e0ff */
[----:B------:R-:W-:-:S03]  /*c350*/  IADD3 R5, P1, R216, R4, RZ ;  /* 0x00000004d8057210 */ /* 0x000fc60007f3e0ff */
[----:B------:R1:W-:Y:S01]  /*c360*/  STL [R1+0xe80], R7 ;  /* 0x000e800701007387 */ /* 0x0003e20000100800 */
[----:B------:R-:W-:Y:S02]  /*c370*/  SHF.R.S32.HI R4, RZ, 0x1f, R216 ;  /* 0x0000001fff047819 */ /* 0x000fe400000114d8 */
[----:B------:R-:W4:Y:S01]  /*c380*/  LDC R216, c[0x0][0x238] ;  /* 0x00008e00ffd87b82 */ /* 0x000f220000000800 */
[----:B------:R2:W-:Y:S01]  /*c390*/  STL [R1+0x664], R6 ;  /* 0x0006640601007387 */ /* 0x0005e20000100800 */
[----:B-1----:R-:W-:-:S03]  /*c3a0*/  IMAD.X R7, R248, 0x1, R2, P0 ;  /* 0x00000001f8077824 */ /* 0x002fc600000e0602 */
[----:B------:R1:W-:Y:S01]  /*c3b0*/  STL [R1+0xe7c], R5 ;  /* 0x000e7c0501007387 */ /* 0x0003e20000100800 */
[----:B---3--:R-:W-:Y:S02]  /*c3c0*/  IMAD R213, R213, 0x77, RZ ;  /* 0x00000077d5d57824 */ /* 0x008fe400078e02ff */
[----:B------:R-:W3:Y:S01]  /*c3d0*/  LDC R248, c[0x0][0x238] ;  /* 0x00008e00fff87b82 */ /* 0x000ee20000000800 */
[--C-:B--2---:R-:W-:Y:S01]  /*c3e0*/  IMAD.X R6, R250, 0x1, R3.reuse, P4 ;  /* 0x00000001fa067824 */ /* 0x104fe200020e0603 */
[----:B------:R2:W-:Y:S04]  /*c3f0*/  STL [R1+0xe68], R7 ;  /* 0x000e680701007387 */ /* 0x0005e80000100800 */
[----:B------:R0:W-:Y:S01]  /*c400*/  STL [R1+0xe6c], R6 ;  /* 0x000e6c0601007387 */ /* 0x0001e20000100800 */
[----:B-1----:R-:W-:Y:S01]  /*c410*/  IADD3 R5, P0, R113, UR8, RZ ;  /* 0x0000000871057c10 */ /* 0x002fe2000ff1e0ff */
[----:B------:R-:W-:Y:S01]  /*c420*/  IMAD R238, R238, 0x5e, RZ ;  /* 0x0000005eeeee7824 */ /* 0x000fe200078e02ff */
[----:B------:R-:W1:Y:S01]  /*c430*/  LDC R250, c[0x0][0x238] ;  /* 0x00008e00fffa7b82 */ /* 0x000e620000000800 */
[--C-:B--2---:R-:W-:Y:S01]  /*c440*/  IMAD.X R7, R0, 0x1, R3.reuse, P5 ;  /* 0x0000000100077824 */ /* 0x104fe200028e0603 */
[----:B------:R-:W-:Y:S01]  /*c450*/  STL [R1+0xe70], R8 ;  /* 0x000e700801007387 */ /* 0x000fe20000100800 */
[----:B------:R-:W-:-:S02]  /*c460*/  IMAD.X R3, R4, 0x1, R3, P2 ;  /* 0x0000000104037824 */ /* 0x000fc400010e0603 */
[--C-:B0-----:R-:W-:Y:S02]  /*c470*/  IMAD.X R6, R0, 0x1, R2.reuse, P3 ;  /* 0x0000000100067824 */ /* 0x101fe400018e0602 */
[----:B------:R-:W-:Y:S01]  /*c480*/  IMAD.X R2, R4, 0x1, R2, P1 ;  /* 0x0000000104027824 */ /* 0x000fe200008e0602 */
[----:B------:R-:W2:Y:S04]  /*c490*/  LDL.LU R0, [R1+0x12d0] ;  /* 0x0012d00001007983 */ /* 0x000ea80000300800 */
[----:B------:R0:W-:Y:S04]  /*c4a0*/  STL [R1+0xe74], R7 ;  /* 0x000e740701007387 */ /* 0x0001e80000100800 */
[----:B------:R-:W-:Y:S04]  /*c4b0*/  STL [R1+0xe78], R6 ;  /* 0x000e780601007387 */ /* 0x000fe80000100800 */
[----:B------:R4:W-:Y:S01]  /*c4c0*/  STL [R1+0x668], R3 ;  /* 0x0006680301007387 */ /* 0x0009e20000100800 */
[----:B------:R-:W-:Y:S01]  /*c4d0*/  LEA.HI.X.SX32 R4, R113, UR9, 0x1, P0 ;  /* 0x0000000971047c11 */ /* 0x000fe200080f0eff */
[----:B0-----:R-:W0:Y:S02]  /*c4e0*/  LDC R7, c[0x0][0x238] ;  /* 0x00008e00ff077b82 */ /* 0x001e240000000800 */
[----:B------:R3:W-:Y:S01]  /*c4f0*/  STL [R1+0x66c], R2 ;  /* 0x00066c0201007387 */ /* 0x0007e20000100800 */
[----:B----4-:R-:W-:-:S02]  /*c500*/  IMAD R216, R216, 0x74, RZ ;  /* 0x00000074d8d87824 */ /* 0x010fc400078e02ff */
[----:B------:R-:W-:Y:S02]  /*c510*/  IMAD R239, R239, 0x5d, RZ ;  /* 0x0000005defef7824 */ /* 0x000fe400078e02ff */
[----:B------:R-:W-:Y:S01]  /*c520*/  IMAD R240, R240, 0x5c, RZ ;  /* 0x0000005cf0f07824 */ /* 0x000fe200078e02ff */
[----:B------:R-:W4:Y:S01]  /*c530*/  LDC R3, c[0x0][0x238] ;  /* 0x00008e00ff037b82 */ /* 0x000f220000000800 */
[----:B---3--:R-:W3:Y:S01]  /*c540*/  S2R R2, SR_TID.X ;  /* 0x0000000000027919 */ /* 0x008ee20000002100 */
[----:B------:R3:W-:Y:S04]  /*c550*/  STL [R1+0x12cc], R4 ;  /* 0x0012cc0401007387 */ /* 0x0007e80000100800 */
[----:B------:R-:W-:Y:S01]  /*c560*/  STL [R1+0x1a4], RZ ;  /* 0x0001a4ff01007387 */ /* 0x000fe20000100800 */
[----:B---3--:R-:W-:-:S05]  /*c570*/  IMAD.SHL.U32 R4, R2, 0x10, RZ ;  /* 0x0000001002047824 */ /* 0x008fca00078e00ff */
[----:B------:R3:W-:Y:S04]  /*c580*/  STL [R1+0x12c4], R4 ;  /* 0x0012c40401007387 */ /* 0x0007e80000100800 */
[----:B------:R-:W4:Y:S01]  /*c590*/  LDL.LU R6, [R1+0x24] ;  /* 0x0000240001067983 */ /* 0x000f220000300800 */
[----:B------:R-:W-:-:S03]  /*c5a0*/  LOP3.LUT R2, R4, 0x70, RZ, 0xc0, !PT ;  /* 0x0000007004027812 */ /* 0x000fc600078ec0ff */
[----:B---3--:R-:W3:Y:S01]  /*c5b0*/  LDL.LU R4, [R1+0x12cc] ;  /* 0x0012cc0001047983 */ /* 0x008ee20000300800 */
[C---:B0-----:R-:W-:Y:S02]  /*c5c0*/  IMAD R8, R7.reuse, 0xff, RZ ;  /* 0x000000ff07087824 */ /* 0x041fe400078e02ff */
[C---:B------:R-:W-:Y:S02]  /*c5d0*/  IMAD R9, R7.reuse, 0xfe, RZ ;  /* 0x000000fe07097824 */ /* 0x040fe400078e02ff */
[C---:B------:R-:W-:Y:S02]  /*c5e0*/  IMAD R10, R7.reuse, 0xfd, RZ ;  /* 0x000000fd070a7824 */ /* 0x040fe400078e02ff */
[C---:B------:R-:W-:Y:S02]  /*c5f0*/  IMAD R11, R7.reuse, 0xfc, RZ ;  /* 0x000000fc070b7824 */ /* 0x040fe400078e02ff */
[C---:B------:R-:W-:Y:S02]  /*c600*/  IMAD R12, R7.reuse, 0xfb, RZ ;  /* 0x000000fb070c7824 */ /* 0x040fe400078e02ff */
[----:B------:R-:W-:-:S02]  /*c610*/  IMAD R13, R7, 0xfa, RZ ;  /* 0x000000fa070d7824 */ /* 0x000fc400078e02ff */
[C---:B------:R-:W-:Y:S02]  /*c620*/  IMAD R14, R7.reuse, 0xf9, RZ ;  /* 0x000000f9070e7824 */ /* 0x040fe400078e02ff */
        /* <DEDUP_REMOVED lines=29> */
[----:B--2---:R-:W-:Y:S01]  /*c800*/  IMAD R0, R0, 0x80, R2 ;  /* 0x0000008000007824 */ /* 0x004fe200078e0202 */
[----:B------:R-:W-:Y:S02]  /*c810*/  IADD3 R2, P0, R5, UR37, RZ ;  /* 0x0000002505027c10 */ /* 0x000fe4000ff1e0ff */
[----:B----4-:R-:W-:-:S05]  /*c820*/  SHF.R.S32.HI R6, RZ, 0x8, R6 ;  /* 0x00000008ff067819 */ /* 0x010fca0000011406 */
[----:B------:R0:W-:Y:S04]  /*c830*/  STL [R1+0x12bc], R6 ;  /* 0x0012bc0601007387 */ /* 0x0001e80000100800 */
[----:B------:R2:W-:Y:S04]  /*c840*/  STL [R1+0xe64], R2 ;  /* 0x000e640201007387 */ /* 0x0005e80000100800 */
[----:B------:R-:W-:Y:S01]  /*c850*/  STL [R1+0x1280], R0 ;  /* 0x0012800001007387 */ /* 0x000fe20000100800 */
[----:B------:R-:W-:Y:S01]  /*c860*/  IMAD R49, R7, 0xdb, RZ ;  /* 0x000000db07317824 */ /* 0x000fe200078e02ff */
[----:B0-----:R-:W0:Y:S01]  /*c870*/  LDC R6, c[0x0][0x23c] ;  /* 0x00008f00ff067b82 */ /* 0x001e220000000800 */
[----:B--2---:R-:W-:-:S05]  /*c880*/  IADD3 R2, P3, R8, R5, RZ ;  /* 0x0000000508027210 */ /* 0x004fca0007f7e0ff */
[----:B------:R2:W-:Y:S02]  /*c890*/  STL [R1+0x674], R2 ;  /* 0x0006740201007387 */ /* 0x0005e40000100800 */
[----:B--2---:R-:W-:-:S05]  /*c8a0*/  IADD3 R2, P4, R9, R5, RZ ;  /* 0x0000000509027210 */ /* 0x004fca0007f9e0ff */
[----:B------:R2:W-:Y:S02]  /*c8b0*/  STL [R1+0x67c], R2 ;  /* 0x00067c0201007387 */ /* 0x0005e40000100800 */
[----:B--2---:R-:W-:-:S05]  /*c8c0*/  IADD3 R2, P5, R10, R5, RZ ;  /* 0x000000050a027210 */ /* 0x004fca0007fbe0ff */
[----:B------:R2:W-:Y:S02]  /*c8d0*/  STL [R1+0x684], R2 ;  /* 0x0006840201007387 */ /* 0x0005e40000100800 */
[----:B--2---:R-:W-:-:S05]  /*c8e0*/  IADD3 R2, P6, R11, R5, RZ ;  /* 0x000000050b027210 */ /* 0x004fca0007fde0ff */
[----:B------:R2:W-:Y:S02]  /*c8f0*/  STL [R1+0x68c], R2 ;  /* 0x00068c0201007387 */ /* 0x0005e40000100800 */
[----:B--2---:R-:W-:-:S05]  /*c900*/  IADD3 R2, P1, R12, R5, RZ ;  /* 0x000000050c027210 */ /* 0x004fca0007f3e0ff */
[----:B------:R2:W-:Y:S01]  /*c910*/  STL [R1+0x694], R2 ;  /* 0x0006940201007387 */ /* 0x0005e20000100800 */
[----:B---3--:R-:W-:Y:S02]  /*c920*/  LEA.HI.X.SX32 R8, R8, R4, 0x1, P3 ;  /* 0x0000000408087211 */ /* 0x008fe400018f0eff */
[----:B--2---:R-:W-:-:S05]  /*c930*/  IADD3 R2, P2, R13, R5, RZ ;  /* 0x000000050d027210 */ /* 0x004fca0007f5e0ff */
[----:B------:R2:W-:Y:S04]  /*c940*/  STL [R1+0x69c], R2 ;  /* 0x00069c0201007387 */ /* 0x0005e80000100800 */
[----:B------:R3:W-:Y:S01]  /*c950*/  STL [R1+0x670], R8 ;  /* 0x0006700801007387 */ /* 0x0007e20000100800 */
[----:B--2---:R-:W-:Y:S02]  /*c960*/  IADD3 R2, P3, R14, R5, RZ ;  /* 0x000000050e027210 */ /* 0x004fe40007f7e0ff */
[----:B---3--:R-:W-:-:S03]  /*c970*/  LEA.HI.X.SX32 R8, R9, R4, 0x1, P4 ;  /* 0x0000000409087211 */ /* 0x008fc600020f0eff */
[----:B------:R2:W-:Y:S01]  /*c980*/  STL [R1+0x6a4], R2 ;  /* 0x0006a40201007387 */ /* 0x0005e20000100800 */
[----:B------:R-:W-:-:S03]  /*c990*/  IADD3 R9, P4, R15, R5, RZ ;  /* 0x000000050f097210 */ /* 0x000fc60007f9e0ff */
[----:B------:R3:W-:Y:S01]  /*c9a0*/  STL [R1+0x678], R8 ;  /* 0x0006780801007387 */ /* 0x0007e20000100800 */
[----:B--2---:R-:W-:-:S03]  /*c9b0*/  LEA.HI.X.SX32 R2, R10, R4, 0x1, P5 ;  /* 0x000000040a027211 */ /* 0x004fc600028f0eff */
[----:B------:R2:W-:Y:S01]  /*c9c0*/  STL [R1+0x6ac], R9 ;  /* 0x0006ac0901007387 */ /* 0x0005e20000100800 */
[----:B---3--:R-:W-:-:S03]  /*c9d0*/  IADD3 R8, P5, R16, R5, RZ ;  /* 0x0000000510087210 */ /* 0x008fc60007fbe0ff */
[----:B------:R3:W-:Y:S01]  /*c9e0*/  STL [R1+0x680], R2 ;  /* 0x0006800201007387 */ /* 0x0007e20000100800 */
[----:B--2---:R-:W-:-:S03]  /*c9f0*/  LEA.HI.X.SX32 R9, R11, R4, 0x1, P6 ;  /* 0x000000040b097211 */ /* 0x004fc600030f0eff */
[----:B------:R2:W-:Y:S01]  /*ca00*/  STL [R1+0x6b4], R8 ;  /* 0x0006b40801007387 */ /* 0x0005e20000100800 */
[----:B---3--:R-:W-:-:S03]  /*ca10*/  IADD3 R2, P6, R17, R5, RZ ;  /* 0x0000000511027210 */ /* 0x008fc60007fde0ff */
[----:B------:R3:W-:Y:S04]  /*ca20*/  STL [R1+0x688], R9 ;  /* 0x0006880901007387 */ /* 0x0007e80000100800 */
[----:B------:R4:W-:Y:S01]  /*ca30*/  STL [R1+0x6bc], R2 ;  /* 0x0006bc0201007387 */ /* 0x0009e20000100800 */
[----:B--2---:R-:W-:Y:S02]  /*ca40*/  LEA.HI.X.SX32 R8, R12, R4, 0x1, P1 ;  /* 0x000000040c087211 */ /* 0x004fe400008f0eff */
[----:B---3--:R-:W-:-:S03]  /*ca50*/  IADD3 R9, P1, R18, R5, RZ ;  /* 0x0000000512097210 */ /* 0x008fc60007f3e0ff */
[----:B------:R2:W-:Y:S01]  /*ca60*/  STL [R1+0x690], R8 ;  /* 0x0006900801007387 */ /* 0x0005e20000100800 */
[----:B----4-:R-:W-:-:S03]  /*ca70*/  LEA.HI.X.SX32 R2, R13, R4, 0x1, P2 ;  /* 0x000000040d027211 */ /* 0x010fc600010f0eff */
[----:B------:R3:W-:Y:S04]  /*ca80*/  STL [R1+0x6c4], R9 ;  /* 0x0006c40901007387 */ /* 0x0007e80000100800 */
[----:B------:R4:W-:Y:S01]  /*ca90*/  STL [R1+0x698], R2 ;  /* 0x0006980201007387 */ /* 0x0009e20000100800 */
[----:B--2---:R-:W-:Y:S02]  /*caa0*/  IADD3 R8, P2, R19, R5, RZ ;  /* 0x0000000513087210 */ /* 0x004fe40007f5e0ff */
[----:B---3--:R-:W-:-:S03]  /*cab0*/  LEA.HI.X.SX32 R9, R14, R4, 0x1, P3 ;  /* 0x000000040e097211 */ /* 0x008fc600018f0eff */
[----:B------:R2:W-:Y:S01]  /*cac0*/  STL [R1+0x6cc], R8 ;  /* 0x0006cc0801007387 */ /* 0x0005e20000100800 */
[----:B------:R-:W-:Y:S01]  /*cad0*/  IMAD R50, R7, 0xda, RZ ;  /* 0x000000da07327824 */ /* 0x000fe200078e02ff */
[----:B------:R-:W3:Y:S01]  /*cae0*/  LDC R14, c[0x0][0x238] ;  /* 0x00008e00ff0e7b82 */ /* 0x000ee20000000800 */
[-C--:B----4-:R-:W-:Y:S01]  /*caf0*/  IADD3 R2, P3, R20, R5.reuse, RZ ;  /* 0x0000000514027210 */ /* 0x090fe20007f7e0ff */
[----:B------:R4:W-:Y:S04]  /*cb00*/  STL [R1+0x6a0], R9 ;  /* 0x0006a00901007387 */ /* 0x0009e80000100800 */
[----:B------:R1:W-:Y:S01]  /*cb10*/  STL [R1+0x6d4], R2 ;  /* 0x0006d40201007387 */ /* 0x0003e20000100800 */
[----:B--2---:R-:W-:Y:S02]  /*cb20*/  LEA.HI.X.SX32 R8, R15, R4, 0x1, P4 ;  /* 0x000000040f087211 */ /* 0x004fe400020f0eff */
[----:B----4-:R-:W-:-:S03]  /*cb30*/  IADD3 R9, P4, R21, R5, RZ ;  /* 0x0000000515097210 */ /* 0x010fc60007f9e0ff */
[----:B------:R2:W-:Y:S01]  /*cb40*/  STL [R1+0x6a8], R8 ;  /* 0x0006a80801007387 */ /* 0x0005e20000100800 */
[----:B-1----:R-:W-:-:S03]  /*cb50*/  LEA.HI.X.SX32 R2, R16, R4, 0x1, P5 ;  /* 0x0000000410027211 */ /* 0x002fc600028f0eff */
[----:B------:R1:W-:Y:S04]  /*cb60*/  STL [R1+0x6dc], R9 ;  /* 0x0006dc0901007387 */ /* 0x0003e80000100800 */
[----:B------:R4:W-:Y:S01]  /*cb70*/  STL [R1+0x6b0], R2 ;  /* 0x0006b00201007387 */ /* 0x0009e20000100800 */
[----:B--2---:R-:W-:Y:S02]  /*cb80*/  IADD3 R8, P5, R22, R5, RZ ;  /* 0x0000000516087210 */ /* 0x004fe40007fbe0ff */
[----:B-1----:R-:W-:-:S03]  /*cb90*/  LEA.HI.X.SX32 R9, R17, R4, 0x1, P6 ;  /* 0x0000000411097211 */ /* 0x002fc600030f0eff */
[----:B------:R1:W-:Y:S01]  /*cba0*/  STL [R1+0x6e4], R8 ;  /* 0x0006e40801007387 */ /* 0x0003e20000100800 */
[----:B----4-:R-:W-:-:S03]  /*cbb0*/  IADD3 R2, P6, R23, R5, RZ ;  /* 0x0000000517027210 */ /* 0x010fc60007fde0ff */
[----:B------:R2:W-:Y:S04]  /*cbc0*/  STL [R1+0x6b8], R9 ;  /* 0x0006b80901007387 */ /* 0x0005e80000100800 */
[----:B------:R4:W-:Y:S01]  /*cbd0*/  STL [R1+0x6ec], R2 ;  /* 0x0006ec0201007387 */ /* 0x0009e20000100800 */
[----:B-1----:R-:W-:Y:S02]  /*cbe0*/  LEA.HI.X.SX32 R8, R18, R4, 0x1, P1 ;  /* 0x0000000412087211 */ /* 0x002fe400008f0eff */
[----:B--2---:R-:W-:-:S03]  /*cbf0*/  IADD3 R9, P1, R29, R5, RZ ;  /* 0x000000051d097210 */ /* 0x004fc60007f3e0ff */
[----:B------:R1:W-:Y:S01]  /*cc00*/  STL [R1+0x6c0], R8 ;  /* 0x0006c00801007387 */ /* 0x0003e20000100800 */
[----:B----4-:R-:W-:-:S03]  /*cc10*/  LEA.HI.X.SX32 R2, R19, R4, 0x1, P2 ;  /* 0x0000000413027211 */ /* 0x010fc600010f0eff */
[----:B------:R2:W-:Y:S04]  /*cc20*/  STL [R1+0x6f4], R9 ;  /* 0x0006f40901007387 */ /* 0x0005e80000100800 */
[----:B------:R4:W-:Y:S01]  /*cc30*/  STL [R1+0x6c8], R2 ;  /* 0x0006c80201007387 */ /* 0x0009e20000100800 */
[----:B-1----:R-:W-:Y:S02]  /*cc40*/  IADD3 R8, P2, R30, R5, RZ ;  /* 0x000000051e087210 */ /* 0x002fe40007f5e0ff */
[----:B--2---:R-:W-:-:S03]  /*cc50*/  LEA.HI.X.SX32 R9, R20, R4, 0x1, P3 ;  /* 0x0000000414097211 */ /* 0x004fc600018f0eff */
        /* <DEDUP_REMOVED lines=74> */
[----:B------:R2:W-:Y:S01]  /*d100*/  STL [R1+0x760], R9 ;  /* 0x0007600901007387 */ /* 0x0005e20000100800 */
[----:B------:R-:W-:-:S03]  /*d110*/  IMAD R51, R7, 0xd9, RZ ;  /* 0x000000d907337824 */ /* 0x000fc600078e02ff */
[----:B------:R4:W-:Y:S01]  /*d120*/  STL [R1+0x794], R2 ;  /* 0x0007940201007387 */ /* 0x0009e20000100800 */
[----:B-1----:R-:W-:Y:S01]  /*d130*/  LEA.HI.X.SX32 R8, R44, R4, 0x1, P4 ;  /* 0x000000042c087211 */ /* 0x002fe200020f0eff */
[----:B------:R-:W-:Y:S01]  /*d140*/  IMAD R52, R7, 0xd8, RZ ;  /* 0x000000d807347824 */ /* 0x000fe200078e02ff */
[----:B--2---:R-:W-:-:S03]  /*d150*/  IADD3 R9, P4, R50, R5, RZ ;  /* 0x0000000532097210 */ /* 0x004fc60007f9e0ff */
[----:B------:R1:W-:Y:S01]  /*d160*/  STL [R1+0x768], R8 ;  /* 0x0007680801007387 */ /* 0x0003e20000100800 */
[----:B----4-:R-:W-:-:S03]  /*d170*/  LEA.HI.X.SX32 R2, R45, R4, 0x1, P5 ;  /* 0x000000042d027211 */ /* 0x010fc600028f0eff */
[----:B------:R2:W-:Y:S01]  /*d180*/  STL [R1+0x79c], R9 ;  /* 0x00079c0901007387 */ /* 0x0005e20000100800 */
[----:B------:R-:W-:-:S03]  /*d190*/  IMAD R53, R7, 0xd7, RZ ;  /* 0x000000d707357824 */ /* 0x000fc600078e02ff */
        /* <DEDUP_REMOVED lines=434> */
[----:B------:R-:W-:-:S03]  /*ecc0*/  IMAD.SHL.U32 R204, R7, 0x80, RZ ;  /* 0x0000008007cc7824 */ /* 0x000fc600078e00ff */
        /* <DEDUP_REMOVED lines=214> */
[----:B------:R-:W-:Y:S01]  /*fa30*/  STL [R1+0xbdc], R8 ;  /* 0x000bdc0801007387 */ /* 0x000fe20000100800 */
[----:B----4-:R-:W-:-:S03]  /*fa40*/  IADD3 R2, P3, R251, R5, RZ ;  /* 0x00000005fb027210 */ /* 0x010fc60007f7e0ff */
[----:B------:R-:W-:Y:S04]  /*fa50*/  STL [R1+0xbb0], R9 ;  /* 0x000bb00901007387 */ /* 0x000fe80000100800 */
[----:B------:R1:W-:Y:S02]  /*fa60*/  STL [R1+0xbe4], R2 ;  /* 0x000be40201007387 */ /* 0x0003e40000100800 */
[----:B-1----:R-:W1:Y:S01]  /*fa70*/  LDC R2, c[0x0][0x238] ;  /* 0x00008e00ff027b82 */ /* 0x002e620000000800 */
[----:B------:R-:W-:Y:S01]  /*fa80*/  LEA.HI.X.SX32 R8, R246, R4, 0x1, P4 ;  /* 0x00000004f6087211 */ /* 0x000fe200020f0eff */
[----:B------:R-:W-:-:S04]  /*fa90*/  IMAD R252, R252, 0x50, RZ ;  /* 0x00000050fcfc7824 */ /* 0x000fc800078e02ff */
[----:B------:R2:W-:Y:S02]  /*faa0*/  STL [R1+0xbb8], R8 ;  /* 0x000bb80801007387 */ /* 0x0005e40000100800 */
[----:B--2---:R-:W-:-:S05]  /*fab0*/  IADD3 R8, P4, R252, R5, RZ ;  /* 0x00000005fc087210 */ /* 0x004fca0007f9e0ff */
[----:B------:R2:W-:Y:S01]  /*fac0*/  STL [R1+0xbec], R8 ;  /* 0x000bec0801007387 */ /* 0x0005e20000100800 */
[----:B-1----:R-:W-:Y:S02]  /*fad0*/  IMAD R10, R2, 0x4e, RZ ;  /* 0x0000004e020a7824 */ /* 0x002fe400078e02ff */
[----:B------:R-:W1:Y:S08]  /*fae0*/  LDC R2, c[0x0][0x238] ;  /* 0x00008e00ff027b82 */ /* 0x000e700000000800 */
[----:B--2---:R-:W2:Y:S01]  /*faf0*/  LDC R8, c[0x0][0x238] ;  /* 0x00008e00ff087b82 */ /* 0x004ea20000000800 */
[----:B---3--:R-:W-:Y:S01]  /*fb00*/  IMAD R14, R14, 0x4f, RZ ;  /* 0x0000004f0e0e7824 */ /* 0x008fe200078e02ff */
[----:B------:R-:W-:-:S04]  /*fb10*/  LEA.HI.X.SX32 R9, R247, R4, 0x1, P5 ;  /* 0x00000004f7097211 */ /* 0x000fc800028f0eff */
[----:B------:R-:W-:Y:S01]  /*fb20*/  IADD3 R11, P5, R14, R5, RZ ;  /* 0x000000050e0b7210 */ /* 0x000fe20007fbe0ff */
[----:B------:R3:W-:Y:S04]  /*fb30*/  STL [R1+0xbc0], R9 ;  /* 0x000bc00901007387 */ /* 0x0007e80000100800 */
[----:B------:R2:W-:Y:S01]  /*fb40*/  STL [R1+0xbf4], R11 ;  /* 0x000bf40b01007387 */ /* 0x0005e20000100800 */
[----:B---3--:R-:W-:-:S05]  /*fb50*/  LEA.HI.X.SX32 R9, R248, R4, 0x1, P6 ;  /* 0x00000004f8097211 */ /* 0x008fca00030f0eff */
[----:B------:R3:W-:Y:S01]  /*fb60*/  STL [R1+0xbc8], R9 ;  /* 0x000bc80901007387 */ /* 0x0007e20000100800 */
[----:B--2---:R-:W-:Y:S02]  /*fb70*/  IMAD R11, R8, 0x4d, RZ ;  /* 0x0000004d080b7824 */ /* 0x004fe400078e02ff */
[----:B-1----:R-:W-:Y:S02]  /*fb80*/  IMAD R8, R2, 0x4c, RZ ;  /* 0x0000004c02087824 */ /* 0x002fe400078e02ff */
[----:B------:R-:W1:Y:S01]  /*fb90*/  LDC R2, c[0x0][0x238] ;  /* 0x00008e00ff027b82 */ /* 0x000e620000000800 */
[-C--:B---3--:R-:W-:Y:S02]  /*fba0*/  IADD3 R9, P6, R10, R5.reuse, RZ ;  /* 0x000000050a097210 */ /* 0x088fe40007fde0ff */
[-C--:B------:R-:W-:Y:S02]  /*fbb0*/  LEA.HI.X.SX32 R12, R249, R4.reuse, 0x1, P1 ;  /* 0x00000004f90c7211 */ /* 0x080fe400008f0eff */
[----:B------:R-:W-:Y:S01]  /*fbc0*/  IADD3 R13, P1, R11, R5, RZ ;  /* 0x000000050b0d7210 */ /* 0x000fe20007f3e0ff */
[----:B------:R2:W-:Y:S04]  /*fbd0*/  STL [R1+0xbfc], R9 ;  /* 0x000bfc0901007387 */ /* 0x0005e80000100800 */
[----:B------:R3:W-:Y:S01]  /*fbe0*/  STL [R1+0xbd0], R12 ;  /* 0x000bd00c01007387 */ /* 0x0007e20000100800 */
[----:B--2---:R-:W2:Y:S03]  /*fbf0*/  LDC R9, c[0x0][0x238] ;  /* 0x00008e00ff097b82 */ /* 0x004ea60000000800 */
[----:B------:R4:W-:Y:S01]  /*fc00*/  STL [R1+0xc04], R13 ;  /* 0x000c040d01007387 */ /* 0x0009e20000100800 */
[----:B---3--:R-:W-:-:S02]  /*fc10*/  LEA.HI.X.SX32 R12, R250, R4, 0x1, P2 ;  /* 0x00000004fa0c7211 */ /* 0x008fc400010f0eff */
[----:B----4-:R-:W-:-:S03]  /*fc20*/  IADD3 R13, P2, R8, R5, RZ ;  /* 0x00000005080d7210 */ /* 0x010fc60007f5e0ff */
[----:B------:R-:W-:Y:S04]  /*fc30*/  STL [R1+0xbd8], R12 ;  /* 0x000bd80c01007387 */ /* 0x000fe80000100800 */
[----:B------:R3:W-:Y:S02]  /*fc40*/  STL [R1+0xc0c], R13 ;  /* 0x000c0c0d01007387 */ /* 0x0007e40000100800 */
[----:B---3--:R-:W3:Y:S01]  /*fc50*/  LDC R13, c[0x0][0x238] ;  /* 0x00008e00ff0d7b82 */ /* 0x008ee20000000800 */
[----:B-1----:R-:W-:Y:S01]  /*fc60*/  IMAD R12, R2, 0x4a, RZ ;  /* 0x0000004a020c7824 */ /* 0x002fe200078e02ff */
[----:B------:R-:W-:-:S06]  /*fc70*/  LEA.HI.X.SX32 R15, R251, R4, 0x1, P3 ;  /* 0x00000004fb0f7211 */ /* 0x000fcc00018f0eff */
[----:B------:R-:W1:Y:S01]  /*fc80*/  LDC R2, c[0x0][0x238] ;  /* 0x00008e00ff027b82 */ /* 0x000e620000000800 */
[----:B--2---:R-:W-:Y:S01]  /*fc90*/  IMAD R9, R9, 0x4b, RZ ;  /* 0x0000004b09097824 */ /* 0x004fe200078e02ff */
[----:B------:R2:W-:Y:S04]  /*fca0*/  STL [R1+0xbe0], R15 ;  /* 0x000be00f01007387 */ /* 0x0005e80000100800 */
[----:B------:R-:W-:Y:S02]  /*fcb0*/  IADD3 R16, P3, R9, R5, RZ ;  /* 0x0000000509107210 */ /* 0x000fe40007f7e0ff */
[----:B--2---:R-:W-:-:S03]  /*fcc0*/  LEA.HI.X.SX32 R15, R252, R4, 0x1, P4 ;  /* 0x00000004fc0f7211 */ /* 0x004fc600020f0eff */
[----:B------:R2:W-:Y:S01]  /*fcd0*/  STL [R1+0xc14], R16 ;  /* 0x000c141001007387 */ /* 0x0005e20000100800 */
[----:B---3--:R-:W-:-:S03]  /*fce0*/  IMAD R13, R13, 0x49, RZ ;  /* 0x000000490d0d7824 */ /* 0x008fc600078e02ff */
[----:B------:R3:W-:Y:S01]  /*fcf0*/  STL [R1+0xbe8], R15 ;  /* 0x000be80f01007387 */ /* 0x0007e20000100800 */
[----:B--2---:R-:W-:Y:S02]  /*fd00*/  IADD3 R16, P4, R12, R5, RZ ;  /* 0x000000050c107210 */ /* 0x004fe40007f9e0ff */
[----:B---3--:R-:W-:Y:S02]  /*fd10*/  LEA.HI.X.SX32 R15, R14, R4, 0x1, P5 ;  /* 0x000000040e0f7211 */ /* 0x008fe400028f0eff */
[----:B------:R-:W2:Y:S01]  /*fd20*/  LDC R14, c[0x0][0x238] ;  /* 0x00008e00ff0e7b82 */ /* 0x000ea20000000800 */
[----:B------:R3:W-:Y:S01]  /*fd30*/  STL [R1+0xc1c], R16 ;  /* 0x000c1c1001007387 */ /* 0x0007e20000100800 */
[----:B-1----:R-:W-:-:S03]  /*fd40*/  IMAD R2, R2, 0x48, RZ ;  /* 0x0000004802027824 */ /* 0x002fc600078e02ff */
[----:B------:R1:W-:Y:S01]  /*fd50*/  STL [R1+0xbf0], R15 ;  /* 0x000bf00f01007387 */ /* 0x0003e20000100800 */
[-C--:B---3--:R-:W-:Y:S02]  /*fd60*/  IADD3 R16, P5, R13, R5.reuse, RZ ;  /* 0x000000050d107210 */ /* 0x088fe40007fbe0ff */
[----:B-1----:R-:W-:Y:S02]  /*fd70*/  LEA.HI.X.SX32 R15, R10, R4, 0x1, P6 ;  /* 0x000000040a0f7211 */ /* 0x002fe400030f0eff */
[----:B------:R-:W1:Y:S01]  /*fd80*/  LDC R10, c[0x0][0x238] ;  /* 0x00008e00ff0a7b82 */ /* 0x000e620000000800 */
[----:B------:R3:W-:Y:S04]  /*fd90*/  STL [R1+0xc24], R16 ;  /* 0x000c241001007387 */ /* 0x0007e80000100800 */
[----:B------:R4:W-:Y:S01]  /*fda0*/  STL [R1+0xbf8], R15 ;  /* 0x000bf80f01007387 */ /* 0x0009e20000100800 */
[----:B---3--:R-:W-:-:S02]  /*fdb0*/  IADD3 R16, P6, R2, R5, RZ ;  /* 0x0000000502107210 */ /* 0x008fc40007fde0ff */
[-C--:B----4-:R-:W-:Y:S02]  /*fdc0*/  LEA.HI.X.SX32 R15, R11, R4.reuse, 0x1, P1 ;  /* 0x000000040b0f7211 */ /* 0x090fe400008f0eff */
[----:B------:R-:W3:Y:S01]  /*fdd0*/  LDC R11, c[0x0][0x238] ;  /* 0x00008e00ff0b7b82 */ /* 0x000ee20000000800 */
[----:B------:R-:W-:Y:S04]  /*fde0*/  STL [R1+0xc2c], R16 ;  /* 0x000c2c1001007387 */ /* 0x000fe80000100800 */
[----:B------:R4:W-:Y:S01]  /*fdf0*/  STL [R1+0xc00], R15 ;  /* 0x000c000f01007387 */ /* 0x0009e20000100800 */
[----:B--2---:R-:W-:Y:S01]  /*fe00*/  IMAD R14, R14, 0x47, RZ ;  /* 0x000000470e0e7824 */ /* 0x004fe200078e02ff */
[----:B----4-:R-:W-:Y:S02]  /*fe10*/  LEA.HI.X.SX32 R15, R8, R4, 0x1, P2 ;  /* 0x00000004080f7211 */ /* 0x010fe400010f0eff */
[----:B------:R-:W2:Y:S02]  /*fe20*/  LDC R8, c[0x0][0x238] ;  /* 0x00008e00ff087b82 */ /* 0x000ea40000000800 */
[----:B------:R-:W-:Y:S01]  /*fe30*/  IADD3 R16, P1, R14, R5, RZ ;  /* 0x000000050e107210 */ /* 0x000fe20007f3e0ff */
[----:B-1----:R-:W-:-:S04]  /*fe40*/  IMAD R10, R10, 0x46, RZ ;  /* 0x000000460a0a7824 */ /* 0x002fc800078e02ff */
[----:B------:R1:W-:Y:S01]  /*fe50*/  STL [R1+0xc34], R16 ;  /* 0x000c341001007387 */ /* 0x0003e20000100800 */
[----:B---3--:R-:W-:-:S03]  /*fe60*/  IMAD R11, R11, 0x45, RZ ;  /* 0x000000450b0b7824 */ /* 0x008fc600078e02ff */
[----:B------:R3:W-:Y:S01]  /*fe70*/  STL [R1+0xc08], R15 ;  /* 0x000c080f01007387 */ /* 0x0007e20000100800 */
[----:B-1----:R-:W-:Y:S02]  /*fe80*/  IADD3 R16, P2, R10, R5, RZ ;  /* 0x000000050a107210 */ /* 0x002fe40007f5e0ff */
[----:B---3--:R-:W-:Y:S02]  /*fe90*/  LEA.HI.X.SX32 R15, R9, R4, 0x1, P3 ;  /* 0x00000004090f7211 */ /* 0x008fe400018f0eff */
[----:B------:R-:W1:Y:S01]  /*fea0*/  LDC R9, c[0x0][0x238] ;  /* 0x00008e00ff097b82 */ /* 0x000e620000000800 */
[----:B------:R3:W-:Y:S01]  /*feb0*/  STL [R1+0xc3c], R16 ;  /* 0x000c3c1001007387 */ /* 0x0007e20000100800 */
[----:B--2---:R-:W-:-:S03]  /*fec0*/  IMAD R8, R8, 0x44, RZ ;  /* 0x0000004408087824 */ /* 0x004fc600078e02ff */
[----:B------:R2:W-:Y:S01]  /*fed0*/  STL [R1+0xc10], R15 ;  /* 0x000c100f01007387 */ /* 0x0005e20000100800 */
[-C--:B---3--:R-:W-:Y:S02]  /*fee0*/  IADD3 R16, P3, R11, R5.reuse, RZ ;  /* 0x000000050b107210 */ /* 0x088fe40007f7e0ff */
[----:B--2---:R-:W-:Y:S02]  /*fef0*/  LEA.HI.X.SX32 R15, R12, R4, 0x1, P4 ;  /* 0x000000040c0f7211 */ /* 0x004fe400020f0eff */
[----:B------:R-:W2:Y:S01]  /*ff00*/  LDC R12, c[0x0][0x238] ;  /* 0x00008e00ff0c7b82 */ /* 0x000ea20000000800 */
[----:B------:R3:W-:Y:S04]  /*ff10*/  STL [R1+0xc44], R16 ;  /* 0x000c441001007387 */ /* 0x0007e80000100800 */
[----:B------:R4:W-:Y:S01]  /*ff20*/  STL [R1+0xc18], R15 ;  /* 0x000c180f01007387 */ /* 0x0009e20000100800 */
[----:B---3--:R-:W-:-:S02]  /*ff30*/  IADD3 R16, P4, R8, R5, RZ ;  /* 0x0000000508107210 */ /* 0x008fc40007f9e0ff */
[-C--:B----4-:R-:W-:Y:S02]  /*ff40*/  LEA.HI.X.SX32 R15, R13, R4.reuse, 0x1, P5 ;  /* 0x000000040d0f7211 */ /* 0x090fe400028f0eff */
[----:B------:R-:W3:Y:S01]  /*ff50*/  LDC R13, c[0x0][0x238] ;  /* 0x00008e00ff0d7b82 */ /* 0x000ee20000000800 */
[----:B------:R-:W-:Y:S04]  /*ff60*/  STL [R1+0xc4c], R16 ;  /* 0x000c4c1001007387 */ /* 0x000fe80000100800 */
[----:B------:R4:W-:Y:S01]  /*ff70*/  STL [R1+0xc20], R15 ;  /* 0x000c200f01007387 */ /* 0x0009e20000100800 */
[----:B-1----:R-:W-:Y:S01]  /*ff80*/  IMAD R9, R9, 0x43, RZ ;  /* 0x0000004309097824 */ /* 0x002fe200078e02ff */
[----:B----4-:R-:W-:Y:S02]  /*ff90*/  LEA.HI.X.SX32 R15, R2, R4, 0x1, P6 ;  /* 0x00000004020f7211 */ /* 0x010fe400030f0eff */
[----:B------:R-:W1:Y:S02]  /*ffa0*/  LDC R2, c[0x0][0x238] ;  /* 0x00008e00ff027b82 */ /* 0x000e640000000800 */
[----:B------:R-:W-:Y:S01]  /*ffb0*/  IADD3 R16, P5, R9, R5, RZ ;  /* 0x0000000509107210 */ /* 0x000fe20007fbe0ff */
[----:B--2---:R-:W-:-:S04]  /*ffc0*/  IMAD R12, R12, 0x42, RZ ;  /* 0x000000420c0c7824 */ /* 0x004fc800078e02ff */
[----:B------:R2:W-:Y:S01]  /*ffd0*/  STL [R1+0xc54], R16 ;  /* 0x000c541001007387 */ /* 0x0005e20000100800 */
[----:B---3--:R-:W-:-:S03]  /*ffe0*/  IMAD R13, R13, 0x41, RZ ;  /* 0x000000410d0d7824 */ /* 0x008fc600078e02ff */
[----:B------:R3:W-:Y:S01]  /*fff0*/  STL [R1+0xc28], R15 ;  /* 0x000c280f01007387 */ /* 0x0007e20000100800 */
[----:B--2---:R-:W-:Y:S02]  /*10000*/  IADD3 R16, P6, R12, R5, RZ ;  /* 0x000000050c107210 */ /* 0x004fe40007fde0ff */
[----:B---3--:R-:W-:Y:S02]  /*10010*/  LEA.HI.X.SX32 R15, R14, R4, 0x1, P1 ;  /* 0x000000040e0f7211 */ /* 0x008fe400008f0eff */
[----:B------:R-:W2:Y:S01]  /*10020*/  LDC R14, c[0x0][0x238] ;  /* 0x00008e00ff0e7b82 */ /* 0x000ea20000000800 */
[----:B------:R3:W-:Y:S01]  /*10030*/  STL [R1+0xc5c], R16 ;  /* 0x000c5c1001007387 */ /* 0x0007e20000100800 */
[----:B-1----:R-:W-:-:S03]  /*10040*/  IMAD.SHL.U32 R2, R2, 0x40, RZ ;  /* 0x0000004002027824 */ /* 0x002fc600078e00ff */
        /* <DEDUP_REMOVED lines=271> */
[----:B----4-:R-:W-:-:S03]  /*11140*/  LEA.HI.X.SX32 R15, R13, R4, 0x1, P5 ;  /* 0x000000040d0f7211 */ /* 0x010fc600028f0eff */
[----:B------:R-:W-:Y:S01]  /*11150*/  STL [R1+0xdcc], R16 ;  /* 0x000dcc1001007387 */ /* 0x000fe20000100800 */
[----:B-1----:R-:W-:Y:S01]  /*11160*/  IMAD R9, R9, 0x13, RZ ;  /* 0x0000001309097824 */ /* 0x002fe200078e02ff */
[----:B------:R-:W1:Y:S02]  /*11170*/  LDC R13, c[0x0][0x238] ;  /* 0x00008e00ff0d7b82 */ /* 0x000e640000000800 */
[----:B------:R3:W-:Y:S02]  /*11180*/  STL [R1+0xda0], R15 ;  /* 0x000da00f01007387 */ /* 0x0007e40000100800 */
[----:B---3--:R-:W-:-:S04]  /*11190*/  LEA.HI.X.SX32 R15, R2, R4, 0x1, P6 ;  /* 0x00000004020f7211 */ /* 0x008fc800030f0eff */
[----:B------:R-:W3:Y:S01]  /*111a0*/  LDC R2, c[0x0][0x238] ;  /* 0x00008e00ff027b82 */ /* 0x000ee20000000800 */
[----:B------:R-:W-:Y:S01]  /*111b0*/  IADD3 R16, P5, R9, R5, RZ ;  /* 0x0000000509107210 */ /* 0x000fe20007fbe0ff */
[----:B--2---:R-:W-:Y:S01]  /*111c0*/  IMAD R12, R12, 0x12, RZ ;  /* 0x000000120c0c7824 */ /* 0x004fe200078e02ff */
[----:B------:R-:W-:-:S03]  /*111d0*/  LEA.HI.X.SX32 R14, R14, R4, 0x1, P1 ;  /* 0x000000040e0e7211 */ /* 0x000fc600008f0eff */
[----:B------:R2:W-:Y:S04]  /*111e0*/  STL [R1+0xdd4], R16 ;  /* 0x000dd41001007387 */ /* 0x0005e80000100800 */
[----:B------:R3:W-:Y:S01]  /*111f0*/  STL [R1+0xda8], R15 ;  /* 0x000da80f01007387 */ /* 0x0007e20000100800 */
[----:B--2---:R-:W-:-:S05]  /*11200*/  IADD3 R16, P6, R12, R5, RZ ;  /* 0x000000050c107210 */ /* 0x004fca0007fde0ff */
[----:B------:R-:W-:Y:S01]  /*11210*/  STL [R1+0xddc], R16 ;  /* 0x000ddc1001007387 */ /* 0x000fe20000100800 */
[----:B---3--:R-:W-:-:S03]  /*11220*/  IMAD.SHL.U32 R15, R2, 0x10, RZ ;  /* 0x00000010020f7824 */ /* 0x008fc600078e00ff */
[----:B------:R2:W-:Y:S01]  /*11230*/  STL [R1+0xdb0], R14 ;  /* 0x000db00e01007387 */ /* 0x0005e20000100800 */
[----:B------:R-:W3:Y:S01]  /*11240*/  LDC R2, c[0x0][0x238] ;  /* 0x00008e00ff027b82 */ /* 0x000ee20000000800 */
[----:B--2---:R-:W-:-:S07]  /*11250*/  LEA.HI.X.SX32 R14, R10, R4, 0x1, P2 ;  /* 0x000000040a0e7211 */ /* 0x004fce00010f0eff */
[----:B------:R-:W2:Y:S01]  /*11260*/  LDC R10, c[0x0][0x238] ;  /* 0x00008e00ff0a7b82 */ /* 0x000ea20000000800 */
[----:B-1----:R-:W-:-:S05]  /*11270*/  IMAD R13, R13, 0x11, RZ ;  /* 0x000000110d0d7824 */ /* 0x002fca00078e02ff */
[----:B------:R-:W-:-:S05]  /*11280*/  IADD3 R16, P1, R13, R5, RZ ;  /* 0x000000050d107210 */ /* 0x000fca0007f3e0ff */
[----:B------:R1:W-:Y:S01]  /*11290*/  STL [R1+0xde4], R16 ;  /* 0x000de41001007387 */ /* 0x0003e20000100800 */
[----:B---3--:R-:W-:-:S03]  /*112a0*/  IMAD R2, R2, 0xf, RZ ;  /* 0x0000000f02027824 */ /* 0x008fc600078e02ff */
[----:B------:R3:W-:Y:S01]  /*112b0*/  STL [R1+0xdb8], R14 ;  /* 0x000db80e01007387 */ /* 0x0007e20000100800 */
[-C--:B-1----:R-:W-:Y:S02]  /*112c0*/  IADD3 R16, P2, R15, R5.reuse, RZ ;  /* 0x000000050f107210 */ /* 0x082fe40007f5e0ff */
[----:B---3--:R-:W-:Y:S01]  /*112d0*/  LEA.HI.X.SX32 R14, R11, R4, 0x1, P3 ;  /* 0x000000040b0e7211 */ /* 0x008fe200018f0eff */
[----:B--2---:R-:W-:Y:S02]  /*112e0*/  IMAD R11, R10, 0xe, RZ ;  /* 0x0000000e0a0b7824 */ /* 0x004fe400078e02ff */
[----:B------:R-:W1:Y:S01]  /*112f0*/  LDC R10, c[0x0][0x238] ;  /* 0x00008e00ff0a7b82 */ /* 0x000e620000000800 */
[----:B------:R2:W-:Y:S04]  /*11300*/  STL [R1+0xdec], R16 ;  /* 0x000dec1001007387 */ /* 0x0005e80000100800 */
[----:B------:R3:W-:Y:S01]  /*11310*/  STL [R1+0xdc0], R14 ;  /* 0x000dc00e01007387 */ /* 0x0007e20000100800 */
[----:B--2---:R-:W-:-:S02]  /*11320*/  IADD3 R16, P3, R2, R5, RZ ;  /* 0x0000000502107210 */ /* 0x004fc40007f7e0ff */
[----:B---3--:R-:W-:-:S03]  /*11330*/  LEA.HI.X.SX32 R14, R8, R4, 0x1, P4 ;  /* 0x00000004080e7211 */ /* 0x008fc600020f0eff */
[----:B------:R2:W-:Y:S01]  /*11340*/  STL [R1+0xdf4], R16 ;  /* 0x000df41001007387 */ /* 0x0005e20000100800 */
[----:B------:R-:W3:Y:S03]  /*11350*/  LDC R8, c[0x0][0x238] ;  /* 0x00008e00ff087b82 */ /* 0x000ee60000000800 */
[----:B------:R4:W-:Y:S01]  /*11360*/  STL [R1+0xdc8], R14 ;  /* 0x000dc80e01007387 */ /* 0x0009e20000100800 */
[----:B--2---:R-:W-:Y:S02]  /*11370*/  IADD3 R16, P4, R11, R5, RZ ;  /* 0x000000050b107210 */ /* 0x004fe40007f9e0ff */
[----:B----4-:R-:W-:-:S03]  /*11380*/  LEA.HI.X.SX32 R14, R9, R4, 0x1, P5 ;  /* 0x00000004090e7211 */ /* 0x010fc600028f0eff */
[----:B------:R-:W-:Y:S01]  /*11390*/  STL [R1+0xdfc], R16 ;  /* 0x000dfc1001007387 */ /* 0x000fe20000100800 */
[----:B------:R-:W2:Y:S03]  /*113a0*/  LDC R9, c[0x0][0x238] ;  /* 0x00008e00ff097b82 */ /* 0x000ea60000000800 */
[----:B------:R4:W-:Y:S01]  /*113b0*/  STL [R1+0xdd0], R14 ;  /* 0x000dd00e01007387 */ /* 0x0009e20000100800 */
[----:B-1----:R-:W-:Y:S01]  /*113c0*/  IMAD R10, R10, 0xd, RZ ;  /* 0x0000000d0a0a7824 */ /* 0x002fe200078e02ff */
[----:B----4-:R-:W-:-:S03]  /*113d0*/  LEA.HI.X.SX32 R14, R12, R4, 0x1, P6 ;  /* 0x000000040c0e7211 */ /* 0x010fc600030f0eff */
[----:B------:R-:W1:Y:S01]  /*113e0*/  LDC R12, c[0x0][0x238] ;  /* 0x00008e00ff0c7b82 */ /* 0x000e620000000800 */
[----:B------:R-:W-:Y:S01]  /*113f0*/  IADD3 R16, P5, R10, R5, RZ ;  /* 0x000000050a107210 */ /* 0x000fe20007fbe0ff */
[----:B---3--:R-:W-:-:S04]  /*11400*/  IMAD R8, R8, 0xc, RZ ;  /* 0x0000000c08087824 */ /* 0x008fc800078e02ff */
[----:B------:R3:W-:Y:S01]  /*11410*/  STL [R1+0xe04], R16 ;  /* 0x000e041001007387 */ /* 0x0007e20000100800 */
[----:B------:R-:W-:Y:S01]  /*11420*/  IADD3 R17, P6, R8, R5, RZ ;  /* 0x0000000508117210 */ /* 0x000fe20007fde0ff */
[----:B--2---:R-:W-:Y:S02]  /*11430*/  IMAD R9, R9, 0xb, RZ ;  /* 0x0000000b09097824 */ /* 0x004fe400078e02ff */
[----:B------:R1:W-:Y:S01]  /*11440*/  STL [R1+0xdd8], R14 ;  /* 0x000dd80e01007387 */ /* 0x0003e20000100800 */
[----:B---3--:R-:W-:Y:S02]  /*11450*/  LEA.HI.X.SX32 R16, R13, R4, 0x1, P1 ;  /* 0x000000040d107211 */ /* 0x008fe400008f0eff */
[----:B------:R-:W2:Y:S01]  /*11460*/  LDC R13, c[0x0][0x238] ;  /* 0x00008e00ff0d7b82 */ /* 0x000ea20000000800 */
[----:B------:R3:W-:Y:S01]  /*11470*/  STL [R1+0xe0c], R17 ;  /* 0x000e0c1101007387 */ /* 0x0007e20000100800 */
[----:B-1----:R-:W-:-:S06]  /*11480*/  IMAD R14, R12, 0xa, RZ ;  /* 0x0000000a0c0e7824 */ /* 0x002fcc00078e02ff */
[----:B------:R-:W1:Y:S01]  /*11490*/  LDC R12, c[0x0][0x238] ;  /* 0x00008e00ff0c7b82 */ /* 0x000e620000000800 */
[----:B------:R4:W-:Y:S01]  /*114a0*/  STL [R1+0xde0], R16 ;  /* 0x000de01001007387 */ /* 0x0009e20000100800 */
[----:B---3--:R-:W-:Y:S02]  /*114b0*/  IADD3 R17, P1, R9, R5, RZ ;  /* 0x0000000509117210 */ /* 0x008fe40007f3e0ff */
[----:B----4-:R-:W-:-:S03]  /*114c0*/  LEA.HI.X.SX32 R16, R15, R4, 0x1, P2 ;  /* 0x000000040f107211 */ /* 0x010fc600010f0eff */
[----:B------:R-:W-:Y:S04]  /*114d0*/  STL [R1+0xe14], R17 ;  /* 0x000e141101007387 */ /* 0x000fe80000100800 */
[----:B------:R3:W-:Y:S01]  /*114e0*/  STL [R1+0xde8], R16 ;  /* 0x000de81001007387 */ /* 0x0007e20000100800 */
[----:B------:R-:W-:Y:S01]  /*114f0*/  IADD3 R15, P2, R14, R5, RZ ;  /* 0x000000050e0f7210 */ /* 0x000fe20007f5e0ff */
[----:B--2---:R-:W-:Y:S01]  /*11500*/  IMAD R13, R13, 0x9, RZ ;  /* 0x000000090d0d7824 */ /* 0x004fe200078e02ff */
[-C--:B---3--:R-:W-:Y:S02]  /*11510*/  LEA.HI.X.SX32 R16, R2, R4.reuse, 0x1, P3 ;  /* 0x0000000402107211 */ /* 0x088fe400018f0eff */
[----:B------:R-:W2:Y:S01]  /*11520*/  LDC R2, c[0x0][0x238] ;  /* 0x00008e00ff027b82 */ /* 0x000ea20000000800 */
[----:B------:R3:W-:Y:S01]  /*11530*/  STL [R1+0xe1c], R15 ;  /* 0x000e1c0f01007387 */ /* 0x0007e20000100800 */
[----:B-1----:R-:W-:Y:S01]  /*11540*/  IMAD.SHL.U32 R12, R12, 0x8, RZ ;  /* 0x000000080c0c7824 */ /* 0x002fe200078e00ff */
[----:B------:R-:W-:-:S02]  /*11550*/  LEA.HI.X.SX32 R11, R11, R4, 0x1, P4 ;  /* 0x000000040b0b7211 */ /* 0x000fc400020f0eff */
[----:B------:R-:W-:Y:S01]  /*11560*/  STL [R1+0xdf0], R16 ;  /* 0x000df01001007387 */ /* 0x000fe20000100800 */
[----:B---3--:R-:W-:Y:S02]  /*11570*/  IADD3 R15, P3, R13, R5, RZ ;  /* 0x000000050d0f7210 */ /* 0x008fe40007f7e0ff */
[----:B------:R-:W-:-:S03]  /*11580*/  LEA.HI.X.SX32 R10, R10, R4, 0x1, P5 ;  /* 0x000000040a0a7211 */ /* 0x000fc600028f0eff */
[----:B------:R1:W-:Y:S04]  /*11590*/  STL [R1+0xe24], R15 ;  /* 0x000e240f01007387 */ /* 0x0003e80000100800 */
[----:B------:R2:W-:Y:S01]  /*115a0*/  STL [R1+0xdf8], R11 ;  /* 0x000df80b01007387 */ /* 0x0005e20000100800 */
[----:B-1----:R-:W-:-:S05]  /*115b0*/  IADD3 R15, P4, R12, R5, RZ ;  /* 0x000000050c0f7210 */ /* 0x002fca0007f9e0ff */
[----:B------:R-:W-:Y:S01]  /*115c0*/  STL [R1+0xe2c], R15 ;  /* 0x000e2c0f01007387 */ /* 0x000fe20000100800 */
[----:B--2---:R-:W-:Y:S02]  /*115d0*/  IMAD R11, R2, 0x6, RZ ;  /* 0x00000006020b7824 */ /* 0x004fe400078e02ff */
[----:B------:R-:W1:Y:S01]  /*115e0*/  LDC R2, c[0x0][0x238] ;  /* 0x00008e00ff027b82 */ /* 0x000e620000000800 */
[----:B------:R2:W-:Y:S02]  /*115f0*/  STL [R1+0xe00], R10 ;  /* 0x000e000a01007387 */ /* 0x0005e40000100800 */
[----:B--2---:R-:W-:-:S05]  /*11600*/  LEA.HI.X.SX32 R10, R8, R4, 0x1, P6 ;  /* 0x00000004080a7211 */ /* 0x004fca00030f0eff */
[----:B------:R-:W2:Y:S01]  /*11610*/  LDC R8, c[0x0][0x238] ;  /* 0x00008e00ff087b82 */ /* 0x000ea20000000800 */
[----:B------:R-:W-:-:S05]  /*11620*/  IMAD R3, R3, 0x7, RZ ;  /* 0x0000000703037824 */ /* 0x000fca00078e02ff */
[-C--:B------:R-:W-:Y:S02]  /*11630*/  IADD3 R15, P5, R3, R5.reuse, RZ ;  /* 0x00000005030f7210 */ /* 0x080fe40007fbe0ff */
[----:B------:R-:W-:-:S03]  /*11640*/  IADD3 R16, P6, R11, R5, RZ ;  /* 0x000000050b107210 */ /* 0x000fc60007fde0ff */
[----:B------:R3:W-:Y:S01]  /*11650*/  STL [R1+0xe34], R15 ;  /* 0x000e340f01007387 */ /* 0x0007e20000100800 */
[----:B-1----:R-:W-:-:S03]  /*11660*/  IMAD R2, R2, 0x5, RZ ;  /* 0x0000000502027824 */ /* 0x002fc600078e02ff */
[----:B------:R2:W-:Y:S01]  /*11670*/  STL [R1+0xe08], R10 ;  /* 0x000e080a01007387 */ /* 0x0005e20000100800 */
[----:B---3--:R-:W-:Y:S02]  /*11680*/  LEA.HI.X.SX32 R15, R9, R4, 0x1, P1 ;  /* 0x00000004090f7211 */ /* 0x008fe400008f0eff */
[----:B------:R-:W1:Y:S01]  /*11690*/  LDC R9, c[0x0][0x238] ;  /* 0x00008e00ff097b82 */ /* 0x000e620000000800 */
[----:B--2---:R-:W-:Y:S01]  /*116a0*/  IMAD.SHL.U32 R10, R8, 0x4, RZ ;  /* 0x00000004080a7824 */ /* 0x004fe200078e00ff */
[----:B------:R2:W-:Y:S06]  /*116b0*/  STL [R1+0xe3c], R16 ;  /* 0x000e3c1001007387 */ /* 0x0005ec0000100800 */
[----:B------:R-:W3:Y:S01]  /*116c0*/  LDC R8, c[0x0][0x238] ;  /* 0x00008e00ff087b82 */ /* 0x000ee20000000800 */
[----:B------:R4:W-:Y:S01]  /*116d0*/  STL [R1+0xe10], R15 ;  /* 0x000e100f01007387 */ /* 0x0009e20000100800 */
[----:B--2---:R-:W-:-:S02]  /*116e0*/  IADD3 R16, P1, R2, R5, RZ ;  /* 0x0000000502107210 */ /* 0x004fc40007f3e0ff */
[-C--:B----4-:R-:W-:Y:S02]  /*116f0*/  LEA.HI.X.SX32 R15, R14, R4.reuse, 0x1, P2 ;  /* 0x000000040e0f7211 */ /* 0x090fe400010f0eff */
[----:B------:R-:W-:Y:S01]  /*11700*/  IADD3 R14, P2, R10, R5, RZ ;  /* 0x000000050a0e7210 */ /* 0x000fe20007f5e0ff */
[----:B------:R-:W-:Y:S04]  /*11710*/  STL [R1+0xe44], R16 ;  /* 0x000e441001007387 */ /* 0x000fe80000100800 */
[----:B------:R-:W-:Y:S04]  /*11720*/  STL [R1+0xe18], R15 ;  /* 0x000e180f01007387 */ /* 0x000fe80000100800 */
[----:B------:R2:W-:Y:S02]  /*11730*/  STL [R1+0xe4c], R14 ;  /* 0x000e4c0e01007387 */ /* 0x0005e40000100800 */
[----:B--2---:R-:W-:-:S02]  /*11740*/  LEA.HI.X.SX32 R14, R12, R4, 0x1, P4 ;  /* 0x000000040c0e7211 */ /* 0x004fc400020f0eff */
[-C--:B------:R-:W-:Y:S02]  /*11750*/  LEA.HI.X.SX32 R12, R3, R4.reuse, 0x1, P5 ;  /* 0x00000004030c7211 */ /* 0x080fe400028f0eff */
[-C--:B------:R-:W-:Y:S02]  /*11760*/  LEA.HI.X.SX32 R3, R2, R4.reuse, 0x1, P1 ;  /* 0x0000000402037211 */ /* 0x080fe400008f0eff */
[----:B------:R-:W2:Y:S01]  /*11770*/  LDC R2, c[0x0][0x238] ;  /* 0x00008e00ff027b82 */ /* 0x000ea20000000800 */
[----:B-1----:R-:W-:Y:S01]  /*11780*/  IMAD R9, R9, 0x3, RZ ;  /* 0x0000000309097824 */ /* 0x002fe200078e02ff */
[----:B------:R-:W-:Y:S01]  /*11790*/  LEA.HI.X.SX32 R13, R13, R4, 0x1, P3 ;  /* 0x000000040d0d7211 */ /* 0x000fe200018f0eff */
[----:B---3--:R-:W-:-:S03]  /*117a0*/  IMAD.SHL.U32 R8, R8, 0x2, RZ ;  /* 0x0000000208087824 */ /* 0x008fc600078e00ff */
[----:B------:R-:W-:Y:S01]  /*117b0*/  IADD3 R15, P3, R9, R5, RZ ;  /* 0x00000005090f7210 */ /* 0x000fe20007f7e0ff */
[----:B------:R1:W-:Y:S01]  /*117c0*/  STL [R1+0xe20], R13 ;  /* 0x000e200d01007387 */ /* 0x0003e20000100800 */
[----:B------:R-:W-:-:S03]  /*117d0*/  LEA.HI.X.SX32 R11, R11, R4, 0x1, P6 ;  /* 0x000000040b0b7211 */ /* 0x000fc600030f0eff */
[----:B------:R-:W-:Y:S01]  /*117e0*/  STL [R1+0xe54], R15 ;  /* 0x000e540f01007387 */ /* 0x000fe20000100800 */
[----:B-1----:R-:W-:-:S03]  /*117f0*/  IADD3 R13, P4, R8, R5, RZ ;  /* 0x00000005080d7210 */ /* 0x002fc60007f9e0ff */
[----:B------:R-:W-:Y:S01]  /*11800*/  STL [R1+0xe28], R14 ;  /* 0x000e280e01007387 */ /* 0x000fe20000100800 */
[----:B------:R-:W-:-:S03]  /*11810*/  LEA.HI.X.SX32 R10, R10, R4, 0x1, P2 ;  /* 0x000000040a0a7211 */ /* 0x000fc600010f0eff */
[----:B------:R-:W-:Y:S01]  /*11820*/  STL [R1+0xe5c], R13 ;  /* 0x000e5c0d01007387 */ /* 0x000fe20000100800 */
[----:B------:R-:W-:-:S03]  /*11830*/  LEA.HI.X.SX32 R9, R9, R4, 0x1, P3 ;  /* 0x0000000409097211 */ /* 0x000fc600018f0eff */
[----:B------:R-:W-:Y:S01]  /*11840*/  STL [R1+0xe30], R12 ;  /* 0x000e300c01007387 */ /* 0x000fe20000100800 */
[----:B--2---:R-:W-:-:S03]  /*11850*/  LEA.HI.X.SX32 R2, R2, R4, 0x1, P0 ;  /* 0x0000000402027211 */ /* 0x004fc600000f0eff */
[----:B------:R-:W-:Y:S04]  /*11860*/  STL [R1+0xe38], R11 ;  /* 0x000e380b01007387 */ /* 0x000fe80000100800 */
[----:B------:R1:W-:Y:S04]  /*11870*/  STL [R1+0xe40], R3 ;  /* 0x000e400301007387 */ /* 0x0003e80000100800 */
[----:B------:R2:W-:Y:S01]  /*11880*/  STL [R1+0xe48], R10 ;  /* 0x000e480a01007387 */ /* 0x0005e20000100800 */
[----:B-1----:R-:W-:Y:S02]  /*11890*/  LEA.HI.X.SX32 R3, R8, R4, 0x1, P4 ;  /* 0x0000000408037211 */ /* 0x002fe400020f0eff */
[C---:B------:R-:W-:Y:S01]  /*118a0*/  LOP3.LUT R8, R0.reuse, 0x10, RZ, 0x3c, !PT ;  /* 0x0000001000087812 */ /* 0x040fe200078e3cff */
[----:B------:R1:W-:Y:S01]  /*118b0*/  STL [R1+0xe50], R9 ;  /* 0x000e500901007387 */ /* 0x0003e20000100800 */
[----:B--2---:R-:W-:-:S03]  /*118c0*/  LOP3.LUT R10, R0, 0x20, RZ, 0x3c, !PT ;  /* 0x00000020000a7812 */ /* 0x004fc600078e3cff */
[----:B------:R-:W-:Y:S04]  /*118d0*/  STL [R1+0xe58], R3 ;  /* 0x000e580301007387 */ /* 0x000fe80000100800 */
[----:B------:R-:W-:Y:S01]  /*118e0*/  STL [R1+0xe60], R2 ;  /* 0x000e600201007387 */ /* 0x000fe20000100800 */
[----:B-1----:R-:W-:-:S03]  /*118f0*/  LOP3.LUT R9, R0, 0x30, RZ, 0x3c, !PT ;  /* 0x0000003000097812 */ /* 0x002fc600078e3cff */
[----:B------:R1:W-:Y:S04]  /*11900*/  STL [R1+0x12a0], R8 ;  /* 0x0012a00801007387 */ /* 0x0003e80000100800 */
[----:B------:R2:W-:Y:S01]  /*11910*/  STL [R1+0x129c], R10 ;  /* 0x00129c0a01007387 */ /* 0x0005e20000100800 */
[----:B-1----:R-:W-:-:S03]  /*11920*/  LOP3.LUT R8, R0, 0x40, RZ, 0x3c, !PT ;  /* 0x0000004000087812 */ /* 0x002fc600078e3cff */
[----:B------:R1:W-:Y:S01]  /*11930*/  STL [R1+0x1298], R9 ;  /* 0x0012980901007387 */ /* 0x0003e20000100800 */
[----:B--2---:R-:W-:-:S03]  /*11940*/  LOP3.LUT R10, R0, 0x50, RZ, 0x3c, !PT ;  /* 0x00000050000a7812 */ /* 0x004fc600078e3cff */
[----:B------:R2:W-:Y:S01]  /*11950*/  STL [R1+0x1294], R8 ;  /* 0x0012940801007387 */ /* 0x0005e20000100800 */
[----:B-1----:R-:W-:-:S03]  /*11960*/  LOP3.LUT R9, R0, 0x60, RZ, 0x3c, !PT ;  /* 0x0000006000097812 */ /* 0x002fc600078e3cff */
[----:B------:R1:W-:Y:S01]  /*11970*/  STL [R1+0x1290], R10 ;  /* 0x0012900a01007387 */ /* 0x0003e20000100800 */
[----:B--2---:R-:W-:-:S03]  /*11980*/  LOP3.LUT R8, R0, 0x70, RZ, 0x3c, !PT ;  /* 0x0000007000087812 */ /* 0x004fc600078e3cff */
[----:B------:R1:W5:Y:S01]  /*11990*/  LDL.LU R0, [R1+0x12c8] ;  /* 0x0012c80001007983 */ /* 0x0003620000300800 */
[----:B------:R-:W-:-:S03]  /*119a0*/  USHF.R.U32.HI UR36, URZ, 0x4, UR4 ;  /* 0x000000043f247899 */ /* 0x000fc60008011604 */
[----:B------:R1:W-:Y:S01]  /*119b0*/  STL [R1+0x128c], R9 ;  /* 0x00128c0901007387 */ /* 0x0003e20000100800 */
[----:B------:R-:W-:-:S03]  /*119c0*/  UIADD3 UR9, UR4, 0x8000, URZ ;  /* 0x0000800004097890 */ /* 0x000fc6000fffe03f */
[----:B------:R1:W-:Y:S01]  /*119d0*/  STL [R1+0x1288], R8 ;  /* 0x0012880801007387 */ /* 0x0003e20000100800 */
[----:B------:R-:W-:Y:S02]  /*119e0*/  USGXT.U32 UR36, UR36, 0xe ;  /* 0x0000000e2424789a */ /* 0x000fe40008000000 */
[----:B------:R-:W-:Y:S02]  /*119f0*/  USHF.R.U32.HI UR9, URZ, 0x4, UR9 ;  /* 0x000000043f097899 */ /* 0x000fe40008011609 */
[----:B------:R-:W-:Y:S02]  /*11a00*/  UIADD3 UR10, UP0, UR36, 0x2, URZ ;  /* 0x00000002240a7890 */ /* 0x000fe4000ff1e03f */
[----:B------:R-:W-:Y:S01]  /*11a10*/  USGXT.U32 UR38, UR9, 0xe ;  /* 0x0000000e0926789a */ /* 0x000fe20008000000 */
[----:B------:R-:W-:Y:S02]  /*11a20*/  UMOV UR5, URZ ;  /* 0x0000003f00057c82 */ /* 0x000fe40008000000 */
[----:B------:R-:W-:Y:S01]  /*11a30*/  UIADD3.X UR9, UR5, 0x40000040, URZ, UP0, !UPT ;  /* 0x4000004005097890 */ /* 0x000fe200087fe43f */
[----:B------:R-:W-:Y:S01]  /*11a40*/  IMAD.SHL.U32 R7, R7, 0x100, RZ ;  /* 0x0000010007077824 */ /* 0x000fe200078e00ff */
[----:B------:R-:W-:Y:S01]  /*11a50*/  UIADD3 UR5, UP0, UR38, 0x2, URZ ;  /* 0x0000000226057890 */ /* 0x000fe2000ff1e03f */
[----:B0-----:R-:W-:Y:S01]  /*11a60*/  IMAD.SHL.U32 R6, R6, 0x100, RZ ;  /* 0x0000010006067824 */ /* 0x001fe200078e00ff */
[----:B------:R-:W-:-:S02]  /*11a70*/  UMOV UR8, URZ ;  /* 0x0000003f00087c82 */ /* 0x000fc40008000000 */
[----:B------:R-:W-:Y:S01]  /*11a80*/  UIADD3.X UR11, UR8, 0x40000040, URZ, UP0, !UPT ;  /* 0x40000040080b7890 */ /* 0x000fe200087fe43f */
[----:B------:R-:W-:Y:S02]  /*11a90*/  CS2R R88, SRZ ;  /* 0x0000000000587805 */ /* 0x000fe4000001ff00 */
[----:B------:R-:W-:Y:S01]  /*11aa0*/  CS2R R90, SRZ ;  /* 0x00000000005a7805 */ /* 0x000fe2000001ff00 */
[----:B------:R-:W-:Y:S01]  /*11ab0*/  UMOV UR8, UR10 ;  /* 0x0000000a00087c82 */ /* 0x000fe20008000000 */
        /* <DEDUP_REMOVED lines=62> */
[----:B------:R-:W-:Y:S01]  /*11ea0*/  SHF.R.S32.HI R3, RZ, 0x1f, R6 ;  /* 0x0000001fff037819 */ /* 0x000fe20000011406 */
[----:B------:R-:W-:Y:S01]  /*11eb0*/  UIADD3.64 UR14, UR8, 0x1fe, URZ ;  /* 0x000001fe080e7897 */ /* 0x000fe2000fffe03f */
[----:B------:R-:W-:Y:S01]  /*11ec0*/  SHF.R.S32.HI R2, RZ, 0x1f, R7 ;  /* 0x0000001fff027819 */ /* 0x000fe20000011407 */
[----:B------:R-:W-:Y:S01]  /*11ed0*/  UMOV UR10, UR5 ;  /* 0x00000005000a7c82 */ /* 0x000fe20008000000 */
[----:B------:R-:W-:-:S02]  /*11ee0*/  UIADD3.64 UR18, UR8, 0x200, URZ ;  /* 0x0000020008127897 */ /* 0x000fc4000fffe03f */
[----:B------:R-:W-:Y:S02]  /*11ef0*/  UIADD3.64 UR14, UR8, 0x202, URZ ;  /* 0x00000202080e7897 */ /* 0x000fe4000fffe03f */
[----:B------:R-:W-:Y:S02]  /*11f00*/  UIADD3.64 UR12, UR8, 0x2, URZ ;  /* 0x00000002080c7897 */ /* 0x000fe4000fffe03f */
[----:B------:R-:W-:Y:S02]  /*11f10*/  UIADD3.64 UR16, UR8, 0x4, URZ ;  /* 0x0000000408107897 */ /* 0x000fe4000fffe03f */
[----:B------:R-:W-:Y:S02]  /*11f20*/  UIADD3.64 UR20, UR8, 0x3fe, URZ ;  /* 0x000003fe08147897 */ /* 0x000fe4000fffe03f */
[----:B------:R-:W-:Y:S02]  /*11f30*/  UIADD3.64 UR24, UR8, 0x400, URZ ;  /* 0x0000040008187897 */ /* 0x000fe4000fffe03f */
        /* <DEDUP_REMOVED lines=12> */
[----:B------:R-:W-:Y:S01]  /*12000*/  UIADD3.64 UR34, UR10, 0x404, URZ ;  /* 0x000004040a227897 */ /* 0x000fe2000fffe03f */
[----:B-1----:R-:W-:-:S11]  /*12010*/  UMOV UR39, 0x40000040 ;  /* 0x4000004000277882 */ /* 0x002fd60000000000 */
.L_x_2:
[----:B------:R-:W-:Y:S04]  /*12020*/  STL [R1+0x1640], R191 ;  /* 0x001640bf01007387 */ /* 0x000fe80000100800 */
        /* <DEDUP_REMOVED lines=102> */
[----:B------:R-:W2:Y:S04]  /*12690*/  LDL.LU R7, [R1+0x1a4] ;  /* 0x0001a40001077983 */ /* 0x000ea80000300800 */
[----:B------:R-:W3:Y:S04]  /*126a0*/  LDL.LU R2, [R1+0xe44] ;  /* 0x000e440001027983 */ /* 0x000ee80000300800 */
[----:B------:R-:W4:Y:S01]  /*126b0*/  LDL.LU R6, [R1+0x698] ;  /* 0x0006980001067983 */ /* 0x000f220000300800 */
[----:B------:R-:W-:-:S02]  /*126c0*/  MOV R157, UR49 ;  /* 0x00000031009d7c02 */ /* 0x000fc40008000f00 */
[----:B------:R-:W-:Y:S02]  /*126d0*/  MOV R9, UR48 ;  /* 0x0000003000097c02 */ /* 0x000fe40008000f00 */
[----:B------:R-:W-:Y:S02]  /*126e0*/  MOV R8, UR53 ;  /* 0x0000003500087c02 */ /* 0x000fe40008000f00 */
[----:B------:R-:W-:Y:S01]  /*126f0*/  PRMT R193, RZ, 0x7610, R193 ;  /* 0x00007610ffc17816 */ /* 0x000fe200000000c1 */
[----:B----4-:R-:W-:Y:S04]  /*12700*/  STL [R1+0x1494], R6 ;  /* 0x0014940601007387 */ /* 0x010fe80000100800 */
        /* <DEDUP_REMOVED lines=25> */
[----:B-----5:R-:W-:Y:S04]  /*128a0*/  STL [R1+0x12c8], R0 ;  /* 0x0012c80001007387 */ /* 0x020fe80000100800 */
[----:B------:R0:W-:Y:S04]  /*128b0*/  STL [R1+0x12b8], R157 ;  /* 0x0012b89d01007387 */ /* 0x0001e80000100800 */
[----:B-1----:R1:W-:Y:S04]  /*128c0*/  STL [R1+0x12b4], R9 ;  /* 0x0012b40901007387 */ /* 0x0023e80000100800 */
[----:B------:R4:W-:Y:S01]  /*128d0*/  STL [R1+0x12b0], R8 ;  /* 0x0012b00801007387 */ /* 0x0009e20000100800 */
[----:B0-----:R-:W-:-:S02]  /*128e0*/  MOV R157, UR52 ;  /* 0x00000034009d7c02 */ /* 0x001fc40008000f00 */
[----:B-1----:R-:W-:-:S03]  /*128f0*/  MOV R9, UR57 ;  /* 0x0000003900097c02 */ /* 0x002fc60008000f00 */
[----:B------:R0:W-:Y:S01]  /*12900*/  STL [R1+0x12ac], R157 ;  /* 0x0012ac9d01007387 */ /* 0x0001e20000100800 */
[----:B----4-:R-:W-:-:S03]  /*12910*/  MOV R8, UR56 ;  /* 0x0000003800087c02 */ /* 0x010fc60008000f00 */
[----:B------:R-:W-:Y:S04]  /*12920*/  STL [R1+0x12a8], R9 ;  /* 0x0012a80901007387 */ /* 0x000fe80000100800 */
[----:B------:R1:W-:Y:S01]  /*12930*/  STL [R1+0x12a4], R8 ;  /* 0x0012a40801007387 */ /* 0x0003e20000100800 */
[----:B0-----:R-:W0:Y:S03]  /*12940*/  LDC R157, c[0x0][0x230] ;  /* 0x00008c00ff9d7b82 */ /* 0x001e260000000800 */
[----:B--2---:R-:W-:Y:S04]  /*12950*/  STL [R1+0x1318], R7 ;  /* 0x0013180701007387 */ /* 0x004fe80000100800 */
[----:B------:R-:W-:Y:S04]  /*12960*/  STL [R1+0x13a0], R7 ;  /* 0x0013a00701007387 */ /* 0x000fe80000100800 */
[----:B------:R-:W-:Y:S04]  /*12970*/  STL [R1+0x131c], R5 ;  /* 0x00131c0501007387 */ /* 0x000fe80000100800 */
[----:B------:R-:W-:Y:S04]  /*12980*/  STL [R1+0x13a4], R5 ;  /* 0x0013a40501007387 */ /* 0x000fe80000100800 */
[----:B------:R-:W-:Y:S04]  /*12990*/  STL [R1+0x13a8], R5 ;  /* 0x0013a80501007387 */ /* 0x000fe80000100800 */
[----:B------:R-:W-:Y:S01]  /*129a0*/  STL [R1+0x13ac], R5 ;  /* 0x0013ac0501007387 */ /* 0x000fe20000100800 */
[----:B0-----:R-:W-:-:S03]  /*129b0*/  IMAD R157, R7, -0x100, R157 ;  /* 0xffffff00079d7824 */ /* 0x001fc600078e029d */
[----:B------:R-:W-:Y:S02]  /*129c0*/  STL [R1+0x13b0], R5 ;  /* 0x0013b00501007387 */ /* 0x000fe40000100800 */
[C---:B------:R-:W-:Y:S02]  /*129d0*/  ISETP.GT.AND P0, PT, R157.reuse, RZ, PT ;  /* 0x000000ff9d00720c */ /* 0x040fe40003f04270 */
[----:B------:R-:W-:Y:S01]  /*129e0*/  STL [R1+0x13c4], R5 ;  /* 0x0013c40501007387 */ /* 0x000fe20000100800 */
[C---:B------:R-:W-:Y:S02]  /*129f0*/  ISETP.GT.AND P1, PT, R157.reuse, 0x1, PT ;  /* 0x000000019d00780c */ /* 0x040fe40003f24270 */
[----:B------:R-:W-:Y:S01]  /*12a00*/  PRMT R192, RZ, 0x7610, R192 ;  /* 0x00007610ffc07816 */ /* 0x000fe200000000c0 */
[----:B------:R-:W-:Y:S01]  /*12a10*/  STL [R1+0x13cc], R5 ;  /* 0x0013cc0501007387 */ /* 0x000fe20000100800 */
[----:B------:R-:W-:-:S03]  /*12a20*/  ISETP.GT.AND P2, PT, R157, 0x2, PT ;  /* 0x000000029d00780c */ /* 0x000fc60003f44270 */
[----:B------:R-:W-:Y:S03]  /*12a30*/  STL [R1+0x13d8], R5 ;  /* 0x0013d80501007387 */ /* 0x000fe60000100800 */
[----:B-1----:R-:W-:Y:S01]  /*12a40*/  @P0 IMAD.MOV.U32 R8, RZ, RZ, R5 ;  /* 0x000000ffff080224 */ /* 0x002fe200078e0005 */
[----:B------:R0:W-:Y:S01]  /*12a50*/  STL [R1+0x1314], R4 ;  /* 0x0013140401007387 */ /* 0x0001e20000100800 */
[----:B------:R-:W-:-:S05]  /*12a60*/  @P0 IMAD.MOV.U32 R9, RZ, RZ, R4 ;  /* 0x000000ffff090224 */ /* 0x000fca00078e0004 */
[----:B------:R1:W2:Y:S04]  /*12a70*/  @P0 LDG.E.U8 R193, desc[UR6][R8.64] ;  /* 0x0000000608c10981 */ /* 0x0002a8000c1e1100 */
[----:B0-----:R-:W4:Y:S04]  /*12a80*/  LDL.LU R4, [R1+0xe5c] ;  /* 0x000e5c0001047983 */ /* 0x001f280000300800 */
[----:B------:R-:W1:Y:S04]  /*12a90*/  LDL R8, [R1+0xe60] ;  /* 0x000e600001087983 */ /* 0x000e680000100800 */
[----:B------:R-:W1:Y:S02]  /*12aa0*/  LDL R9, [R1+0xe64] ;  /* 0x000e640001097983 */ /* 0x000e640000100800 */
[----:B-1----:R-:W-:-:S04]  /*12ab0*/  @P1 LOP3.LUT R9, R9, R8, RZ, 0x3c, !PT ;  /* 0x0000000809091212 */ /* 0x002fc800078e3cff */
[----:B------:R-:W-:-:S04]  /*12ac0*/  @P1 LOP3.LUT R8, R9, R8, RZ, 0x3c, !PT ;  /* 0x0000000809081212 */ /* 0x000fc800078e3cff */
[----:B------:R-:W-:-:S05]  /*12ad0*/  @P1 LOP3.LUT R9, R9, R8, RZ, 0x3c, !PT ;  /* 0x0000000809091212 */ /* 0x000fca00078e3cff */
[----:B------:R4:W2:Y:S04]  /*12ae0*/  @P1 LDG.E.U8 R192, desc[UR6][R8.64] ;  /* 0x0000000608c01981 */ /* 0x0008a8000c1e1100 */
[----:B------:R-:W3:Y:S01]  /*12af0*/  LDL R9, [R1+0xe58] ;  /* 0x000e580001097983 */ /* 0x000ee20000100800 */
[----:B------:R-:W-:Y:S01]  /*12b00*/  PRMT R160, RZ, 0x7610, R160 ;  /* 0x00007610ffa07816 */ /* 0x000fe200000000a0 */
[----:B----4-:R-:W-:Y:S02]  /*12b10*/  @P2 IMAD.MOV.U32 R8, RZ, RZ, R4 ;  /* 0x000000ffff082224 */ /* 0x010fe400078e0004 */
[----:B------:R-:W-:Y:S04]  /*12b20*/  STL [R1+0x1320], R4 ;  /* 0x0013200401007387 */ /* 0x000fe80000100800 */
[----:B------:R-:W-:Y:S01]  /*12b30*/  STL [R1+0x13dc], R4 ;  /* 0x0013dc0401007387 */ /* 0x000fe20000100800 */
[----:B------:R-:W-:-:S03]  /*12b40*/  ISETP.GT.AND P3, PT, R157, 0x3, PT ;  /* 0x000000039d00780c */ /* 0x000fc60003f64270 */
[----:B---3--:R-:W3:Y:S04]  /*12b50*/  @P2 LDG.E.U8 R160, desc[UR6][R8.64] ;  /* 0x0000000608a02981 */ /* 0x008ee8000c1e1100 */
[----:B------:R-:W4:Y:S04]  /*12b60*/  LDL R8, [R1+0xe50] ;  /* 0x000e500001087983 */ /* 0x000f280000100800 */
[----:B------:R-:W4:Y:S01]  /*12b70*/  LDL R9, [R1+0xe54] ;  /* 0x000e540001097983 */ /* 0x000f220000100800 */
[----:B------:R-:W-:-:S03]  /*12b80*/  PRMT R161, RZ, 0x7610, R161 ;  /* 0x00007610ffa17816 */ /* 0x000fc600000000a1 */
[----:B---3--:R-:W-:Y:S01]  /*12b90*/  STL [R1+0x1490], R160 ;  /* 0x001490a001007387 */ /* 0x008fe20000100800 */
[----:B----4-:R-:W-:-:S04]  /*12ba0*/  @P3 LOP3.LUT R9, R9, R8, RZ, 0x3c, !PT ;  /* 0x0000000809093212 */ /* 0x010fc800078e3cff */
[----:B------:R-:W-:-:S04]  /*12bb0*/  @P3 LOP3.LUT R8, R9, R8, RZ, 0x3c, !PT ;  /* 0x0000000809083212 */ /* 0x000fc800078e3cff */
[----:B------:R-:W-:-:S05]  /*12bc0*/  @P3 LOP3.LUT R9, R9, R8, RZ, 0x3c, !PT ;  /* 0x0000000809093212 */ /* 0x000fca00078e3cff */
[----:B------:R0:W3:Y:S04]  /*12bd0*/  @P3 LDG.E.U8 R161, desc[UR6][R8.64] ;  /* 0x0000000608a13981 */ /* 0x0000e8000c1e1100 */
[----:B------:R-:W0:Y:S04]  /*12be0*/  LDL R8, [R1+0xe48] ;  /* 0x000e480001087983 */ /* 0x000e280000100800 */
[----:B------:R-:W0:Y:S01]  /*12bf0*/  LDL R9, [R1+0xe4c] ;  /* 0x000e4c0001097983 */ /* 0x000e220000100800 */
[----:B------:R-:W-:Y:S02]  /*12c00*/  ISETP.GT.AND P4, PT, R157, 0x4, PT ;  /* 0x000000049d00780c */ /* 0x000fe40003f84270 */
[----:B------:R-:W-:-:S11]  /*12c10*/  PRMT R162, RZ, 0x7610, R162 ;  /* 0x00007610ffa27816 */ /* 0x000fd600000000a2 */
[----:B0-----:R-:W-:-:S04]  /*12c20*/  @P4 LOP3.LUT R9, R9, R8, RZ, 0x3c, !PT ;  /* 0x0000000809094212 */ /* 0x001fc800078e3cff */
[----:B------:R-:W-:-:S04]  /*12c30*/  @P4 LOP3.LUT R8, R9, R8, RZ, 0x3c, !PT ;  /* 0x0000000809084212 */ /* 0x000fc800078e3cff */
[----:B------:R-:W-:-:S05]  /*12c40*/  @P4 LOP3.LUT R9, R9, R8, RZ, 0x3c, !PT ;  /* 0x0000000809094212 */ /* 0x000fca00078e3cff */
[----:B------:R0:W4:Y:S04]  /*12c50*/  @P4 LDG.E.U8 R162, desc[UR6][R8.64] ;  /* 0x0000000608a24981 */ /* 0x000128000c1e1100 */
[----:B------:R-:W2:Y:S01]  /*12c60*/  LDL R9, [R1+0xe40] ;  /* 0x000e400001097983 */ /* 0x000ea20000100800 */
[----:B------:R-:W-:Y:S02]  /*12c70*/  ISETP.GT.AND P5, PT, R157, 0x5, PT ;  /* 0x000000059d00780c */ /* 0x000fe40003fa4270 */
[----:B------:R-:W-:Y:S01]  /*12c80*/  PRMT R163, RZ, 0x7610, R163 ;  /* 0x00007610ffa37816 */ /* 0x000fe200000000a3 */
[----:B------:R-:W-:Y:S04]  /*12c90*/  STL [R1+0x1324], R2 ;  /* 0x0013240201007387 */ /* 0x000fe80000100800 */
[----:B------:R-:W-:Y:S06]  /*12ca0*/  STL [R1+0x13e0], R2 ;  /* 0x0013e00201007387 */ /* 0x000fec0000100800 */
[----:B0-----:R-:W-:-:S05]  /*12cb0*/  @P5 IMAD.MOV.U32 R8, RZ, RZ, R2 ;  /* 0x000000ffff085224 */ /* 0x001fca00078e0002 */
[----:B--2---:R0:W2:Y:S04]  /*12cc0*/  @P5 LDG.E.U8 R163, desc[UR6][R8.64] ;  /* 0x0000000608a35981 */ /* 0x0040a8000c1e1100 */
[----:B------:R-:W0:Y:S04]  /*12cd0*/  LDL R8, [R1+0xe38] ;  /* 0x000e380001087983 */ /* 0x000e280000100800 */
[----:B------:R-:W0:Y:S01]  /*12ce0*/  LDL R9, [R1+0xe3c] ;  /* 0x000e3c0001097983 */ /* 0x000e220000100800 */
[----:B------:R-:W-:Y:S02]  /*12cf0*/  ISETP.GT.AND P1, PT, R157, 0x6, PT ;  /* 0x000000069d00780c */ /* 0x000fe40003f24270 */
[----:B------:R-:W-:-:S11]  /*12d00*/  PRMT R180, RZ, 0x7610, R180 ;  /* 0x00007610ffb47816 */ /* 0x000fd600000000b4 */
[----:B0-----:R-:W-:-:S04]  /*12d10*/  @P1 LOP3.LUT R9, R9, R8, RZ, 0x3c, !PT ;  /* 0x0000000809091212 */ /* 0x001fc800078e3cff */
[----:B------:R-:W-:-:S04]  /*12d20*/  @P1 LOP3.LUT R8, R9, R8, RZ, 0x3c, !PT ;  /* 0x0000000809081212 */ /* 0x000fc800078e3cff */
[----:B------:R-:W-:-:S05]  /*12d30*/  @P1 LOP3.LUT R9, R9, R8, RZ, 0x3c, !PT ;  /* 0x0000000809091212 */ /* 0x000fca00078e3cff */
[----:B------:R-:W3:Y:S04]  /*12d40*/  @P1 LDG.E.U8 R180, desc[UR6][R8.64] ;  /* 0x0000000608b41981 */ /* 0x000ee8000c1e1100 */
[----:B------:R-:W4:Y:S04]  /*12d50*/  LDL R8, [R1+0xe30] ;  /* 0x000e300001087983 */ /* 0x000f280000100800 */
[----:B------:R-:W4:Y:S01]  /*12d60*/  LDL R9, [R1+0xe34] ;  /* 0x000e340001097983 */ /* 0x000f220000100800 */
[----:B------:R-:W-:Y:S02]  /*12d70*/  ISETP.GT.AND P0, PT, R157, 0x7, PT ;  /* 0x000000079d00780c */ /* 0x000fe40003f04270 */
[----:B------:R-:W-:Y:S01]  /*12d80*/  PRMT R181, RZ, 0x7610, R181 ;  /* 0x00007610ffb57816 */ /* 0x000fe200000000b5 */
[----:B---3--:R-:W-:Y:S10]  /*12d90*/  STL [R1+0x148c], R180 ;  /* 0x00148cb401007387 */ /* 0x008ff40000100800 */
        /* <DEDUP_REMOVED lines=75> */
[----:B------:R-:W2:Y:S04]  /*13250*/  @P1 LDG.E.U8 R207, desc[UR6][R8.64] ;  /* 0x0000000608cf1981 */ /* 0x000ea8000c1e1100 */
[----:B------:R-:W3:Y:S04]  /*13260*/  LDL R8, [R1+0xde0] ;  /* 0x000de00001087983 */ /* 0x000ee80000100800 */
[----:B------:R-:W3:Y:S01]  /*13270*/  LDL R9, [R1+0xde4] ;  /* 0x000de40001097983 */ /* 0x000ee20000100800 */
[----:B------:R-:W-:Y:S02]  /*13280*/  ISETP.GT.AND P0, PT, R157, 0x11, PT ;  /* 0x000000119d00780c */ /* 0x000fe40003f04270 */
[----:B------:R-:W-:Y:S01]  /*13290*/  PRMT R206, RZ, 0x7610, R206 ;  /* 0x00007610ffce7816 */ /* 0x000fe200000000ce */
[----:B--2---:R-:W-:Y:S10]  /*132a0*/  STL [R1+0x1488], R207 ;  /* 0x001488cf01007387 */ /* 0x004ff40000100800 */
[----:B---3--:R-:W-:-:S04]  /*132b0*/  @P0 LOP3.LUT R9, R9, R8, RZ, 0x3c, !PT ;  /* 0x0000000809090212 */ /* 0x008fc800078e3cff */
[----:B------:R-:W-:-:S04]  /*132c0*/  @P0 LOP3.LUT R8, R9, R8, RZ, 0x3c, !PT ;  /* 0x0000000809080212 */ /* 0x000fc800078e3cff */
[----:B------:R-:W-:-:S05]  /*132d0*/  @P0 LOP3.LUT R9, R9, R8, RZ, 0x3c, !PT ;  /* 0x0000000809090212 */ /* 0x000fca00078e3cff */
[----:B------:R0:W2:Y:S04]  /*132e0*/  @P0 LDG.E.U8 R206, desc[UR6][R8.64] ;  /* 0x0000000608ce0981 */ /* 0x0000a8000c1e1100 */
[----:B------:R-:W0:Y:S04]  /*132f0*/  LDL R8, [R1+0xdd8] ;  /* 0x000dd80001087983 */ /* 0x000e280000100800 */
[----:B------:R-:W0:Y:S01]  /*13300*/  LDL R9, [R1+0xddc] ;  /* 0x000ddc0001097983 */ /* 0x000e220000100800 */
[----:B------:R-:W-:Y:S02]  /*13310*/  ISETP.GT.AND P2, PT, R157, 0x12, PT ;  /* 0x000000129d00780c */ /* 0x000fe40003f44270 */
[----:B------:R-:W-:-:S11]  /*13320*/  PRMT R205, RZ, 0x7610, R205 ;  /* 0x00007610ffcd7816 */ /* 0x000fd600000000cd */
[----:B0-----:R-:W-:-:S04]  /*13330*/  @P2 LOP3.LUT R9, R9, R8, RZ, 0x3c, !PT ;  /* 0x0000000809092212 */ /* 0x001fc800078e3cff */
        /* <DEDUP_REMOVED lines=114> */
[----:B------:R-:W4:Y:S01]  /*13a60*/  @P0 LDG.E.U8 R191, desc[UR6][R8.64] ;  /* 0x0000000608bf0981 */ /* 0x000f22000c1e1100 */
[----:B------:R-:W-:-:S03]  /*13a70*/  ISETP.GT.AND P2, PT, R157, 0x21, PT ;  /* 0x000000219d00780c */ /* 0x000fc60003f44270 */
[----:B----4-:R0:W-:Y:S04]  /*13a80*/  STL [R1+0x74], R191 ;  /* 0x000074bf01007387 */ /* 0x0101e80000100800 */
[----:B0-----:R-:W4:Y:S04]  /*13a90*/  LDL.LU R191, [R1+0x1674] ;  /* 0x0016740001bf7983 */ /* 0x001f280000300800 */
[----:B------:R-:W2:Y:S04]  /*13aa0*/  LDL R8, [R1+0xd60] ;  /* 0x000d600001087983 */ /* 0x000ea80000100800 */
[----:B------:R-:W2:Y:S01]  /*13ab0*/  LDL R9, [R1+0xd64] ;  /* 0x000d640001097983 */ /* 0x000ea20000100800 */
[----:B------:R-:W-:-:S02]  /*13ac0*/  PRMT R172, RZ, 0x7610, R172 ;  /* 0x00007610ffac7816 */ /* 0x000fc400000000ac */
[----:B--2---:R-:W-:-:S04]  /*13ad0*/  @P2 LOP3.LUT R9, R9, R8, RZ, 0x3c, !PT ;  /* 0x0000000809092212 */ /* 0x004fc800078e3cff */
[----:B------:R-:W-:-:S04]  /*13ae0*/  @P2 LOP3.LUT R8, R9, R8, RZ, 0x3c, !PT ;  /* 0x0000000809082212 */ /* 0x000fc800078e3cff */
[----:B------:R-:W-:-:S05]  /*13af0*/  @P2 LOP3.LUT R9, R9, R8, RZ, 0x3c, !PT ;  /* 0x0000000809092212 */ /* 0x000fca00078e3cff */
[----:B------:R-:W2:Y:S01]  /*13b00*/  @P2 LDG.E.U8 R172, desc[UR6][R8.64] ;  /* 0x0000000608ac2981 */ /* 0x000ea2000c1e1100 */
[----:B------:R-:W-:-:S03]  /*13b10*/  ISETP.GT.AND P3, PT, R157, 0x22, PT ;  /* 0x000000229d00780c */ /* 0x000fc60003f64270 */
[----:B--2---:R0:W-:Y:S04]  /*13b20*/  STL [R1+0x70], R172 ;  /* 0x000070ac01007387 */ /* 0x0041e80000100800 */
[----:B0-----:R-:W2:Y:S04]  /*13b30*/  LDL.LU R172, [R1+0x1670] ;  /* 0x0016700001ac7983 */ /* 0x001ea80000300800 */
[----:B------:R-:W3:Y:S04]  /*13b40*/  LDL R8, [R1+0xd58] ;  /* 0x000d580001087983 */ /* 0x000ee80000100800 */
[----:B------:R-:W3:Y:S01]  /*13b50*/  LDL R9, [R1+0xd5c] ;  /* 0x000d5c0001097983 */ /* 0x000ee20000100800 */
[----:B------:R-:W-:-:S02]  /*13b60*/  PRMT R17, RZ, 0x7610, R17 ;  /* 0x00007610ff117816 */ /* 0x000fc40000000011 */
[----:B---3--:R-:W-:-:S04]  /*13b70*/  @P3 LOP3.LUT R9, R9, R8, RZ, 0x3c, !PT ;  /* 0x0000000809093212 */ /* 0x008fc800078e3cff */
[----:B------:R-:W-:-:S04]  /*13b80*/  @P3 LOP3.LUT R8, R9, R8, RZ, 0x3c, !PT ;  /* 0x0000000809083212 */ /* 0x000fc800078e3cff */
[----:B------:R-:W-:-:S05]  /*13b90*/  @P3 LOP3.LUT R9, R9, R8, RZ, 0x3c, !PT ;  /* 0x0000000809093212 */ /* 0x000fca00078e3cff */
[----:B------:R-:W3:Y:S01]  /*13ba0*/  @P3 LDG.E.U8 R17, desc[UR6][R8.64] ;  /* 0x0000000608113981 */ /* 0x000ee2000c1e1100 */
[----:B------:R-:W-:-:S03]  /*13bb0*/  ISETP.GT.AND P4, PT, R157, 0x23, PT ;  /* 0x000000239d00780c */ /* 0x000fc60003f84270 */
[----:B---3--:R0:W-:Y:S04]  /*13bc0*/  STL [R1+0x6c], R17 ;  /* 0x00006c1101007387 */ /* 0x0081e80000100800 */
[----:B0-----:R-:W3:Y:S04]  /*13bd0*/  LDL.LU R17, [R1+0x166c] ;  /* 0x00166c0001117983 */ /* 0x001ee80000300800 */
[----:B------:R-:W2:Y:S04]  /*13be0*/  LDL R8, [R1+0xd50] ;  /* 0x000d500001087983 */ /* 0x000ea80000100800 */
[----:B------:R-:W2:Y:S01]  /*13bf0*/  LDL R9, [R1+0xd54] ;  /* 0x000d540001097983 */ /* 0x000ea20000100800 */
[----:B----4-:R-:W-:-:S02]  /*13c00*/  PRMT R191, RZ, 0x7610, R191 ;  /* 0x00007610ffbf7816 */ /* 0x010fc400000000bf */
[----:B--2---:R-:W-:-:S04]  /*13c10*/  @P4 LOP3.LUT R9, R9, R8, RZ, 0x3c, !PT ;  /* 0x0000000809094212 */ /* 0x004fc800078e3cff */
[----:B------:R-:W-:-:S04]  /*13c20*/  @P4 LOP3.LUT R8, R9, R8, RZ, 0x3c, !PT ;  /* 0x0000000809084212 */ /* 0x000fc800078e3cff */
[----:B------:R-:W-:-:S05]  /*13c30*/  @P4 LOP3.LUT R9, R9, R8, RZ, 0x3c, !PT ;  /* 0x0000000809094212 */ /* 0x000fca00078e3cff */
[----:B------:R-:W2:Y:S01]  /*13c40*/  @P4 LDG.E.U8 R191, desc[UR6][R8.64] ;  /* 0x0000000608bf4981 */ /* 0x000ea2000c1e1100 */
[----:B------:R-:W-:-:S03]  /*13c50*/  ISETP.GT.AND P1, PT, R157, 0x24, PT ;  /* 0x000000249d00780c */ /* 0x000fc60003f24270 */
[----:B--2---:R0:W-:Y:S04]  /*13c60*/  STL [R1+0x68], R191 ;  /* 0x000068bf01007387 */ /* 0x0041e80000100800 */
[----:B0-----:R-:W2:Y:S04]  /*13c70*/  LDL.LU R191, [R1+0x1668] ;  /* 0x0016680001bf7983 */ /* 0x001ea80000300800 */
[----:B------:R-:W4:Y:S04]  /*13c80*/  LDL R8, [R1+0xd48] ;  /* 0x000d480001087983 */ /* 0x000f280000100800 */
[----:B------:R-:W4:Y:S01]  /*13c90*/  LDL R9, [R1+0xd4c] ;  /* 0x000d4c0001097983 */ /* 0x000f220000100800 */
[----:B---3--:R-:W-:-:S02]  /*13ca0*/  PRMT R17, RZ, 0x7610, R17 ;  /* 0x00007610ff117816 */ /* 0x008fc40000000011 */
[----:B----4-:R-:W-:-:S04]  /*13cb0*/  @P1 LOP3.LUT R9, R9, R8, RZ, 0x3c, !PT ;  /* 0x0000000809091212 */ /* 0x010fc800078e3cff */
[----:B------:R-:W-:-:S04]  /*13cc0*/  @P1 LOP3.LUT R8, R9, R8, RZ, 0x3c, !PT ;  /* 0x0000000809081212 */ /* 0x000fc800078e3cff */
[----:B------:R-:W-:-:S05]  /*13cd0*/  @P1 LOP3.LUT R9, R9, R8, RZ, 0x3c, !PT ;  /* 0x0000000809091212 */ /* 0x000fca00078e3cff */
[----:B------:R-:W3:Y:S01]  /*13ce0*/  @P1 LDG.E.U8 R17, desc[UR6][R8.64] ;  /* 0x0000000608111981 */ /* 0x000ee2000c1e1100 */
[----:B------:R-:W-:-:S03]  /*13cf0*/  ISETP.GT.AND P0, PT, R157, 0x25, PT ;  /* 0x000000259d00780c */ /* 0x000fc60003f04270 */
[----:B---3--:R0:W-:Y:S04]  /*13d00*/  STL [R1+0x64], R17 ;  /* 0x0000641101007387 */ /* 0x0081e80000100800 */
[----:B0-----:R-:W3:Y:S04]  /*13d10*/  LDL.LU R17, [R1+0x1664] ;  /* 0x0016640001117983 */ /* 0x001ee80000300800 */
[----:B------:R-:W4:Y:S04]  /*13d20*/  LDL R8, [R1+0xd40] ;  /* 0x000d400001087983 */ /* 0x000f280000100800 */
[----:B------:R-:W4:Y:S01]  /*13d30*/  LDL R9, [R1+0xd44] ;  /* 0x000d440001097983 */ /* 0x000f220000100800 */
[----:B--2---:R-:W-:-:S02]  /*13d40*/  PRMT R191, RZ, 0x7610, R191 ;  /* 0x00007610ffbf7816 */ /* 0x004fc400000000bf */
[----:B----4-:R-:W-:-:S04]  /*13d50*/  @P0 LOP3.LUT R9, R9, R8, RZ, 0x3c, !PT ;  /* 0x0000000809090212 */ /* 0x010fc800078e3cff */
        /* <DEDUP_REMOVED lines=8> */
[----:B------:R-:W-:-:S02]  /*13de0*/  PRMT R172, RZ, 0x7610, R172 ;  /* 0x00007610ffac7816 */ /* 0x000fc400000000ac */
[----:B----4-:R-:W-:-:S04]  /*13df0*/  @P2 LOP3.LUT R9, R9, R8, RZ, 0x3c, !PT ;  /* 0x0000000809092212 */ /* 0x010fc800078e3cff */
        /* <DEDUP_REMOVED lines=8> */
[----:B---3--:R-:W-:-:S02]  /*13e80*/  PRMT R17, RZ, 0x7610, R17 ;  /* 0x00007610ff117816 */ /* 0x008fc40000000011 */
        /* <DEDUP_REMOVED lines=47> */
[----:B------:R-:W3:Y:S04]  /*14180*/  LDL R8, [R1+0xd08] ;  /* 0x000d080001087983 */ /* 0x000ee80000100800 */
[----:B------:R-:W3:Y:S01]  /*14190*/  LDL R9, [R1+0xd0c] ;  /* 0x000d0c0001097983 */ /* 0x000ee20000100800 */
[----:B--2---:R-:W-:-:S02]  /*141a0*/  PRMT R17, RZ, 0x7610, R17 ;  /* 0x00007610ff117816 */ /* 0x004fc40000000011 */
[----:B---3--:R-:W-:-:S04]  /*141b0*/  @P3 LOP3.LUT R9, R9, R8, RZ, 0x3c, !PT ;  /* 0x0000000809093212 */ /* 0x008fc800078e3cff */
        /* <DEDUP_REMOVED lines=312> */
[----:B------:R-:W3:Y:S04]  /*15540*/  @P4 LDG.E.U8 R7, desc[UR6][R8.64] ;  /* 0x0000000608074981 */ /* 0x000ee8000c1e1100 */
[----:B------:R-:W2:Y:S04]  /*15550*/  LDL R8, [R1+0xc08] ;  /* 0x000c080001087983 */ /* 0x000ea80000100800 */
[----:B------:R-:W2:Y:S01]  /*15560*/  LDL R9, [R1+0xc0c] ;  /* 0x000c0c0001097983 */ /* 0x000ea20000100800 */
[----:B------:R-:W-:Y:S02]  /*15570*/  ISETP.GT.AND P1, PT, R157, 0x4c, PT ;  /* 0x0000004c9d00780c */ /* 0x000fe40003f24270 */
[----:B------:R-:W-:Y:S01]  /*15580*/  PRMT R3, RZ, 0x7610, R3 ;  /* 0x00007610ff037816 */ /* 0x000fe20000000003 */
[----:B---3--:R-:W-:Y:S04]  /*15590*/  STL [R1+0x13e8], R7 ;  /* 0x0013e80701007387 */ /* 0x008fe80000100800 */
        /* <DEDUP_REMOVED lines=12> */
[----:B------:R-:W-:Y:S01]  /*15660*/  STL [R1+0x1420], R7 ;  /* 0x0014200701007387 */ /* 0x000fe20000100800 */
[----:B--2---:R-:W-:-:S03]  /*15670*/  @P1 LOP3.LUT R9, R9, R8, RZ, 0x3c, !PT ;  /* 0x0000000809091212 */ /* 0x004fc600078e3cff */
[----:B------:R-:W-:Y:S04]  /*15680*/  STL [R1+0x1424], R7 ;  /* 0x0014240701007387 */ /* 0x000fe80000100800 */
[----:B------:R-:W-:Y:S04]  /*15690*/  STL [R1+0x1428], R7 ;  /* 0x0014280701007387 */ /* 0x000fe80000100800 */
[----:B------:R-:W-:Y:S04]  /*156a0*/  STL [R1+0x142c], R7 ;  /* 0x00142c0701007387 */ /* 0x000fe80000100800 */
[----:B------:R-:W-:Y:S01]  /*156b0*/  STL [R1+0x1430], R7 ;  /* 0x0014300701007387 */ /* 0x000fe20000100800 */
[----:B------:R-:W-:-:S03]  /*156c0*/  @P1 LOP3.LUT R8, R9, R8, RZ, 0x3c, !PT ;  /* 0x0000000809081212 */ /* 0x000fc600078e3cff */
        /* <DEDUP_REMOVED lines=14> */
[----:B------:R-:W2:Y:S04]  /*157b0*/  @P1 LDG.E.U8 R3, desc[UR6][R8.64] ;  /* 0x0000000608031981 */ /* 0x000ea8000c1e1100 */
[----:B------:R-:W3:Y:S04]  /*157c0*/  LDL R8, [R1+0xc00] ;  /* 0x000c000001087983 */ /* 0x000ee80000100800 */
[----:B------:R-:W3:Y:S01]  /*157d0*/  LDL R9, [R1+0xc04] ;  /* 0x000c040001097983 */ /* 0x000ee20000100800 */
[----:B------:R-:W-:-:S02]  /*157e0*/  ISETP.GT.AND P0, PT, R157, 0x4d, PT ;  /* 0x0000004d9d00780c */ /* 0x000fc40003f04270 */
[----:B------:R-:W-:Y:S01]  /*157f0*/  PRMT R2, RZ, 0x7610, R2 ;  /* 0x00007610ff027816 */ /* 0x000fe20000000002 */
[----:B--2---:R-:W-:Y:S04]  /*15800*/  STL [R1+0x140c], R3 ;  /* 0x00140c0301007387 */ /* 0x004fe80000100800 */
[----:B------:R-:W-:Y:S06]  /*15810*/  STL [R1+0x1434], R3 ;  /* 0x0014340301007387 */ /* 0x000fec0000100800 */
[----:B---3--:R-:W-:-:S04]  /*15820*/  @P0 LOP3.LUT R9, R9, R8, RZ, 0x3c, !PT ;  /* 0x0000000809090212 */ /* 0x008fc800078e3cff */
[C---:B------:R-:W-:Y:S01]  /*15830*/  @P0 LOP3.LUT R8, R9.reuse, R8, RZ, 0x3c, !PT ;  /* 0x0000000809080212 */ /* 0x040fe200078e3cff */
[----:B------:R-:W-:Y:S03]  /*15840*/  STL [R1+0x143c], R3 ;  /* 0x00143c0301007387 */ /* 0x000fe60000100800 */
[----:B------:R-:W-:Y:S01]  /*15850*/  @P0 LOP3.LUT R9, R9, R8, RZ, 0x3c, !PT ;  /* 0x0000000809090212 */ /* 0x000fe200078e3cff */
        /* <DEDUP_REMOVED lines=8> */
[----:B--2---:R-:W-:Y:S10]  /*158e0*/  STL [R1+0x147c], R2 ;  /* 0x00147c0201007387 */ /* 0x004ff40000100800 */
[----:B---3--:R-:W-:-:S04]  /*158f0*/  @P2 LOP3.LUT R9, R9, R8, RZ, 0x3c, !PT ;  /* 0x0000000809092212 */ /* 0x008fc800078e3cff */
        /* <DEDUP_REMOVED lines=20> */
[----:B--2---:R-:W-:Y:S01]  /*15a40*/  STL [R1+0x1484], R5 ;  /* 0x0014840501007387 */ /* 0x004fe20000100800 */
[----:B------:R-:W-:-:S03]  /*15a50*/  ISETP.GT.AND P1, PT, R157, 0x51, PT ;  /* 0x000000519d00780c */ /* 0x000fc60003f24270 */
[----:B---3--:R0:W-:Y:S04]  /*15a60*/  STL [R1+0x184], R248 ;  /* 0x000184f801007387 */ /* 0x0081e80000100800 */
        /* <DEDUP_REMOVED lines=456> */
[----:B--2---:R0:W-:Y:S04]  /*176f0*/  STL [R1+0x254], R191 ;  /* 0x000254bf01007387 */ /* 0x0041e80000100800 */
[----:B0-----:R-:W2:Y:S04]  /*17700*/  LDL R191, [R1+0xa5c] ;  /* 0x000a5c0001bf7983 */ /* 0x001ea80000100800 */
[----:B---3--:R0:W-:Y:S04]  /*17710*/  STL [R1+0x244], R12 ;  /* 0x0002440c01007387 */ /* 0x0081e80000100800 */
[----:B0-----:R-:W3:Y:S04]  /*17720*/  LDL.LU R12, [R1+0x1514] ;  /* 0x00151400010c7983 */ /* 0x001ee80000300800 */
[----:B------:R-:W4:Y:S04]  /*17730*/  LDL R8, [R1+0xa70] ;  /* 0x000a700001087983 */ /* 0x000f280000100800 */
[----:B------:R-:W4:Y:S01]  /*17740*/  LDL R9, [R1+0xa74] ;  /* 0x000a740001097983 */ /* 0x000f220000100800 */
[----:B------:R-:W-:-:S02]  /*17750*/  ISETP.GT.AND P0, PT, R157, 0x7f, PT ;  /* 0x0000007f9d00780c */ /* 0x000fc40003f04270 */
[----:B------:R-:W-:-:S11]  /*17760*/  PRMT R17, RZ, 0x7610, R17 ;  /* 0x00007610ff117816 */ /* 0x000fd60000000011 */
[----:B----4-:R-:W-:-:S04]  /*17770*/  @P0 LOP3.LUT R9, R9, R8, RZ, 0x3c, !PT ;  /* 0x0000000809090212 */ /* 0x010fc800078e3cff */
[----:B------:R-:W-:-:S04]  /*17780*/  @P0 LOP3.LUT R8, R9, R8, RZ, 0x3c, !PT ;  /* 0x0000000809080212 */ /* 0x000fc800078e3cff */
[----:B------:R-:W-:-:S05]  /*17790*/  @P0 LOP3.LUT R9, R9, R8, RZ, 0x3c, !PT ;  /* 0x0000000809090212 */ /* 0x000fca00078e3cff */
[----:B------:R-:W4:Y:S04]  /*177a0*/  @P0 LDG.E.U8 R17, desc[UR6][R8.64] ;  /* 0x0000000608110981 */ /* 0x000f28000c1e1100 */
[----:B------:R-:W2:Y:S04]  /*177b0*/  LDL R8, [R1+0xa68] ;  /* 0x000a680001087983 */ /* 0x000ea80000100800 */
[----:B------:R-:W2:Y:S01]  /*177c0*/  LDL R9, [R1+0xa6c] ;  /* 0x000a6c0001097983 */ /* 0x000ea20000100800 */
[C---:B------:R-:W-:Y:S02]  /*177d0*/  ISETP.GT.AND P2, PT, R157.reuse, 0x80, PT ;  /* 0x000000809d00780c */ /* 0x040fe40003f44270 */
[----:B------:R-:W-:Y:S01]  /*177e0*/  PRMT R172, RZ, 0x7610, R172 ;  /* 0x00007610ffac7816 */ /* 0x000fe200000000ac */
[----:B----4-:R0:W-:Y:S01]  /*177f0*/  STL [R1+0x248], R17 ;  /* 0x0002481101007387 */ /* 0x0101e20000100800 */
[----:B------:R-:W-:-:S02]  /*17800*/  ISETP.GT.AND P3, PT, R157, 0x81, PT ;  /* 0x000000819d00780c */ /* 0x000fc40003f64270 */
[----:B------:R-:W-:Y:S02]  /*17810*/  PRMT R176, RZ, 0x7610, R176 ;  /* 0x00007610ffb07816 */ /* 0x000fe400000000b0 */
[C---:B------:R-:W-:Y:S02]  /*17820*/  ISETP.GT.AND P4, PT, R157.reuse, 0x82, PT ;  /* 0x000000829d00780c */ /* 0x040fe40003f84270 */
[----:B------:R-:W-:Y:S02]  /*17830*/  PRMT R174, RZ, 0x7610, R174 ;  /* 0x00007610ffae7816 */ /* 0x000fe400000000ae */
[----:B------:R-:W-:Y:S01]  /*17840*/  ISETP.GT.AND P1, PT, R157, 0x83, PT ;  /* 0x000000839d00780c */ /* 0x000fe20003f24270 */
[----:B0-----:R-:W4:Y:S01]  /*17850*/  LDL R17, [R1+0xa4c] ;  /* 0x000a4c0001117983 */ /* 0x001f220000100800 */
[----:B--2---:R-:W-:-:S04]  /*17860*/  @P2 LOP3.LUT R9, R9, R8, RZ, 0x3c, !PT ;  /* 0x0000000809092212 */ /* 0x004fc800078e3cff */
[----:B------:R-:W-:-:S04]  /*17870*/  @P2 LOP3.LUT R8, R9, R8, RZ, 0x3c, !PT ;  /* 0x0000000809082212 */ /* 0x000fc800078e3cff */
[----:B------:R-:W-:-:S05]  /*17880*/  @P2 LOP3.LUT R9, R9, R8, RZ, 0x3c, !PT ;  /* 0x0000000809092212 */ /* 0x000fca00078e3cff */
[----:B------:R0:W2:Y:S04]  /*17890*/  @P2 LDG.E.U8 R172, desc[UR6][R8.64] ;  /* 0x0000000608ac2981 */ /* 0x0000a8000c1e1100 */
[----:B------:R-:W0:Y:S04]  /*178a0*/  LDL R8, [R1+0xa60] ;  /* 0x000a600001087983 */ /* 0x000e280000100800 */
[----:B------:R-:W0:Y:S02]  /*178b0*/  LDL R9, [R1+0xa64] ;  /* 0x000a640001097983 */ /* 0x000e240000100800 */
[----:B0-----:R-:W-:-:S04]  /*178c0*/  @P3 LOP3.LUT R9, R9, R8, RZ, 0x3c, !PT ;  /* 0x0000000809093212 */ /* 0x001fc800078e3cff */
[----:B------:R-:W-:-:S04]  /*178d0*/  @P3 LOP3.LUT R8, R9, R8, RZ, 0x3c, !PT ;  /* 0x0000000809083212 */ /* 0x000fc800078e3cff */
[----:B------:R-:W-:-:S05]  /*178e0*/  @P3 LOP3.LUT R9, R9, R8, RZ, 0x3c, !PT ;  /* 0x0000000809093212 */ /* 0x000fca00078e3cff */
[----:B------:R0:W2:Y:S04]  /*178f0*/  @P3 LDG.E.U8 R176, desc[UR6][R8.64] ;  /* 0x0000000608b03981 */ /* 0x0000a8000c1e1100 */
[----:B------:R-:W3:Y:S01]  /*17900*/  LDL R9, [R1+0xa58] ;  /* 0x000a580001097983 */ /* 0x000ee20000100800 */
[----:B0-----:R-:W-:Y:S01]  /*17910*/  @P4 IMAD.MOV.U32 R8, RZ, RZ, R191 ;  /* 0x000000ffff084224 */ /* 0x001fe200078e00bf */
[----:B------:R-:W-:Y:S02]  /*17920*/  PRMT R171, RZ, 0x7610, R171 ;  /* 0x00007610ffab7816 */ /* 0x000fe400000000ab */
[----:B------:R-:W-:Y:S01]  /*17930*/  ISETP.GT.AND P0, PT, R157, 0x84, PT ;  /* 0x000000849d00780c */ /* 0x000fe20003f04270 */
[----:B------:R-:W2:Y:S04]  /*17940*/  LDL R191, [R1+0xa34] ;  /* 0x000a340001bf7983 */ /* 0x000ea80000100800 */
[----:B---3--:R0:W3:Y:S04]  /*17950*/  @P4 LDG.E.U8 R174, desc[UR6][R8.64] ;  /* 0x0000000608ae4981 */ /* 0x0080e8000c1e1100 */
[----:B------:R-:W0:Y:S04]  /*17960*/  LDL R8, [R1+0xa50] ;  /* 0x000a500001087983 */ /* 0x000e280000100800 */
[----:B------:R-:W0:Y:S02]  /*17970*/  LDL R9, [R1+0xa54] ;  /* 0x000a540001097983 */ /* 0x000e240000100800 */
[----:B0-----:R-:W-:-:S04]  /*17980*/  @P1 LOP3.LUT R9, R9, R8, RZ, 0x3c, !PT ;  /* 0x0000000809091212 */ /* 0x001fc800078e3cff */
[----:B------:R-:W-:-:S04]  /*17990*/  @P1 LOP3.LUT R8, R9, R8, RZ, 0x3c, !PT ;  /* 0x0000000809081212 */ /* 0x000fc800078e3cff */
[----:B------:R-:W-:-:S05]  /*179a0*/  @P1 LOP3.LUT R9, R9, R8, RZ, 0x3c, !PT ;  /* 0x0000000809091212 */ /* 0x000fca00078e3cff */
[----:B------:R4:W3:Y:S04]  /*179b0*/  @P1 LDG.E.U8 R171, desc[UR6][R8.64] ;  /* 0x0000000608ab1981 */ /* 0x0008e8000c1e1100 */
[----:B------:R-:W2:Y:S01]  /*179c0*/  LDL R9, [R1+0xa48] ;  /* 0x000a480001097983 */ /* 0x000ea20000100800 */
[----:B------:R-:W-:Y:S01]  /*179d0*/  PRMT R173, RZ, 0x7610, R173 ;  /* 0x00007610ffad7816 */ /* 0x000fe200000000ad */
[----:B----4-:R-:W-:Y:S01]  /*179e0*/  @P0 IMAD.MOV.U32 R8, RZ, RZ, R17 ;  /* 0x000000ffff080224 */ /* 0x010fe200078e0011 */
[----:B------:R-:W-:Y:S01]  /*179f0*/  ISETP.GT.AND P2, PT, R157, 0x85, PT ;  /* 0x000000859d00780c */ /* 0x000fe20003f44270 */
[----:B------:R-:W4:Y:S04]  /*17a00*/  LDL R17, [R1+0xa24] ;  /* 0x000a240001117983 */ /* 0x000f280000100800 */
[----:B--2---:R0:W2:Y:S04]  /*17a10*/  @P0 LDG.E.U8 R173, desc[UR6][R8.64] ;  /* 0x0000000608ad0981 */ /* 0x0040a8000c1e1100 */
[----:B------:R-:W0:Y:S04]  /*17a20*/  LDL R8, [R1+0xa40] ;  /* 0x000a400001087983 */ /* 0x000e280000100800 */
[----:B------:R-:W0:Y:S01]  /*17a30*/  LDL R9, [R1+0xa44] ;  /* 0x000a440001097983 */ /* 0x000e220000100800 */
[----:B------:R-:W-:-:S02]  /*17a40*/  PRMT R178, RZ, 0x7610, R178 ;  /* 0x00007610ffb27816 */ /* 0x000fc400000000b2 */
        /* <DEDUP_REMOVED lines=12> */
[----:B------:R-:W3:Y:S01]  /*17b10*/  LDL R9, [R1+0xa30] ;  /* 0x000a300001097983 */ /* 0x000ee20000100800 */
[----:B------:R-:W-:Y:S02]  /*17b20*/  ISETP.GT.AND P4, PT, R157, 0x87, PT ;  /* 0x000000879d00780c */ /* 0x000fe40003f84270 */
[----:B------:R-:W-:-:S11]  /*17b30*/  PRMT R170, RZ, 0x7610, R170 ;  /* 0x00007610ffaa7816 */ /* 0x000fd600000000aa */
[----:B0-----:R-:W-:Y:S01]  /*17b40*/  @P4 IMAD.MOV.U32 R8, RZ, RZ, R191 ;  /* 0x000000ffff084224 */ /* 0x001fe200078e00bf */
[----:B------:R-:W-:Y:S01]  /*17b50*/  ISETP.GT.AND P1, PT, R157, 0x88, PT ;  /* 0x000000889d00780c */ /* 0x000fe20003f24270 */
[----:B------:R-:W2:Y:S04]  /*17b60*/  LDL R191, [R1+0xa0c] ;  /* 0x000a0c0001bf7983 */ /* 0x000ea80000100800 */
[----:B---3--:R0:W3:Y:S04]  /*17b70*/  @P4 LDG.E.U8 R170, desc[UR6][R8.64] ;  /* 0x0000000608aa4981 */ /* 0x0080e8000c1e1100 */
[----:B------:R-:W0:Y:S04]  /*17b80*/  LDL R8, [R1+0xa28] ;  /* 0x000a280001087983 */ /* 0x000e280000100800 */
[----:B------:R-:W0:Y:S01]  /*17b90*/  LDL R9, [R1+0xa2c] ;  /* 0x000a2c0001097983 */ /* 0x000e220000100800 */
[----:B------:R-:W-:-:S02]  /*17ba0*/  PRMT R165, RZ, 0x7610, R165 ;  /* 0x00007610ffa57816 */ /* 0x000fc400000000a5 */
[----:B------:R-:W-:Y:S02]  /*17bb0*/  ISETP.GT.AND P0, PT, R157, 0x89, PT ;  /* 0x000000899d00780c */ /* 0x000fe40003f04270 */
        /* <DEDUP_REMOVED lines=60> */
[----:B------:R-:W3:Y:S01]  /*17f80*/  @P3 LDG.E.U8 R13, desc[UR6][R8.64] ;  /* 0x00000006080d3981 */ /* 0x000ee2000c1e1100 */
[C---:B------:R-:W-:Y:S02]  /*17f90*/  ISETP.GT.AND P4, PT, R157.reuse, 0x91, PT ;  /* 0x000000919d00780c */ /* 0x040fe40003f84270 */
[----:B------:R-:W-:Y:S01]  /*17fa0*/  PRMT R15, RZ, 0x7610, R15 ;  /* 0x00007610ff0f7816 */ /* 0x000fe2000000000f */
[----:B---3--:R0:W-:Y:S04]  /*17fb0*/  STL [R1+0x34], R13 ;  /* 0x0000340d01007387 */ /* 0x0081e80000100800 */
[----:B0-----:R-:W3:Y:S04]  /*17fc0*/  LDL.LU R13, [R1+0x1510] ;  /* 0x00151000010d7983 */ /* 0x001ee80000300800 */
[----:B------:R-:W4:Y:S02]  /*17fd0*/  LDL R9, [R1+0x9e0] ;  /* 0x0009e00001097983 */ /* 0x000f240000100800 */
[----:B------:R-:W-:Y:S01]  /*17fe0*/  @P4 IMAD.MOV.U32 R8, RZ, RZ, R191 ;  /* 0x000000ffff084224 */ /* 0x000fe200078e00bf */
[----:B------:R-:W-:-:S04]  /*17ff0*/  ISETP.GT.AND P1, PT, R157, 0x92, PT ;  /* 0x000000929d00780c */ /* 0x000fc80003f24270 */
[----:B----4-:R0:W4:Y:S04]  /*18000*/  @P4 LDG.E.U8 R15, desc[UR6][R8.64] ;  /* 0x00000006080f4981 */ /* 0x010128000c1e1100 */
[----:B------:R-:W0:Y:S04]  /*18010*/  LDL R8, [R1+0x9d8] ;  /* 0x0009d80001087983 */ /* 0x000e280000100800 */
[----:B------:R-:W0:Y:S01]  /*18020*/  LDL R9, [R1+0x9dc] ;  /* 0x0009dc0001097983 */ /* 0x000e220000100800 */
[----:B------:R-:W-:Y:S02]  /*18030*/  PRMT R20, RZ, 0x7610, R20 ;  /* 0x00007610ff147816 */ /* 0x000fe40000000014 */
[----:B0-----:R-:W-:-:S04]  /*18040*/  @P1 LOP3.LUT R9, R9, R8, RZ, 0x3c, !PT ;  /* 0x0000000809091212 */ /* 0x001fc800078e3cff */
[----:B------:R-:W-:-:S04]  /*18050*/  @P1 LOP3.LUT R8, R9, R8, RZ, 0x3c, !PT ;  /* 0x0000000809081212 */ /* 0x000fc800078e3cff */
[----:B------:R-:W-:-:S05]  /*18060*/  @P1 LOP3.LUT R9, R9, R8, RZ, 0x3c, !PT ;  /* 0x0000000809091212 */ /* 0x000fca00078e3cff */
[----:B------:R-:W2:Y:S04]  /*18070*/  @P1 LDG.E.U8 R20, desc[UR6][R8.64] ;  /* 0x0000000608141981 */ /* 0x000ea8000c1e1100 */
[----:B----4-:R0:W-:Y:S04]  /*18080*/  STL [R1+0x30], R15 ;  /* 0x0000300f01007387 */ /* 0x0101e80000100800 */
[----:B------:R-:W4:Y:S04]  /*18090*/  LDL R191, [R1+0x9bc] ;  /* 0x0009bc0001bf7983 */ /* 0x000f280000100800 */
[----:B0-----:R-:W3:Y:S01]  /*180a0*/  LDL R15, [R1+0x9cc] ;  /* 0x0009cc00010f7983 */ /* 0x001ee20000100800 */
[----:B------:R-:W-:-:S03]  /*180b0*/  ISETP.GT.AND P0, PT, R157, 0x93, PT ;  /* 0x000000939d00780c */ /* 0x000fc60003f04270 */
[----:B--2---:R0:W-:Y:S04]  /*180c0*/  STL [R1+0x2c], R20 ;  /* 0x00002c1401007387 */ /* 0x0041e80000100800 */
[----:B0-----:R-:W2:Y:S04]  /*180d0*/  LDL.LU R20, [R1+0x150c] ;  /* 0x00150c0001147983 */ /* 0x001ea80000300800 */
[----:B------:R-:W4:Y:S01]  /*180e0*/  LDL R9, [R1+0x9d0] ;  /* 0x0009d00001097983 */ /* 0x000f220000100800 */
[----:B------:R-:W-:Y:S01]  /*180f0*/  PRMT R16, RZ, 0x7610, R16 ;  /* 0x00007610ff107816 */ /* 0x000fe20000000010 */
[----:B------:R-:W-:Y:S01]  /*18100*/  @P0 IMAD.MOV.U32 R8, RZ, RZ, R17 ;  /* 0x000000ffff080224 */ /* 0x000fe200078e0011 */
[----:B------:R-:W-:Y:S01]  /*18110*/  ISETP.GT.AND P2, PT, R157, 0x94, PT ;  /* 0x000000949d00780c */ /* 0x000fe20003f44270 */
[----:B------:R-:W2:Y:S01]  /*18120*/  LDL R17, [R1+0x9b0] ;  /* 0x0009b00001117983 */ /* 0x000ea20000100800 */
[----:B------:R-:W-:-:S03]  /*18130*/  PRMT R23, RZ, 0x7610, R23 ;  /* 0x00007610ff177816 */ /* 0x000fc60000000017 */
[----:B----4-:R3:W4:Y:S04]  /*18140*/  @P0 LDG.E.U8 R16, desc[UR6][R8.64] ;  /* 0x0000000608100981 */ /* 0x010728000c1e1100 */
[----:B------:R-:W2:Y:S04]  /*18150*/  LDL R9, [R1+0x9c8] ;  /* 0x0009c80001097983 */ /* 0x000ea80000100800 */
[----:B---3--:R-:W-:-:S05]  /*18160*/  @P2 IMAD.MOV.U32 R8, RZ, RZ, R15 ;  /* 0x000000ffff082224 */ /* 0x008fca00078e000f */
[----:B--2---:R-:W2:Y:S04]  /*18170*/  @P2 LDG.E.U8 R23, desc[UR6][R8.64] ;  /* 0x0000000608172981 */ /* 0x004ea8000c1e1100 */
[----:B----4-:R0:W-:Y:S04]  /*18180*/  STL [R1+0x28], R16 ;  /* 0x0000281001007387 */ /* 0x0101e80000100800 */
[----:B------:R-:W3:Y:S04]  /*18190*/  LDL R15, [R1+0x9ac] ;  /* 0x0009ac00010f7983 */ /* 0x000ee80000100800 */
[----:B0-----:R-:W4:Y:S04]  /*181a0*/  LDL R16, [R1+0x9b4] ;  /* 0x0009b40001107983 */ /* 0x001f280000100800 */
[----:B--2---:R0:W-:Y:S04]  /*181b0*/  STL [R1+0x24], R23 ;  /* 0x0000241701007387 */ /* 0x0041e80000100800 */
[----:B0-----:R-:W2:Y:S04]  /*181c0*/  LDL.LU R23, [R1+0x1508] ;  /* 0x0015080001177983 */ /* 0x001ea80000300800 */
[----:B------:R-:W3:Y:S04]  /*181d0*/  LDL R8, [R1+0x9c0] ;  /* 0x0009c00001087983 */ /* 0x000ee80000100800 */
[----:B------:R-:W3:Y:S01]  /*181e0*/  LDL R9, [R1+0x9c4] ;  /* 0x0009c40001097983 */ /* 0x000ee20000100800 */
[----:B------:R-:W-:-:S02]  /*181f0*/  ISETP.GT.AND P3, PT, R157, 0x95, PT ;  /* 0x000000959d00780c */ /* 0x000fc40003f64270 */
[----:B------:R-:W-:-:S11]  /*18200*/  PRMT R22, RZ, 0x7610, R22 ;  /* 0x00007610ff167816 */ /* 0x000fd60000000016 */
[----:B---3--:R-:W-:-:S04]  /*18210*/  @P3 LOP3.LUT R9, R9, R8, RZ, 0x3c, !PT ;  /* 0x0000000809093212 */ /* 0x008fc800078e3cff */
[----:B------:R-:W-:-:S04]  /*18220*/  @P3 LOP3.LUT R8, R9, R8, RZ, 0x3c, !PT ;  /* 0x0000000809083212 */ /* 0x000fc800078e3cff */
[----:B------:R-:W-:-:S05]  /*18230*/  @P3 LOP3.LUT R9, R9, R8, RZ, 0x3c, !PT ;  /* 0x0000000809093212 */ /* 0x000fca00078e3cff */
[----:B------:R-:W3:Y:S01]  /*18240*/  @P3 LDG.E.U8 R22, desc[UR6][R8.64] ;  /* 0x0000000608163981 */ /* 0x000ee2000c1e1100 */
[C---:B------:R-:W-:Y:S02]  /*18250*/  ISETP.GT.AND P4, PT, R157.reuse, 0x96, PT ;  /* 0x000000969d00780c */ /* 0x040fe40003f84270 */
[----:B------:R-:W-:Y:S01]  /*18260*/  ISETP.GT.AND P1, PT, R157, 0x97, PT ;  /* 0x000000979d00780c */ /* 0x000fe20003f24270 */
[----:B---3--:R0:W-:Y:S04]  /*18270*/  STL [R1+0x20], R22 ;  /* 0x0000201601007387 */ /* 0x0081e80000100800 */
[----:B0-----:R-:W3:Y:S04]  /*18280*/  LDL.LU R22, [R1+0x1504] ;  /* 0x0015040001167983 */ /* 0x001ee80000300800 */
[----:B------:R-:W4:Y:S01]  /*18290*/  LDL R9, [R1+0x9b8] ;  /* 0x0009b80001097983 */ /* 0x000f220000100800 */
[----:B------:R-:W-:Y:S01]  /*182a0*/  PRMT R190, RZ, 0x7610, R190 ;  /* 0x00007610ffbe7816 */ /* 0x000fe200000000be */
[----:B------:R-:W-:Y:S01]  /*182b0*/  @P4 IMAD.MOV.U32 R8, RZ, RZ, R191 ;  /* 0x000000ffff084224 */ /* 0x000fe200078e00bf */
[----:B------:R-:W-:Y:S01]  /*182c0*/  PRMT R21, RZ, 0x7610, R21 ;  /* 0x00007610ff157816 */ /* 0x000fe20000000015 */
[----:B------:R-:W2:Y:S04]  /*182d0*/  LDL R191, [R1+0x9a0] ;  /* 0x0009a00001bf7983 */ /* 0x000ea80000100800 */
[----:B----4-:R0:W4:Y:S02]  /*182e0*/  @P4 LDG.E.U8 R190, desc[UR6][R8.64] ;  /* 0x0000000608be4981 */ /* 0x010124000c1e1100 */
[----:B0-----:R-:W-:-:S02]  /*182f0*/  @P1 IMAD.MOV.U32 R8, RZ, RZ, R16 ;  /* 0x000000ffff081224 */ /* 0x001fc400078e0010 */
[----:B------:R-:W-:-:S05]  /*18300*/  @P1 IMAD.MOV.U32 R9, RZ, RZ, R17 ;  /* 0x000000ffff091224 */ /* 0x000fca00078e0011 */
[----:B------:R-:W3:Y:S04]  /*18310*/  @P1 LDG.E.U8 R21, desc[UR6][R8.64] ;  /* 0x0000000608151981 */ /* 0x000ee8000c1e1100 */
[----:B----4-:R0:W-:Y:S04]  /*18320*/  STL [R1+0x1c], R190 ;  /* 0x00001cbe01007387 */ /* 0x0101e80000100800 */
[----:B------:R-:W4:Y:S04]  /*18330*/  LDL R17, [R1+0x990] ;  /* 0x0009900001117983 */ /* 0x000f280000100800 */
[----:B------:R-:W4:Y:S04]  /*18340*/  LDL R16, [R1+0x994] ;  /* 0x0009940001107983 */ /* 0x000f280000100800 */
[----:B0-----:R-:W2:Y:S04]  /*18350*/  LDL R190, [R1+0x9a4] ;  /* 0x0009a40001be7983 */ /* 0x001ea80000100800 */
[----:B---3--:R0:W-:Y:S04]  /*18360*/  STL [R1+0x18], R21 ;  /* 0x0000181501007387 */ /* 0x0081e80000100800 */
[----:B0-----:R-:W3:Y:S04]  /*18370*/  LDL.LU R21, [R1+0x1500] ;  /* 0x0015000001157983 */ /* 0x001ee80000300800 */
[----:B------:R-:W4:Y:S01]  /*18380*/  LDL R9, [R1+0x9a8] ;  /* 0x0009a80001097983 */ /* 0x000f220000100800 */
[----:B------:R-:W-:-:S02]  /*18390*/  ISETP.GT.AND P0, PT, R157, 0x98, PT ;  /* 0x000000989d00780c */ /* 0x000fc40003f04270 */
[----:B------:R-:W-:Y:S02]  /*183a0*/  ISETP.GT.AND P2, PT, R157, 0x99, PT ;  /* 0x000000999d00780c */ /* 0x000fe40003f44270 */
[----:B------:R-:W-:Y:S02]  /*183b0*/  PRMT R14, RZ, 0x7610, R14 ;  /* 0x00007610ff0e7816 */ /* 0x000fe4000000000e */
[----:B------:R-:W-:-:S07]  /*183c0*/  PRMT R18, RZ, 0x7610, R18 ;  /* 0x00007610ff127816 */ /* 0x000fce0000000012 */
[----:B------:R-:W-:Y:S02]  /*183d0*/  @P0 IMAD.MOV.U32 R8, RZ, RZ, R15 ;  /* 0x000000ffff080224 */ /* 0x000fe400078e000f */
[----:B------:R-:W3:Y:S04]  /*183e0*/  LDL R15, [R1+0x988] ;  /* 0x00098800010f7983 */ /* 0x000ee80000100800 */
[----:B----4-:R2:W4:Y:S02]  /*183f0*/  @P0 LDG.E.U8 R14, desc[UR6][R8.64] ;  /* 0x00000006080e0981 */ /* 0x010524000c1e1100 */
[----:B--2---:R-:W-:Y:S02]  /*18400*/  @P2 IMAD.MOV.U32 R8, RZ, RZ, R190 ;  /* 0x000000ffff082224 */ /* 0x004fe400078e00be */
[----:B------:R-:W-:-:S05]  /*18410*/  @P2 IMAD.MOV.U32 R9, RZ, RZ, R191 ;  /* 0x000000ffff092224 */ /* 0x000fca00078e00bf */
[----:B------:R-:W2:Y:S04]  /*18420*/  @P2 LDG.E.U8 R18, desc[UR6][R8.64] ;  /* 0x0000000608122981 */ /* 0x000ea8000c1e1100 */
[----:B----4-:R0:W-:Y:S04]  /*18430*/  STL [R1+0x10], R14 ;  /* 0x0000100e01007387 */ /* 0x0101e80000100800 */
[----:B------:R-:W4:Y:S04]  /*18440*/  LDL R191, [R1+0x980] ;  /* 0x0009800001bf7983 */ /* 0x000f280000100800 */
[----:B------:R-:W4:Y:S04]  /*18450*/  LDL R190, [R1+0x984] ;  /* 0x0009840001be7983 */ /* 0x000f280000100800 */
[----:B0-----:R-:W3:Y:S04]  /*18460*/  LDL R14, [R1+0x98c] ;  /* 0x00098c00010e7983 */ /* 0x001ee80000100800 */
[----:B--2---:R0:W-:Y:S04]  /*18470*/  STL [R1+0xc], R18 ;  /* 0x00000c1201007387 */ /* 0x0041e80000100800 */
[----:B0-----:R-:W2:Y:S04]  /*18480*/  LDL.LU R18, [R1+0x14fc] ;  /* 0x0014fc0001127983 */ /* 0x001ea80000300800 */
[----:B------:R-:W4:Y:S04]  /*18490*/  LDL R8, [R1+0x998] ;  /* 0x0009980001087983 */ /* 0x000f280000100800 */
[----:B------:R-:W4:Y:S01]  /*184a0*/  LDL R9, [R1+0x99c] ;  /* 0x00099c0001097983 */ /* 0x000f220000100800 */
[----:B------:R-:W-:-:S02]  /*184b0*/  ISETP.GT.AND P3, PT, R157, 0x9a, PT ;  /* 0x0000009a9d00780c */ /* 0x000fc40003f64270 */
[C---:B------:R-:W-:Y:S02]  /*184c0*/  ISETP.GT.AND P4, PT, R157.reuse, 0x9b, PT ;  /* 0x0000009b9d00780c */ /* 0x040fe40003f84270 */
[----:B------:R-:W-:Y:S02]  /*184d0*/  PRMT R5, RZ, 0x7610, R5 ;  /* 0x00007610ff057816 */ /* 0x000fe40000000005 */
[C---:B------:R-:W-:Y:S02]  /*184e0*/  ISETP.GT.AND P1, PT, R157.reuse, 0x9c, PT ;  /* 0x0000009c9d00780c */ /* 0x040fe40003f24270 */
[----:B------:R-:W-:Y:S02]  /*184f0*/  PRMT R252, RZ, 0x7610, R252 ;  /* 0x00007610fffc7816 */ /* 0x000fe400000000fc */
[----:B------:R-:W-:Y:S02]  /*18500*/  ISETP.GT.AND P0, PT, R157, 0x9d, PT ;  /* 0x0000009d9d00780c */ /* 0x000fe40003f04270 */
[----:B------:R-:W-:-:S02]  /*18510*/  PRMT R211, RZ, 0x7610, R211 ;  /* 0x00007610ffd37816 */ /* 0x000fc400000000d3 */
[----:B------:R-:W-:Y:S02]  /*18520*/  PRMT R210, RZ, 0x7610, R210 ;  /* 0x00007610ffd27816 */ /* 0x000fe400000000d2 */
[----:B----4-:R-:W-:-:S04]  /*18530*/  @P3 LOP3.LUT R9, R9, R8, RZ, 0x3c, !PT ;  /* 0x0000000809093212 */ /* 0x010fc800078e3cff */
[----:B------:R-:W-:-:S04]  /*18540*/  @P3 LOP3.LUT R8, R9, R8, RZ, 0x3c, !PT ;  /* 0x0000000809083212 */ /* 0x000fc800078e3cff */
[----:B------:R-:W-:-:S05]  /*18550*/  @P3 LOP3.LUT R9, R9, R8, RZ, 0x3c, !PT ;  /* 0x0000000809093212 */ /* 0x000fca00078e3cff */
[----:B------:R0:W4:Y:S02]  /*18560*/  @P3 LDG.E.U8 R5, desc[UR6][R8.64] ;  /* 0x0000000608053981 */ /* 0x000124000c1e1100 */
[----:B0-----:R-:W-:Y:S02]  /*18570*/  @P4 IMAD.MOV.U32 R8, RZ, RZ, R16 ;  /* 0x000000ffff084224 */ /* 0x001fe400078e0010 */
[----:B------:R-:W-:Y:S01]  /*18580*/  @P4 IMAD.MOV.U32 R9, RZ, RZ, R17 ;  /* 0x000000ffff094224 */ /* 0x000fe200078e0011 */
[----:B------:R-:W2:Y:S04]  /*18590*/  LDL R16, [R1+0x974] ;  /* 0x0009740001107983 */ /* 0x000ea80000100800 */
[----:B------:R3:W4:Y:S04]  /*185a0*/  @P4 LDG.E.U8 R252, desc[UR6][R8.64] ;  /* 0x0000000608fc4981 */ /* 0x000728000c1e1100 */
[----:B------:R-:W4:Y:S01]  /*185b0*/  LDL R17, [R1+0x970] ;  /* 0x0009700001117983 */ /* 0x000f220000100800 */
[----:B---3--:R-:W-:-:S02]  /*185c0*/  @P1 IMAD.MOV.U32 R8, RZ, RZ, R14 ;  /* 0x000000ffff081224 */ /* 0x008fc400078e000e */
[----:B------:R-:W-:Y:S01]  /*185d0*/  @P1 IMAD.MOV.U32 R9, RZ, RZ, R15 ;  /* 0x000000ffff091224 */ /* 0x000fe200078e000f */
[----:B------:R-:W3:Y:S04]  /*185e0*/  LDL R14, [R1+0x96c] ;  /* 0x00096c00010e7983 */ /* 0x000ee80000100800 */
[----:B------:R0:W3:Y:S04]  /*185f0*/  @P1 LDG.E.U8 R211, desc[UR6][R8.64] ;  /* 0x0000000608d31981 */ /* 0x0000e8000c1e1100 */
[----:B------:R-:W3:Y:S01]  /*18600*/  LDL R15, [R1+0x968] ;  /* 0x00096800010f7983 */ /* 0x000ee20000100800 */
[----:B0-----:R-:W-:-:S02]  /*18610*/  @P0 IMAD.MOV.U32 R8, RZ, RZ, R190 ;  /* 0x000000ffff080224 */ /* 0x001fc400078e00be */
[----:B------:R-:W-:Y:S01]  /*18620*/  @P0 IMAD.MOV.U32 R9, RZ, RZ, R191 ;  /* 0x000000ffff090224 */ /* 0x000fe200078e00bf */
[C---:B------:R-:W-:Y:S01]  /*18630*/  ISETP.GT.AND P2, PT, R157.reuse, 0x9e, PT ;  /* 0x0000009e9d00780c */ /* 0x040fe20003f44270 */
[----:B------:R-:W3:Y:S04]  /*18640*/  LDL R191, [R1+0x958] ;  /* 0x0009580001bf7983 */ /* 0x000ee80000100800 */
[----:B------:R0:W3:Y:S01]  /*18650*/  @P0 LDG.E.U8 R210, desc[UR6][R8.64] ;  /* 0x0000000608d20981 */ /* 0x0000e2000c1e1100 */
[C---:B------:R-:W-:Y:S02]  /*18660*/  ISETP.GT.AND P3, PT, R157.reuse, 0x9f, PT ;  /* 0x0000009f9d00780c */ /* 0x040fe40003f64270 */
[----:B------:R-:W-:Y:S01]  /*18670*/  ISETP.GT.AND P4, PT, R157, 0xa0, PT ;  /* 0x000000a09d00780c */ /* 0x000fe20003f84270 */
[----:B------:R-:W3:Y:S04]  /*18680*/  LDL R190, [R1+0x95c] ;  /* 0x00095c0001be7983 */ /* 0x000ee80000100800 */
[----:B------:R-:W0:Y:S04]  /*18690*/  LDL R8, [R1+0x978] ;  /* 0x0009780001087983 */ /* 0x000e280000100800 */
[----:B------:R-:W0:Y:S01]  /*186a0*/  LDL R9, [R1+0x97c] ;  /* 0x00097c0001097983 */ /* 0x000e220000100800 */
[----:B------:R-:W-:-:S02]  /*186b0*/  PRMT R209, RZ, 0x7610, R209 ;  /* 0x00007610ffd17816 */ /* 0x000fc400000000d1 */
[----:B------:R-:W-:Y:S02]  /*186c0*/  PRMT R208, RZ, 0x7610, R208 ;  /* 0x00007610ffd07816 */ /* 0x000fe400000000d0 */
[----:B------:R-:W-:Y:S02]  /*186d0*/  PRMT R2, RZ, 0x7610, R2 ;  /* 0x00007610ff027816 */ /* 0x000fe40000000002 */
[----:B0-----:R-:W-:-:S04]  /*186e0*/  @P2 LOP3.LUT R9, R9, R8, RZ, 0x3c, !PT ;  /* 0x0000000809092212 */ /* 0x001fc800078e3cff */
[----:B------:R-:W-:-:S04]  /*186f0*/  @P2 LOP3.LUT R8, R9, R8, RZ, 0x3c, !PT ;  /* 0x0000000809082212 */ /* 0x000fc800078e3cff */
[----:B------:R-:W-:-:S05]  /*18700*/  @P2 LOP3.LUT R9, R9, R8, RZ, 0x3c, !PT ;  /* 0x0000000809092212 */ /* 0x000fca00078e3cff */
[----:B------:R2:W3:Y:S02]  /*18710*/  @P2 LDG.E.U8 R209, desc[UR6][R8.64] ;  /* 0x0000000608d12981 */ /* 0x0004e4000c1e1100 */
[----:B--2---:R-:W-:Y:S02]  /*18720*/  @P3 IMAD.MOV.U32 R8, RZ, RZ, R16 ;  /* 0x000000ffff083224 */ /* 0x004fe400078e0010 */
[----:B----4-:R-:W-:Y:S01]  /*18730*/  @P3 IMAD.MOV.U32 R9, RZ, RZ, R17 ;  /* 0x000000ffff093224 */ /* 0x010fe200078e0011 */
[----:B------:R-:W2:Y:S04]  /*18740*/  LDL R16, [R1+0x954] ;  /* 0x0009540001107983 */ /* 0x000ea80000100800 */
[----:B------:R3:W4:Y:S04]  /*18750*/  @P3 LDG.E.U8 R208, desc[UR6][R8.64] ;  /* 0x0000000608d03981 */ /* 0x000728000c1e1100 */
[----:B------:R-:W4:Y:S01]  /*18760*/  LDL R17, [R1+0x950] ;  /* 0x0009500001117983 */ /* 0x000f220000100800 */
[----:B---3--:R-:W-:-:S02]  /*18770*/  @P4 IMAD.MOV.U32 R8, RZ, RZ, R14 ;  /* 0x000000ffff084224 */ /* 0x008fc400078e000e */
[----:B------:R-:W-:Y:S01]  /*18780*/  @P4 IMAD.MOV.U32 R9, RZ, RZ, R15 ;  /* 0x000000ffff094224 */ /* 0x000fe200078e000f */
[----:B------:R-:W3:Y:S04]  /*18790*/  LDL R14, [R1+0x94c] ;  /* 0x00094c00010e7983 */ /* 0x000ee80000100800 */
[----:B------:R0:W3:Y:S04]  /*187a0*/  @P4 LDG.E.U8 R2, desc[UR6][R8.64] ;  /* 0x0000000608024981 */ /* 0x0000e8000c1e1100 */
[----:B------:R-:W3:Y:S04]  /*187b0*/  LDL R15, [R1+0x948] ;  /* 0x00094800010f7983 */ /* 0x000ee80000100800 */
[----:B------:R-:W0:Y:S04]  /*187c0*/  LDL R8, [R1+0x960] ;  /* 0x0009600001087983 */ /* 0x000e280000100800 */
[----:B------:R-:W0:Y:S01]  /*187d0*/  LDL R9, [R1+0x964] ;  /* 0x0009640001097983 */ /* 0x000e220000100800 */
[----:B------:R-:W-:-:S02]  /*187e0*/  ISETP.GT.AND P0, PT, R157, 0xa1, PT ;  /* 0x000000a19d00780c */ /* 0x000fc40003f04270 */
[C---:B------:R-:W-:Y:S02]  /*187f0*/  ISETP.GT.AND P1, PT, R157.reuse, 0xa2, PT ;  /* 0x000000a29d00780c */ /* 0x040fe40003f24270 */
[----:B------:R-:W-:Y:S02]  /*18800*/  PRMT R3, RZ, 0x7610, R3 ;  /* 0x00007610ff037816 */ /* 0x000fe40000000003 */
[----:B------:R-:W-:Y:S02]  /*18810*/  ISETP.GT.AND P2, PT, R157, 0xa3, PT ;  /* 0x000000a39d00780c */ /* 0x000fe40003f44270 */
[----:B------:R-:W-:Y:S02]  /*18820*/  PRMT R7, RZ, 0x7610, R7 ;  /* 0x00007610ff077816 */ /* 0x000fe40000000007 */
[----:B------:R-:W-:Y:S02]  /*18830*/  PRMT R251, RZ, 0x7610, R251 ;  /* 0x00007610fffb7816 */ /* 0x000fe400000000fb */
[----:B------:R-:W-:-:S02]  /*18840*/  PRMT R250, RZ, 0x7610, R250 ;  /* 0x00007610fffa7816 */ /* 0x000fc400000000fa */
[----:B0-----:R-:W-:-:S04]  /*18850*/  @P0 LOP3.LUT R9, R9, R8, RZ, 0x3c, !PT ;  /* 0x0000000809090212 */ /* 0x001fc800078e3cff */
[----:B------:R-:W-:-:S04]  /*18860*/  @P0 LOP3.LUT R8, R9, R8, RZ, 0x3c, !PT ;  /* 0x0000000809080212 */ /* 0x000fc800078e3cff */
[----:B------:R-:W-:-:S05]  /*18870*/  @P0 LOP3.LUT R9, R9, R8, RZ, 0x3c, !PT ;  /* 0x0000000809090212 */ /* 0x000fca00078e3cff */
[----:B------:R0:W3:Y:S01]  /*18880*/  @P0 LDG.E.U8 R3, desc[UR6][R8.64] ;  /* 0x0000000608030981 */ /* 0x0000e2000c1e1100 */
[----:B------:R-:W-:Y:S01]  /*18890*/  ISETP.GT.AND P0, PT, R157, 0xa4, PT ;  /* 0x000000a49d00780c */ /* 0x000fe20003f04270 */
[----:B0-----:R-:W-:Y:S02]  /*188a0*/  @P1 IMAD.MOV.U32 R8, RZ, RZ, R190 ;  /* 0x000000ffff081224 */ /* 0x001fe400078e00be */
[----:B------:R-:W-:Y:S01]  /*188b0*/  @P1 IMAD.MOV.U32 R9, RZ, RZ, R191 ;  /* 0x000000ffff091224 */ /* 0x000fe200078e00bf */
[----:B------:R-:W3:Y:S04]  /*188c0*/  LDL R190, [R1+0x93c] ;  /* 0x00093c0001be7983 */ /* 0x000ee80000100800 */
[----:B------:R2:W3:Y:S04]  /*188d0*/  @P1 LDG.E.U8 R7, desc[UR6][R8.64] ;  /* 0x0000000608071981 */ /* 0x0004e8000c1e1100 */
[----:B------:R-:W3:Y:S01]  /*188e0*/  LDL R191, [R1+0x938] ;  /* 0x0009380001bf7983 */ /* 0x000ee20000100800 */
[----:B--2---:R-:W-:-:S02]  /*188f0*/  @P2 IMAD.MOV.U32 R8, RZ, RZ, R16 ;  /* 0x000000ffff082224 */ /* 0x004fc400078e0010 */
        /* <DEDUP_REMOVED lines=12> */
[----:B------:R-:W-:Y:S02]  /*189c0*/  ISETP.GT.AND P0, PT, R157, 0xa6, PT ;  /* 0x000000a69d00780c */ /* 0x000fe40003f04270 */
[----:B------:R-:W-:Y:S02]  /*189d0*/  PRMT R249, RZ, 0x7610, R249 ;  /* 0x00007610fff97816 */ /* 0x000fe400000000f9 */
[----:B------:R-:W-:Y:S02]  /*189e0*/  PRMT R248, RZ, 0x7610, R248 ;  /* 0x00007610fff87816 */ /* 0x000fe400000000f8 */
[----:B------:R-:W-:Y:S02]  /*189f0*/  PRMT R247, RZ, 0x7610, R247 ;  /* 0x00007610fff77816 */ /* 0x000fe400000000f7 */
[----:B------:R-:W-:-:S03]  /*18a00*/  PRMT R246, RZ, 0x7610, R246 ;  /* 0x00007610fff67816 */ /* 0x000fc600000000f6 */
[----:B0-----:R-:W-:-:S04]  /*18a10*/  @P1 LOP3.LUT R9, R9, R8, RZ, 0x3c, !PT ;  /* 0x0000000809091212 */ /* 0x001fc800078e3cff */
[----:B------:R-:W-:-:S04]  /*18a20*/  @P1 LOP3.LUT R8, R9, R8, RZ, 0x3c, !PT ;  /* 0x0000000809081212 */ /* 0x000fc800078e3cff */
[----:B------:R-:W-:-:S05]  /*18a30*/  @P1 LOP3.LUT R9, R9, R8, RZ, 0x3c, !PT ;  /* 0x0000000809091212 */ /* 0x000fca00078e3cff */
[----:B------:R0:W3:Y:S01]  /*18a40*/  @P1 LDG.E.U8 R249, desc[UR6][R8.64] ;  /* 0x0000000608f91981 */ /* 0x0000e2000c1e1100 */
[C---:B------:R-:W-:Y:S01]  /*18a50*/  ISETP.GT.AND P1, PT, R157.reuse, 0xa7, PT ;  /* 0x000000a79d00780c */ /* 0x040fe20003f24270 */
[----:B0-----:R-:W-:Y:S02]  /*18a60*/  @P0 IMAD.MOV.U32 R8, RZ, RZ, R190 ;  /* 0x000000ffff080224 */ /* 0x001fe400078e00be */
[----:B------:R-:W-:Y:S01]  /*18a70*/  @P0 IMAD.MOV.U32 R9, RZ, RZ, R191 ;  /* 0x000000ffff090224 */ /* 0x000fe200078e00bf */
[----:B------:R-:W3:Y:S04]  /*18a80*/  LDL R190, [R1+0x91c] ;  /* 0x00091c0001be7983 */ /* 0x000ee80000100800 */
[----:B------:R2:W3:Y:S01]  /*18a90*/  @P0 LDG.E.U8 R248, desc[UR6][R8.64] ;  /* 0x0000000608f80981 */ /* 0x0004e2000c1e1100 */
[----:B------:R-:W-:-:S03]  /*18aa0*/  ISETP.GT.AND P0, PT, R157, 0xa8, PT ;  /* 0x000000a89d00780c */ /* 0x000fc60003f04270 */
[----:B------:R-:W3:Y:S01]  /*18ab0*/  LDL R191, [R1+0x918] ;  /* 0x0009180001bf7983 */ /* 0x000ee20000100800 */
        /* <DEDUP_REMOVED lines=306> */
[----:B------:R-:W-:-:S05]  /*19de0*/  PRMT R12, RZ, 0x7610, R12 ;  /* 0x00007610ff0c7816 */ /* 0x000fca000000000c */
        /* <DEDUP_REMOVED lines=15> */
[----:B------:R-:W2:Y:S01]  /*19ee0*/  LDL R17, [R1+0x7b0] ;  /* 0x0007b00001117983 */ /* 0x000ea20000100800 */
[----:B0-----:R-:W-:-:S06]  /*19ef0*/  PRMT R8, RZ, 0x7610, R8 ;  /* 0x00007610ff087816 */ /* 0x001fcc0000000008 */
[----:B---3--:R0:W3:Y:S04]  /*19f00*/  @P0 LDG.E.U8 R8, desc[UR6][R14.64] ;  /* 0x000000060e080981 */ /* 0x0080e8000c1e1100 */
[----:B------:R-:W0:Y:S04]  /*19f10*/  LDL R14, [R1+0x7c0] ;  /* 0x0007c000010e7983 */ /* 0x000e280000100800 */
[----:B------:R-:W0:Y:S01]  /*19f20*/  LDL R15, [R1+0x7c4] ;  /* 0x0007c400010f7983 */ /* 0x000e220000100800 */
[C---:B------:R-:W-:Y:S02]  /*19f30*/  ISETP.GT.AND P1, PT, R157.reuse, 0xd5, PT ;  /* 0x000000d59d00780c */ /* 0x040fe40003f24270 */
[----:B------:R-:W-:-:S02]  /*19f40*/  ISETP.GT.AND P0, PT, R157, 0xd6, PT ;  /* 0x000000d69d00780c */ /* 0x000fc40003f04270 */
[----:B------:R-:W-:Y:S02]  /*19f50*/  PRMT R13, RZ, 0x7610, R13 ;  /* 0x00007610ff0d7816 */ /* 0x000fe4000000000d */
[----:B------:R-:W-:-:S07]  /*19f60*/  PRMT R20, RZ, 0x7610, R20 ;  /* 0x00007610ff147816 */ /* 0x000fce0000000014 */
[----:B0-----:R-:W-:-:S04]  /*19f70*/  @P1 LOP3.LUT R15, R15, R14, RZ, 0x3c, !PT ;  /* 0x0000000e0f0f1212 */ /* 0x001fc800078e3cff */
[----:B------:R-:W-:-:S04]  /*19f80*/  @P1 LOP3.LUT R14, R15, R14, RZ, 0x3c, !PT ;  /* 0x0000000e0f0e1212 */ /* 0x000fc800078e3cff */
[----:B------:R-:W-:-:S05]  /*19f90*/  @P1 LOP3.LUT R15, R15, R14, RZ, 0x3c, !PT ;  /* 0x0000000e0f0f1212 */ /* 0x000fca00078e3cff */
[----:B------:R0:W3:Y:S01]  /*19fa0*/  @P1 LDG.E.U8 R13, desc[UR6][R14.64] ;  /* 0x000000060e0d1981 */ /* 0x0000e2000c1e1100 */
[----:B------:R-:W-:Y:S01]  /*19fb0*/  ISETP.GT.AND P1, PT, R157, 0xd7, PT ;  /* 0x000000d79d00780c */ /* 0x000fe20003f24270 */
[----:B0-----:R-:W-:Y:S02]  /*19fc0*/  @P0 IMAD.MOV.U32 R14, RZ, RZ, R190 ;  /* 0x000000ffff0e0224 */ /* 0x001fe400078e00be */
[----:B------:R-:W-:Y:S01]  /*19fd0*/  @P0 IMAD.MOV.U32 R15, RZ, RZ, R191 ;  /* 0x000000ffff0f0224 */ /* 0x000fe200078e00bf */
[----:B------:R-:W-:Y:S01]  /*19fe0*/  PRMT R23, RZ, 0x7610, R23 ;  /* 0x00007610ff177816 */ /* 0x000fe20000000017 */
[----:B------:R-:W4:Y:S04]  /*19ff0*/  LDL R191, [R1+0x790] ;  /* 0x0007900001bf7983 */ /* 0x000f280000100800 */
[----:B------:R0:W3:Y:S04]  /*1a000*/  @P0 LDG.E.U8 R20, desc[UR6][R14.64] ;  /* 0x000000060e140981 */ /* 0x0000e8000c1e1100 */
[----:B------:R-:W4:Y:S01]  /*1a010*/  LDL R190, [R1+0x794] ;  /* 0x0007940001be7983 */ /* 0x000f220000100800 */
[----:B0-----:R-:W-:-:S06]  /*1a020*/  PRMT R14, RZ, 0x7610, R14 ;  /* 0x00007610ff0e7816 */ /* 0x001fcc000000000e */
[----:B--2---:R0:W2:Y:S04]  /*1a030*/  @P1 LDG.E.U8 R14, desc[UR6][R16.64] ;  /* 0x00000006100e1981 */ /* 0x0040a8000c1e1100 */
[----:B------:R-:W0:Y:S04]  /*1a040*/  LDL R16, [R1+0x7a8] ;  /* 0x0007a80001107983 */ /* 0x000e280000100800 */
[----:B------:R-:W0:Y:S01]  /*1a050*/  LDL R17, [R1+0x7ac] ;  /* 0x0007ac0001117983 */ /* 0x000e220000100800 */
[----:B------:R-:W-:-:S13]  /*1a060*/  ISETP.GT.AND P0, PT, R157, 0xd8, PT ;  /* 0x000000d89d00780c */ /* 0x000fda0003f04270 */
        /* <DEDUP_REMOVED lines=14> */
[C---:B------:R-:W-:Y:S02]  /*1a150*/  ISETP.GT.AND P0, PT, R157.reuse, 0xda, PT ;  /* 0x000000da9d00780c */ /* 0x040fe40003f04270 */
[----:B------:R-:W-:-:S02]  /*1a160*/  ISETP.GT.AND P1, PT, R157, 0xdb, PT ;  /* 0x000000db9d00780c */ /* 0x000fc40003f24270 */
[----:B------:R-:W-:-:S09]  /*1a170*/  PRMT R22, RZ, 0x7610, R22 ;  /* 0x00007610ff167816 */ /* 0x000fd20000000016 */
[----:B0-----:R-:W-:-:S04]  /*1a180*/  @P0 LOP3.LUT R17, R17, R16, RZ, 0x3c, !PT ;  /* 0x0000001011110212 */ /* 0x001fc800078e3cff */
[----:B------:R-:W-:-:S04]  /*1a190*/  @P0 LOP3.LUT R16, R17, R16, RZ, 0x3c, !PT ;  /* 0x0000001011100212 */ /* 0x000fc800078e3cff */
[----:B------:R-:W-:-:S05]  /*1a1a0*/  @P0 LOP3.LUT R17, R17, R16, RZ, 0x3c, !PT ;  /* 0x0000001011110212 */ /* 0x000fca00078e3cff */
[----:B------:R0:W2:Y:S02]  /*1a1b0*/  @P0 LDG.E.U8 R22, desc[UR6][R16.64] ;  /* 0x0000000610160981 */ /* 0x0000a4000c1e1100 */
[----:B0-----:R-:W-:-:S06]  /*1a1c0*/  PRMT R16, RZ, 0x7610, R16 ;  /* 0x00007610ff107816 */ /* 0x001fcc0000000010 */
[----:B----4-:R0:W4:Y:S04]  /*1a1d0*/  @P1 LDG.E.U8 R16, desc[UR6][R190.64] ;  /* 0x00000006be101981 */ /* 0x010128000c1e1100 */
        /* <DEDUP_REMOVED lines=234> */
[----:B------:R-:W3:Y:S02]  /*1b080*/  LDL R191, [R1+0x6cc] ;  /* 0x0006cc0001bf7983 */ /* 0x000ee40000100800 */
[----:B---3--:R-:W-:-:S02]  /*1b090*/  @P0 LOP3.LUT R191, R191, R190, RZ, 0x3c, !PT ;  /* 0x000000bebfbf0212 */ /* 0x008fc400078e3cff */
[----:B--2---:R-:W-:Y:S02]  /*1b0a0*/  PRMT R6, RZ, 0x7610, R6 ;  /* 0x00007610ff067816 */ /* 0x004fe40000000006 */
        /* <DEDUP_REMOVED lines=56> */
[----:B------:R-:W3:Y:S01]  /*1b430*/  LDL R191, [R1+0x69c] ;  /* 0x00069c0001bf7983 */ /* 0x000ee20000100800 */
[----:B------:R-:W-:Y:S01]  /*1b440*/  PRMT R0, RZ, 0x7610, R0 ;  /* 0x00007610ff007816 */ /* 0x000fe20000000000 */
[----:B---3--:R-:W-:-:S02]  /*1b450*/  @P0 IMAD.MOV.U32 R190, RZ, RZ, R191 ;  /* 0x000000ffffbe0224 */ /* 0x008fc400078e00bf */
[----:B--2---:R-:W-:Y:S01]  /*1b460*/  @P0 IMAD.MOV.U32 R191, RZ, RZ, R6 ;  /* 0x000000ffffbf0224 */ /* 0x004fe200078e0006 */
[----:B------:R0:W-:Y:S04]  /*1b470*/  STL [R1+0x1310], R6 ;  /* 0x0013100601007387 */ /* 0x0001e80000100800 */
[----:B------:R1:W2:Y:S04]  /*1b480*/  @P0 LDG.E.U8 R0, desc[UR6][R190.64] ;  /* 0x00000006be000981 */ /* 0x0002a8000c1e1100 */
[----:B0-----:R-:W3:Y:S04]  /*1b490*/  LDL.LU R6, [R1+0x684] ;  /* 0x0006840001067983 */ /* 0x001ee80000300800 */
[----:B------:R-:W1:Y:S04]  /*1b4a0*/  LDL R190, [R1+0x690] ;  /* 0x0006900001be7983 */ /* 0x000e680000100800 */
[----:B------:R-:W1:Y:S01]  /*1b4b0*/  LDL R191, [R1+0x694] ;  /* 0x0006940001bf7983 */ /* 0x000e620000100800 */
[----:B------:R-:W-:-:S02]  /*1b4c0*/  ISETP.GT.AND P0, PT, R157, 0xfb, PT ;  /* 0x000000fb9d00780c */ /* 0x000fc40003f04270 */
[----:B------:R-:W-:-:S11]  /*1b4d0*/  PRMT R160, RZ, 0x7610, R160 ;  /* 0x00007610ffa07816 */ /* 0x000fd600000000a0 */
[----:B-1----:R-:W-:-:S04]  /*1b4e0*/  @P0 LOP3.LUT R191, R191, R190, RZ, 0x3c, !PT ;  /* 0x000000bebfbf0212 */ /* 0x002fc800078e3cff */
[----:B------:R-:W-:-:S04]  /*1b4f0*/  @P0 LOP3.LUT R190, R191, R190, RZ, 0x3c, !PT ;  /* 0x000000bebfbe0212 */ /* 0x000fc800078e3cff */
[----:B------:R-:W-:-:S05]  /*1b500*/  @P0 LOP3.LUT R191, R191, R190, RZ, 0x3c, !PT ;  /* 0x000000bebfbf0212 */ /* 0x000fca00078e3cff */
[----:B------:R-:W4:Y:S04]  /*1b510*/  @P0 LDG.E.U8 R160, desc[UR6][R190.64] ;  /* 0x00000006bea00981 */ /* 0x000f28000c1e1100 */
[----:B----4-:R0:W-:Y:S04]  /*1b520*/  STL [R1+0x1b8], R160 ;  /* 0x0001b8a001007387 */ /* 0x0101e80000100800 */
[----:B0-----:R-:W4:Y:S01]  /*1b530*/  LDL.LU R160, [R1+0x1490] ;  /* 0x0014900001a07983 */ /* 0x001f220000300800 */
[----:B------:R-:W-:Y:S02]  /*1b540*/  LOP3.LUT R161, R161, 0xffff, RZ, 0xc0, !PT ;  /* 0x0000ffffa1a17812 */ /* 0x000fe400078ec0ff */
[----:B------:R-:W-:-:S02]  /*1b550*/  ISETP.GT.AND P0, PT, R157, 0xfc, PT ;  /* 0x000000fc9d00780c */ /* 0x000fc40003f04270 */
[----:B----4-:R-:W-:-:S04]  /*1b560*/  LOP3.LUT R160, R160, 0xffff, RZ, 0xc0, !PT ;  /* 0x0000ffffa0a07812 */ /* 0x010fc800078ec0ff */
[----:B------:R-:W-:Y:S02]  /*1b570*/  PRMT R191, R160, 0x3340, R161 ;  /* 0x00003340a0bf7816 */ /* 0x000fe400000000a1 */
[----:B------:R-:W4:Y:S04]  /*1b580*/  LDL R160, [R1+0x688] ;  /* 0x0006880001a07983 */ /* 0x000f280000100800 */
[----:B------:R-:W4:Y:S01]  /*1b590*/  LDL R161, [R1+0x68c] ;  /* 0x00068c0001a17983 */ /* 0x000f220000100800 */
[----:B------:R-:W-:Y:S02]  /*1b5a0*/  PRMT R190, RZ, 0x7610, R190 ;  /* 0x00007610ffbe7816 */ /* 0x000fe400000000be */
[----:B----4-:R-:W-:-:S04]  /*1b5b0*/  @P0 LOP3.LUT R161, R161, R160, RZ, 0x3c, !PT ;  /* 0x000000a0a1a10212 */ /* 0x010fc800078e3cff */
[----:B------:R-:W-:-:S04]  /*1b5c0*/  @P0 LOP3.LUT R160, R161, R160, RZ, 0x3c, !PT ;  /* 0x000000a0a1a00212 */ /* 0x000fc800078e3cff */
[----:B------:R-:W-:-:S05]  /*1b5d0*/  @P0 LOP3.LUT R161, R161, R160, RZ, 0x3c, !PT ;  /* 0x000000a0a1a10212 */ /* 0x000fca00078e3cff */
[----:B------:R3:W4:Y:S04]  /*1b5e0*/  @P0 LDG.E.U8 R190, desc[UR6][R160.64] ;  /* 0x00000006a0be0981 */ /* 0x000728000c1e1100 */
[----:B------:R-:W2:Y:S01]  /*1b5f0*/  LDL R161, [R1+0x680] ;  /* 0x0006800001a17983 */ /* 0x000ea20000100800 */
[----:B------:R-:W-:Y:S02]  /*1b600*/  ISETP.GT.AND P0, PT, R157, 0xfd, PT ;  /* 0x000000fd9d00780c */ /* 0x000fe40003f04270 */
[----:B------:R-:W-:Y:S02]  /*1b610*/  PRMT R180, RZ, 0x7610, R180 ;  /* 0x00007610ffb47816 */ /* 0x000fe400000000b4 */
[----:B------:R-:W-:Y:S02]  /*1b620*/  LOP3.LUT R162, R162, 0xffff, RZ, 0xc0, !PT ;  /* 0x0000ffffa2a27812 */ /* 0x000fe400078ec0ff */
[----:B------:R-:W-:-:S07]  /*1b630*/  LOP3.LUT R163, R163, 0xffff, RZ, 0xc0, !PT ;  /* 0x0000ffffa3a37812 */ /* 0x000fce00078ec0ff */
[----:B---3--:R-:W-:Y:S01]  /*1b640*/  @P0 IMAD.MOV.U32 R160, RZ, RZ, R6 ;  /* 0x000000ffffa00224 */ /* 0x008fe200078e0006 */
[----:B----4-:R0:W-:Y:S04]  /*1b650*/  STL [R1+0x19c], R190 ;  /* 0x00019cbe01007387 */ /* 0x0101e80000100800 */
[----:B--2---:R-:W2:Y:S01]  /*1b660*/  @P0 LDG.E.U8 R180, desc[UR6][R160.64] ;  /* 0x00000006a0b40981 */ /* 0x004ea2000c1e1100 */
[----:B0-----:R-:W-:-:S03]  /*1b670*/  PRMT R190, R162, 0x3340, R163 ;  /* 0x00003340a2be7816 */ /* 0x001fc600000000a3 */
[----:B------:R-:W3:Y:S04]  /*1b680*/  LDL R162, [R1+0x678] ;  /* 0x0006780001a27983 */ /* 0x000ee80000100800 */
[----:B------:R-:W4:Y:S01]  /*1b690*/  LDL R163, [R1+0x67c] ;  /* 0x00067c0001a37983 */ /* 0x000f220000100800 */
[----:B------:R-:W-:-:S03]  /*1b6a0*/  ISETP.GT.AND P0, PT, R157, 0xfe, PT ;  /* 0x000000fe9d00780c */ /* 0x000fc60003f04270 */
[----:B------:R-:W-:Y:S01]  /*1b6b0*/  STL [R1+0x1328], R6 ;  /* 0x0013280601007387 */ /* 0x000fe20000100800 */
[----:B------:R-:W-:-:S03]  /*1b6c0*/  PRMT R4, RZ, 0x7610, R4 ;  /* 0x00007610ff047816 */ /* 0x000fc60000000004 */
[----:B--2---:R0:W-:Y:S06]  /*1b6d0*/  STL [R1+0x18c], R180 ;  /* 0x00018cb401007387 */ /* 0x0041ec0000100800 */
[----:B---3--:R-:W-:Y:S02]  /*1b6e0*/  @P0 IMAD.MOV.U32 R161, RZ, RZ, R162 ;  /* 0x000000ffffa10224 */ /* 0x008fe400078e00a2 */
[----:B----4-:R-:W-:-:S05]  /*1b6f0*/  @P0 IMAD.MOV.U32 R160, RZ, RZ, R163 ;  /* 0x000000ffffa00224 */ /* 0x010fca00078e00a3 */
[----:B------:R-:W2:Y:S04]  /*1b700*/  @P0 LDG.E.U8 R4, desc[UR6][R160.64] ;  /* 0x00000006a0040981 */ /* 0x000ea8000c1e1100 */
[----:B0-----:R-:W3:Y:S01]  /*1b710*/  LDL.LU R180, [R1+0x148c] ;  /* 0x00148c0001b47983 */ /* 0x001ee20000300800 */
[----:B------:R-:W-:Y:S02]  /*1b720*/  LOP3.LUT R181, R181, 0xffff, RZ, 0xc0, !PT ;  /* 0x0000ffffb5b57812 */ /* 0x000fe400078ec0ff */
[----:B------:R-:W-:Y:S02]  /*1b730*/  ISETP.GT.AND P0, PT, R157, 0xff, PT ;  /* 0x000000ff9d00780c */ /* 0x000fe40003f04270 */
[----:B---3--:R-:W-:-:S04]  /*1b740*/  LOP3.LUT R180, R180, 0xffff, RZ, 0xc0, !PT ;  /* 0x0000ffffb4b47812 */ /* 0x008fc800078ec0ff */
[----:B------:R-:W-:Y:S02]  /*1b750*/  PRMT R180, R180, 0x3340, R181 ;  /* 0x00003340b4b47816 */ /* 0x000fe400000000b5 */
[----:B------:R-:W3:Y:S04]  /*1b760*/  LDL R181, [R1+0x674] ;  /* 0x0006740001b57983 */ /* 0x000ee80000100800 */
[----:B--2---:R0:W-:Y:S01]  /*1b770*/  STL [R1+0x188], R4 ;  /* 0x0001880401007387 */ /* 0x0041e20000100800 */
[----:B------:R-:W-:-:S03]  /*1b780*/  PRMT R161, R190, 0x5410, R180 ;  /* 0x00005410bea17816 */ /* 0x000fc600000000b4 */
[----:B------:R-:W3:Y:S01]  /*1b790*/  LDL R180, [R1+0x670] ;  /* 0x0006700001b47983 */ /* 0x000ee20000100800 */
[----:B------:R-:W-:-:S03]  /*1b7a0*/  PRMT R207, RZ, 0x7610, R207 ;  /* 0x00007610ffcf7816 */ /* 0x000fc600000000cf */
[----:B0-----:R-:W2:Y:S01]  /*1b7b0*/  LDL R4, [R1+0x1280] ;  /* 0x0012800001047983 */ /* 0x001ea20000100800 */
[----:B---3--:R-:W-:-:S04]  /*1b7c0*/  @P0 LOP3.LUT R181, R181, R180, RZ, 0x3c, !PT ;  /* 0x000000b4b5b50212 */ /* 0x008fc800078e3cff */
[----:B------:R-:W-:-:S04]  /*1b7d0*/  @P0 LOP3.LUT R180, R181, R180, RZ, 0x3c, !PT ;  /* 0x000000b4b5b40212 */ /* 0x000fc800078e3cff */
[----:B------:R-:W-:-:S05]  /*1b7e0*/  @P0 LOP3.LUT R181, R181, R180, RZ, 0x3c, !PT ;  /* 0x000000b4b5b50212 */ /* 0x000fca00078e3cff */
[----:B------:R-:W3:Y:S01]  /*1b7f0*/  @P0 LDG.E.U8 R207, desc[UR6][R180.64] ;  /* 0x00000006b4cf0981 */ /* 0x000ee2000c1e1100 */
[----:B------:R-:W-:Y:S01]  /*1b800*/  BAR.SYNC.DEFER_BLOCKING 0x0 ;  /* 0x0000000000007b1d */ /* 0x000fe20000010000 */
[----:B------:R-:W-:Y:S02]  /*1b810*/  LOP3.LUT R193, R193, 0xffff, RZ, 0xc0, !PT ;  /* 0x0000ffffc1c17812 */ /* 0x000fe400078ec0ff */
[----:B------:R-:W-:Y:S02]  /*1b820*/  LOP3.LUT R192, R192, 0xffff, RZ, 0xc0, !PT ;  /* 0x0000ffffc0c07812 */ /* 0x000fe400078ec0ff */
[----:B------:R-:W-:Y:S02]  /*1b830*/  LOP3.LUT R182, R182, 0xffff, RZ, 0xc0, !PT ;  /* 0x0000ffffb6b67812 */ /* 0x000fe400078ec0ff */
[----:B------:R-:W-:Y:S02]  /*1b840*/  LOP3.LUT R183, R183, 0xffff, RZ, 0xc0, !PT ;  /* 0x0000ffffb7b77812 */ /* 0x000fe400078ec0ff */
[----:B------:R-:W-:-:S02]  /*1b850*/  LOP3.LUT R184, R184, 0xffff, RZ, 0xc0, !PT ;  /* 0x0000ffffb8b87812 */ /* 0x000fc400078ec0ff */
[----:B------:R-:W-:Y:S02]  /*1b860*/  LOP3.LUT R185, R185, 0xffff, RZ, 0xc0, !PT ;  /* 0x0000ffffb9b97812 */ /* 0x000fe400078ec0ff */
[----:B------:R-:W-:Y:S02]  /*1b870*/  LOP3.LUT R186, R186, 0xffff, RZ, 0xc0, !PT ;  /* 0x0000ffffbaba7812 */ /* 0x000fe400078ec0ff */
[----:B------:R-:W-:Y:S02]  /*1b880*/  LOP3.LUT R187, R187, 0xffff, RZ, 0xc0, !PT ;  /* 0x0000ffffbbbb7812 */ /* 0x000fe400078ec0ff */
[----:B------:R-:W-:Y:S02]  /*1b890*/  LOP3.LUT R188, R188, 0xffff, RZ, 0xc0, !PT ;  /* 0x0000ffffbcbc7812 */ /* 0x000fe400078ec0ff */
[----:B------:R-:W-:Y:S02]  /*1b8a0*/  LOP3.LUT R189, R189, 0xffff, RZ, 0xc0, !PT ;  /* 0x0000ffffbdbd7812 */ /* 0x000fe400078ec0ff */
[----:B------:R-:W-:-:S02]  /*1b8b0*/  PRMT R192, R193, 0x3340, R192 ;  /* 0x00003340c1c07816 */ /* 0x000fc400000000c0 */
[----:B------:R-:W-:Y:S02]  /*1b8c0*/  PRMT R182, R182, 0x3340, R183 ;  /* 0x00003340b6b67816 */ /* 0x000fe400000000b7 */
[----:B------:R-:W-:Y:S02]  /*1b8d0*/  PRMT R162, R184, 0x3340, R185 ;  /* 0x00003340b8a27816 */ /* 0x000fe400000000b9 */
[----:B------:R-:W-:Y:S02]  /*1b8e0*/  PRMT R186, R186, 0x3340, R187 ;  /* 0x00003340baba7816 */ /* 0x000fe400000000bb */
[----:B------:R-:W-:Y:S02]  /*1b8f0*/  PRMT R163, R188, 0x3340, R189 ;  /* 0x00003340bca37816 */ /* 0x000fe400000000bd */
[----:B------:R-:W-:Y:S02]  /*1b900*/  PRMT R160, R192, 0x5410, R191 ;  /* 0x00005410c0a07816 */ /* 0x000fe400000000bf */
[----:B------:R-:W-:-:S02]  /*1b910*/  PRMT R162, R182, 0x5410, R162 ;  /* 0x00005410b6a27816 */ /* 0x000fc400000000a2 */
[----:B------:R-:W-:Y:S02]  /*1b920*/  LOP3.LUT R165, R165, 0xffff, RZ, 0xc0, !PT ;  /* 0x0000ffffa5a57812 */ /* 0x000fe400078ec0ff */
[----:B------:R-:W-:Y:S02]  /*1b930*/  PRMT R163, R186, 0x5410, R163 ;  /* 0x00005410baa37816 */ /* 0x000fe400000000a3 */
        /* <DEDUP_REMOVED lines=14> */
[----:B------:R-:W-:Y:S01]  /*1ba20*/  LOP3.LUT R168, R168, 0xffff, RZ, 0xc0, !PT ;  /* 0x0000ffffa8a87812 */ /* 0x000fe200078ec0ff */
[----:B--2---:R0:W-:Y:S01]  /*1ba30*/  STS.128 [R4+UR4], R160 ;  /* 0x000000a004007988 */ /* 0x0041e20008000c04 */
[----:B------:R-:W-:-:S02]  /*1ba40*/  PRMT R165, R165, 0x3340, R175 ;  /* 0x00003340a5a57816 */ /* 0x000fc400000000af */
[----:B------:R-:W-:Y:S02]  /*1ba50*/  PRMT R172, R172, 0x3340, R176 ;  /* 0x00003340acac7816 */ /* 0x000fe400000000b0 */
[----:B------:R-:W-:Y:S02]  /*1ba60*/  PRMT R173, R173, 0x3340, R178 ;  /* 0x00003340adad7816 */ /* 0x000fe400000000b2 */
[----:B------:R-:W-:Y:S02]  /*1ba70*/  PRMT R164, R164, 0x3340, R179 ;  /* 0x00003340a4a47816 */ /* 0x000fe400000000b3 */
[----:B------:R-:W-:Y:S02]  /*1ba80*/  LOP3.LUT R159, R159, 0xffff, RZ, 0xc0, !PT ;  /* 0x0000ffff9f9f7812 */ /* 0x000fe400078ec0ff */
[----:B------:R-:W-:Y:S02]  /*1ba90*/  LOP3.LUT R158, R158, 0xffff, RZ, 0xc0, !PT ;  /* 0x0000ffff9e9e7812 */ /* 0x000fe400078ec0ff */
[----:B0-----:R-:W-:-:S02]  /*1baa0*/  PRMT R160, R174, 0x3340, R171 ;  /* 0x00003340aea07816 */ /* 0x001fc400000000ab */
[----:B------:R-:W-:Y:S02]  /*1bab0*/  PRMT R161, R167, 0x3340, R170 ;  /* 0x00003340a7a17816 */ /* 0x000fe400000000aa */
[----:B------:R-:W-:Y:S02]  /*1bac0*/  PRMT R162, R177, 0x3340, R169 ;  /* 0x00003340b1a27816 */ /* 0x000fe400000000a9 */
[----:B------:R-:W-:Y:S02]  /*1bad0*/  PRMT R163, R166, 0x3340, R168 ;  /* 0x00003340a6a37816 */ /* 0x000fe400000000a8 */
[----:B------:R-:W-:Y:S02]  /*1bae0*/  PRMT R160, R172, 0x5410, R160 ;  /* 0x00005410aca07816 */ /* 0x000fe400000000a0 */
[----:B------:R-:W-:Y:S02]  /*1baf0*/  PRMT R161, R173, 0x5410, R161 ;  /* 0x00005410ada17816 */ /* 0x000fe400000000a1 */
[----:B------:R-:W-:-:S02]  /*1bb00*/  PRMT R162, R165, 0x5410, R162 ;  /* 0x00005410a5a27816 */ /* 0x000fc400000000a2 */
[----:B------:R-:W-:Y:S02]  /*1bb10*/  PRMT R163, R164, 0x5410, R163 ;  /* 0x00005410a4a37816 */ /* 0x000fe400000000a3 */
[----:B------:R-:W-:-:S03]  /*1bb20*/  PRMT R158, R158, 0x3340, R159 ;  /* 0x000033409e9e7816 */ /* 0x000fc6000000009f */
[----:B------:R-:W-:Y:S04]  /*1bb30*/  STS.128 [R4+UR4+0x4000], R160 ;  /* 0x004000a004007988 */ /* 0x000fe80008000c04 */
[----:B---3--:R0:W-:Y:S04]  /*1bb40*/  STL [R1+0x180], R207 ;  /* 0x000180cf01007387 */ /* 0x0081e80000100800 */
[----:B0-----:R-:W2:Y:S04]  /*1bb50*/  LDL.LU R207, [R1+0x1488] ;  /* 0x0014880001cf7983 */ /* 0x001ea80000300800 */
[----:B------:R-:W3:Y:S04]  /*1bb60*/  LDL.LU R165, [R1+0x30] ;  /* 0x0000300001a57983 */ /* 0x000ee80000300800 */
[----:B------:R-:W4:Y:S04]  /*1bb70*/  LDL.LU R166, [R1+0x2c] ;  /* 0x00002c0001a67983 */ /* 0x000f280000300800 */
[----:B------:R-:W4:Y:S04]  /*1bb80*/  LDL.LU R168, [R1+0x28] ;  /* 0x0000280001a87983 */ /* 0x000f280000300800 */
[----:B------:R-:W4:Y:S04]  /*1bb90*/  LDL.LU R167, [R1+0x24] ;  /* 0x0000240001a77983 */ /* 0x000f280000300800 */
[----:B------:R-:W4:Y:S04]  /*1bba0*/  LDL.LU R164, [R1+0x18] ;  /* 0x0000180001a47983 */ /* 0x000f280000300800 */
[----:B------:R-:W4:Y:S04]  /*1bbb0*/  LDL R4, [R1+0x12a0] ;  /* 0x0012a00001047983 */ /* 0x000f280000100800 */
[----:B------:R-:W3:Y:S01]  /*1bbc0*/  LDL.LU R159, [R1+0x34] ;  /* 0x00003400019f7983 */ /* 0x000ee20000300800 */
        /* <DEDUP_REMOVED lines=13> */
[----:B------:R-:W-:Y:S02]  /*1bca0*/  PRMT R160, R205, 0x3340, R204 ;  /* 0x00003340cda07816 */ /* 0x000fe400000000cc */
[----:B------:R-:W-:Y:S02]  /*1bcb0*/  PRMT R202, R203, 0x3340, R202 ;  /* 0x00003340cbca7816 */ /* 0x000fe400000000ca */
[----:B------:R-:W-:Y:S02]  /*1bcc0*/  PRMT R161, R201, 0x3340, R200 ;  /* 0x00003340c9a17816 */ /* 0x000fe400000000c8 */
[----:B------:R-:W-:Y:S02]  /*1bcd0*/  PRMT R198, R199, 0x3340, R198 ;  /* 0x00003340c7c67816 */ /* 0x000fe400000000c6 */
[----:B------:R-:W-:Y:S02]  /*1bce0*/  PRMT R162, R197, 0x3340, R196 ;  /* 0x00003340c5a27816 */ /* 0x000fe400000000c4 */
[----:B------:R-:W-:-:S02]  /*1bcf0*/  PRMT R163, R195, 0x3340, R194 ;  /* 0x00003340c3a37816 */ /* 0x000fc400000000c2 */
[----:B------:R-:W-:Y:S02]  /*1bd00*/  PRMT R161, R202, 0x5410, R161 ;  /* 0x00005410caa17816 */ /* 0x000fe400000000a1 */
[----:B------:R-:W-:Y:S02]  /*1bd10*/  PRMT R162, R198, 0x5410, R162 ;  /* 0x00005410c6a27816 */ /* 0x000fe400000000a2 */
[----:B------:R-:W-:Y:S02]  /*1bd20*/  PRMT R163, R163, 0x5410, R158 ;  /* 0x00005410a3a37816 */ /* 0x000fe4000000009e */
[----:B--2---:R-:W-:-:S04]  /*1bd30*/  LOP3.LUT R207, R207, 0xffff, RZ, 0xc0, !PT ;  /* 0x0000ffffcfcf7812 */ /* 0x004fc800078ec0ff */
[----:B------:R-:W-:-:S04]  /*1bd40*/  PRMT R206, R207, 0x3340, R206 ;  /* 0x00003340cfce7816 */ /* 0x000fc800000000ce */
[----:B------:R-:W-:Y:S02]  /*1bd50*/  PRMT R160, R206, 0x5410, R160 ;  /* 0x00005410cea07816 */ /* 0x000fe400000000a0 */
[----:B---3--:R-:W-:Y:S02]  /*1bd60*/  LOP3.LUT R158, R159, 0xffff, RZ, 0xc0, !PT ;  /* 0x0000ffff9f9e7812 */ /* 0x008fe400078ec0ff */
[----:B------:R-:W-:Y:S01]  /*1bd70*/  LOP3.LUT R159, R165, 0xffff, RZ, 0xc0, !PT ;  /* 0x0000ffffa59f7812 */ /* 0x000fe200078ec0ff */
[----:B----4-:R0:W-:Y:S02]  /*1bd80*/  STS.128 [R4+UR4], R160 ;  /* 0x000000a004007988 */ /* 0x0101e40008000c04 */
[----:B0-----:R-:W-:Y:S02]  /*1bd90*/  LOP3.LUT R161, R168, 0xffff, RZ, 0xc0, !PT ;  /* 0x0000ffffa8a17812 */ /* 0x001fe400078ec0ff */
[----:B------:R-:W-:Y:S01]  /*1bda0*/  LOP3.LUT R160, R166, 0xffff, RZ, 0xc0, !PT ;  /* 0x0000ffffa6a07812 */ /* 0x000fe200078ec0ff */
[----:B------:R-:W2:Y:S04]  /*1bdb0*/  LDL.LU R162, [R1+0x10] ;  /* 0x0000100001a27983 */ /* 0x000ea80000300800 */
[----:B------:R-:W3:Y:S01]  /*1bdc0*/  LDL.LU R163, [R1+0xc] ;  /* 0x00000c0001a37983 */ /* 0x000ee20000300800 */
[----:B------:R-:W-:-:S02]  /*1bdd0*/  PRMT R166, R158, 0x3340, R159 ;  /* 0x000033409ea67816 */ /* 0x000fc4000000009f */
[----:B------:R-:W-:Y:S01]  /*1bde0*/  PRMT R165, R160, 0x3340, R161 ;  /* 0x00003340a0a57816 */ /* 0x000fe200000000a1 */
[----:B------:R-:W4:Y:S04]  /*1bdf0*/  LDL.LU R159, [R1+0x20] ;  /* 0x00002000019f7983 */ /* 0x000f280000300800 */
[----:B------:R-:W2:Y:S01]  /*1be00*/  LDL.LU R161, [R1+0x1c] ;  /* 0x00001c0001a17983 */ /* 0x000ea20000300800 */
[----:B------:R-:W-:Y:S02]  /*1be10*/  LOP3.LUT R158, R167, 0xffff, RZ, 0xc0, !PT ;  /* 0x0000ffffa79e7812 */ /* 0x000fe400078ec0ff */
[----:B------:R-:W-:Y:S01]  /*1be20*/  LOP3.LUT R252, R252, 0xffff, RZ, 0xc0, !PT ;  /* 0x0000fffffcfc7812 */ /* 0x000fe200078ec0ff */
[----:B------:R-:W3:Y:S04]  /*1be30*/  LDL.LU R168, [R1+0x6c] ;  /* 0x00006c0001a87983 */ /* 0x000ee80000300800 */
[----:B------:R-:W3:Y:S01]  /*1be40*/  LDL.LU R167, [R1+0x68] ;  /* 0x0000680001a77983 */ /* 0x000ee20000300800 */
[----:B----4-:R-:W-:-:S02]  /*1be50*/  LOP3.LUT R159, R159, 0xffff, RZ, 0xc0, !PT ;  /* 0x0000ffff9f9f7812 */ /* 0x010fc400078ec0ff */
[----:B--2---:R-:W-:Y:S02]  /*1be60*/  LOP3.LUT R160, R161, 0xffff, RZ, 0xc0, !PT ;  /* 0x0000ffffa1a07812 */ /* 0x004fe400078ec0ff */
[----:B------:R-:W-:Y:S02]  /*1be70*/  LOP3.LUT R161, R164, 0xffff, RZ, 0xc0, !PT ;  /* 0x0000ffffa4a17812 */ /* 0x000fe400078ec0ff */
[----:B------:R-:W-:Y:S02]  /*1be80*/  PRMT R164, R158, 0x3340, R159 ;  /* 0x000033409ea47816 */ /* 0x000fe4000000009f */
[----:B------:R-:W-:Y:S02]  /*1be90*/  LOP3.LUT R158, R162, 0xffff, RZ, 0xc0, !PT ;  /* 0x0000ffffa29e7812 */ /* 0x000fe400078ec0ff */
[----:B------:R-:W-:Y:S02]  /*1bea0*/  PRMT R161, R160, 0x3340, R161 ;  /* 0x00003340a0a17816 */ /* 0x000fe400000000a1 */
[----:B---3--:R-:W-:-:S02]  /*1beb0*/  LOP3.LUT R159, R163, 0xffff, RZ, 0xc0, !PT ;  /* 0x0000ffffa39f7812 */ /* 0x008fc400078ec0ff */
[----:B------:R-:W-:Y:S02]  /*1bec0*/  LOP3.LUT R160, R5, 0xffff, RZ, 0xc0, !PT ;  /* 0x0000ffff05a07812 */ /* 0x000fe400078ec0ff */
[----:B------:R-:W2:Y:S01]  /*1bed0*/  LDL.LU R5, [R1+0x1484] ;  /* 0x0014840001057983 */ /* 0x000ea20000300800 */
[----:B------:R-:W-:Y:S02]  /*1bee0*/  PRMT R158, R158, 0x3340, R159 ;  /* 0x000033409e9e7816 */ /* 0x000fe4000000009f */
[----:B------:R-:W-:Y:S01]  /*1bef0*/  PRMT R162, R160, 0x3340, R252 ;  /* 0x00003340a0a27816 */ /* 0x000fe200000000fc */
[----:B------:R-:W3:Y:S01]  /*1bf00*/  LDL.LU R159, [R1+0x70] ;  /* 0x00007000019f7983 */ /* 0x000ee20000300800 */
[----:B------:R-:W-:Y:S02]  /*1bf10*/  PRMT R160, R166, 0x5410, R165 ;  /* 0x00005410a6a07816 */ /* 0x000fe400000000a5 */
[----:B------:R-:W-:Y:S01]  /*1bf20*/  PRMT R161, R164, 0x5410, R161 ;  /* 0x00005410a4a17816 */ /* 0x000fe200000000a1 */
[----:B------:R-:W4:Y:S04]  /*1bf30*/  LDL.LU R166, [R1+0x5c] ;  /* 0x00005c0001a67983 */ /* 0x000f280000300800 */
[----:B------:R-:W2:Y:S04]  /*1bf40*/  LDL.LU R165, [R1+0x58] ;  /* 0x0000580001a57983 */ /* 0x000ea80000300800 */
[----:B------:R-:W2:Y:S01]  /*1bf50*/  LDL.LU R164, [R1+0x48] ;  /* 0x0000480001a47983 */ /* 0x000ea20000300800 */
[----:B------:R-:W-:-:S03]  /*1bf60*/  PRMT R162, R158, 0x5410, R162 ;  /* 0x000054109ea27816 */ /* 0x000fc600000000a2 */
[----:B------:R-:W4:Y:S01]  /*1bf70*/  LDL.LU R158, [R1+0x74] ;  /* 0x00007400019e7983 */ /* 0x000f220000300800 */
[----:B------:R-:W-:Y:S02]  /*1bf80*/  LOP3.LUT R211, R211, 0xffff, RZ, 0xc0, !PT ;  /* 0x0000ffffd3d37812 */ /* 0x000fe400078ec0ff */
[----:B------:R-:W-:Y:S02]  /*1bf90*/  LOP3.LUT R210, R210, 0xffff, RZ, 0xc0, !PT ;  /* 0x0000ffffd2d27812 */ /* 0x000fe400078ec0ff */
[----:B------:R-:W-:Y:S02]  /*1bfa0*/  LOP3.LUT R209, R209, 0xffff, RZ, 0xc0, !PT ;  /* 0x0000ffffd1d17812 */ /* 0x000fe400078ec0ff */
[----:B------:R-:W-:Y:S02]  /*1bfb0*/  LOP3.LUT R208, R208, 0xffff, RZ, 0xc0, !PT ;  /* 0x0000ffffd0d07812 */ /* 0x000fe400078ec0ff */
[----:B------:R-:W-:Y:S02]  /*1bfc0*/  PRMT R210, R211, 0x3340, R210 ;  /* 0x00003340d3d27816 */ /* 0x000fe400000000d2 */
[----:B------:R-:W-:-:S04]  /*1bfd0*/  PRMT R163, R209, 0x3340, R208 ;  /* 0x00003340d1a37816 */ /* 0x000fc800000000d0 */
[----:B------:R-:W-:-:S05]  /*1bfe0*/  PRMT R163, R210, 0x5410, R163 ;  /* 0x00005410d2a37816 */ /* 0x000fca00000000a3 */
[----:B------:R0:W-:Y:S04]  /*1bff0*/  STS.128 [R4+UR4+0x4000], R160 ;  /* 0x004000a004007988 */ /* 0x0001e80008000c04 */
[----:B0-----:R-:W2:Y:S04]  /*1c000*/  LDL.LU R4, [R1+0x1480] ;  /* 0x0014800001047983 */ /* 0x001ea80000300800 */
[----:B------:R-:W2:Y:S01]  /*1c010*/  LDL.LU R162, [R1+0x4c] ;  /* 0x00004c0001a27983 */ /* 0x000ea20000300800 */
[----:B------:R-:W-:-:S03]  /*1c020*/  LOP3.LUT R160, R168, 0xffff, RZ, 0xc0, !PT ;  /* 0x0000ffffa8a07812 */ /* 0x000fc600078ec0ff */
[----:B------:R-:W2:Y:S01]  /*1c030*/  LDL.LU R163, [R1+0x38] ;  /* 0x0000380001a37983 */ /* 0x000ea20000300800 */
[----:B---3--:R-:W-:Y:S02]  /*1c040*/  LOP3.LUT R159, R159, 0xffff, RZ, 0xc0, !PT ;  /* 0x0000ffff9f9f7812 */ /* 0x008fe400078ec0ff */
[----:B----4-:R-:W-:-:S04]  /*1c050*/  LOP3.LUT R158, R158, 0xffff, RZ, 0xc0, !PT ;  /* 0x0000ffff9e9e7812 */ /* 0x010fc800078ec0ff */
[----:B------:R-:W-:Y:S02]  /*1c060*/  PRMT R168, R158, 0x3340, R159 ;  /* 0x000033409ea87816 */ /* 0x000fe4000000009f */
[----:B------:R-:W3:Y:S04]  /*1c070*/  LDL.LU R158, [R1+0x64] ;  /* 0x00006400019e7983 */ /* 0x000ee80000300800 */
[----:B------:R-:W4:Y:S01]  /*1c080*/  LDL.LU R159, [R1+0x60] ;  /* 0x00006000019f7983 */ /* 0x000f220000300800 */
[----:B------:R-:W-:-:S04]  /*1c090*/  LOP3.LUT R161, R167, 0xffff, RZ, 0xc0, !PT ;  /* 0x0000ffffa7a17812 */ /* 0x000fc800078ec0ff */
[----:B------:R-:W-:Y:S02]  /*1c0a0*/  PRMT R167, R160, 0x3340, R161 ;  /* 0x00003340a0a77816 */ /* 0x000fe400000000a1 */
[----:B------:R-:W-:Y:S02]  /*1c0b0*/  LOP3.LUT R160, R166, 0xffff, RZ, 0xc0, !PT ;  /* 0x0000ffffa6a07812 */ /* 0x000fe400078ec0ff */
[----:B---3--:R-:W-:Y:S02]  /*1c0c0*/  LOP3.LUT R158, R158, 0xffff, RZ, 0xc0, !PT ;  /* 0x0000ffff9e9e7812 */ /* 0x008fe400078ec0ff */
[----:B----4-:R-:W-:-:S04]  /*1c0d0*/  LOP3.LUT R159, R159, 0xffff, RZ, 0xc0, !PT ;  /* 0x0000ffff9f9f7812 */ /* 0x010fc800078ec0ff */
[----:B------:R-:W-:Y:S02]  /*1c0e0*/  PRMT R166, R158, 0x3340, R159 ;  /* 0x000033409ea67816 */ /* 0x000fe4000000009f */
[----:B------:R-:W3:Y:S04]  /*1c0f0*/  LDL.LU R158, [R1+0x54] ;  /* 0x00005400019e7983 */ /* 0x000ee80000300800 */
[----:B------:R-:W4:Y:S01]  /*1c100*/  LDL.LU R159, [R1+0x50] ;  /* 0x00005000019f7983 */ /* 0x000f220000300800 */
[----:B--2---:R-:W-:-:S04]  /*1c110*/  LOP3.LUT R161, R165, 0xffff, RZ, 0xc0, !PT ;  /* 0x0000ffffa5a17812 */ /* 0x004fc800078ec0ff */
[----:B------:R-:W-:Y:S02]  /*1c120*/  PRMT R165, R160, 0x3340, R161 ;  /* 0x00003340a0a57816 */ /* 0x000fe400000000a1 */
[----:B------:R-:W-:Y:S02]  /*1c130*/  LOP3.LUT R161, R164, 0xffff, RZ, 0xc0, !PT ;  /* 0x0000ffffa4a17812 */ /* 0x000fe400078ec0ff */
[----:B------:R-:W-:-:S04]  /*1c140*/  LOP3.LUT R160, R162, 0xffff, RZ, 0xc0, !PT ;  /* 0x0000ffffa2a07812 */ /* 0x000fc800078ec0ff */
[----:B------:R-:W-:Y:S02]  /*1c150*/  PRMT R162, R160, 0x3340, R161 ;  /* 0x00003340a0a27816 */ /* 0x000fe400000000a1 */
[----:B---3--:R-:W-:Y:S02]  /*1c160*/  LOP3.LUT R158, R158, 0xffff, RZ, 0xc0, !PT ;  /* 0x0000ffff9e9e7812 */ /* 0x008fe400078ec0ff */
[----:B----4-:R-:W-:-:S04]  /*1c170*/  LOP3.LUT R159, R159, 0xffff, RZ, 0xc0, !PT ;  /* 0x0000ffff9f9f7812 */ /* 0x010fc800078ec0ff */
[----:B------:R-:W-:Y:S02]  /*1c180*/  PRMT R164, R158, 0x3340, R159 ;  /* 0x000033409ea47816 */ /* 0x000fe4000000009f */
[----:B------:R-:W2:Y:S04]  /*1c190*/  LDL.LU R158, [R1+0x44] ;  /* 0x00004400019e7983 */ /* 0x000ea80000300800 */
[----:B------:R-:W3:Y:S04]  /*1c1a0*/  LDL.LU R159, [R1+0x40] ;  /* 0x00004000019f7983 */ /* 0x000ee80000300800 */
[----:B------:R-:W4:Y:S02]  /*1c1b0*/  LDL.LU R161, [R1+0x3c] ;  /* 0x00003c0001a17983 */ /* 0x000f240000300800 */
[----:B----4-:R-:W-:-:S02]  /*1c1c0*/  LOP3.LUT R160, R161, 0xffff, RZ, 0xc0, !PT ;  /* 0x0000ffffa1a07812 */ /* 0x010fc400078ec0ff */
[----:B------:R-:W-:Y:S02]  /*1c1d0*/  LOP3.LUT R161, R163, 0xffff, RZ, 0xc0, !PT ;  /* 0x0000ffffa3a17812 */ /* 0x000fe400078ec0ff */
[----:B---3--:R-:W-:Y:S02]  /*1c1e0*/  LOP3.LUT R159, R159, 0xffff, RZ, 0xc0, !PT ;  /* 0x0000ffff9f9f7812 */ /* 0x008fe400078ec0ff */
[----:B--2---:R-:W-:Y:S02]  /*1c1f0*/  LOP3.LUT R158, R158, 0xffff, RZ, 0xc0, !PT ;  /* 0x0000ffff9e9e7812 */ /* 0x004fe400078ec0ff */
[----:B------:R-:W-:Y:S02]  /*1c200*/  PRMT R163, R160, 0x3340, R161 ;  /* 0x00003340a0a37816 */ /* 0x000fe400000000a1 */
[----:B------:R-:W-:Y:S02]  /*1c210*/  PRMT R161, R166, 0x5410, R165 ;  /* 0x00005410a6a17816 */ /* 0x000fe400000000a5 */
[----:B------:R-:W0:Y:S01]  /*1c220*/  S2R R165, SR_TID.X ;  /* 0x0000000000a57919 */ /* 0x000e220000002100 */
[----:B------:R-:W-:-:S02]  /*1c230*/  PRMT R158, R158, 0x3340, R159 ;  /* 0x000033409e9e7816 */ /* 0x000fc4000000009f */
[----:B------:R-:W1:Y:S01]  /*1c240*/  S2R R159, SR_TID.X ;  /* 0x00000000009f7919 */ /* 0x000e620000002100 */
[----:B------:R-:W2:Y:S01]  /*1c250*/  LDL R166, [R1+0x129c] ;  /* 0x00129c0001a67983 */ /* 0x000ea20000100800 */
[----:B------:R-:W-:Y:S02]  /*1c260*/  PRMT R163, R158, 0x5410, R163 ;  /* 0x000054109ea37816 */ /* 0x000fe400000000a3 */
[----:B------:R-:W-:Y:S02]  /*1c270*/  LOP3.LUT R158, R3, 0xffff, RZ, 0xc0, !PT ;  /* 0x0000ffff039e7812 */ /* 0x000fe400078ec0ff */
[----:B0-----:R-:W-:Y:S02]  /*1c280*/  LOP3.LUT R165, R165, 0x7f, RZ, 0xc0, !PT ;  /* 0x0000007fa5a57812 */ /* 0x001fe400078ec0ff */
[----:B-1----:R-:W-:Y:S02]  /*1c290*/  LOP3.LUT R159, R159, 0x7f, RZ, 0xc0, !PT ;  /* 0x0000007f9f9f7812 */ /* 0x002fe400078ec0ff */
[----:B------:R-:W-:-:S02]  /*1c2a0*/  LOP3.LUT R165, R165, 0x80, RZ, 0xfc, !PT ;  /* 0x00000080a5a57812 */ /* 0x000fc400078efcff */
[-C--:B------:R-:W-:Y:S02]  /*1c2b0*/  ISETP.GE.AND P0, PT, R159, R157.reuse, PT ;  /* 0x0000009d9f00720c */ /* 0x080fe40003f06270 */
[----:B------:R-:W-:Y:S02]  /*1c2c0*/  ISETP.GE.AND P1, PT, R165, R157, PT ;  /* 0x0000009da500720c */ /* 0x000fe40003f26270 */
[----:B------:R-:W-:Y:S02]  /*1c2d0*/  LOP3.LUT R157, R2, 0xffff, RZ, 0xc0, !PT ;  /* 0x0000ffff029d7812 */ /* 0x000fe400078ec0ff */
[----:B------:R-:W-:Y:S01]  /*1c2e0*/  LOP3.LUT R159, R7, 0xffff, RZ, 0xc0, !PT ;  /* 0x0000ffff079f7812 */ /* 0x000fe200078ec0ff */
[----:B------:R-:W3:Y:S04]  /*1c2f0*/  LDL.LU R2, [R1+0x147c] ;  /* 0x00147c0001027983 */ /* 0x000ee80000300800 */
[----:B------:R-:W4:Y:S04]  /*1c300*/  LDL.LU R3, [R1+0x1478] ;  /* 0x0014780001037983 */ /* 0x000f280000300800 */
[----:B------:R-:W3:Y:S01]  /*1c310*/  LDL.LU R7, [R1+0x1474] ;  /* 0x0014740001077983 */ /* 0x000ee20000300800 */
[----:B------:R-:W-:-:S03]  /*1c320*/  PRMT R157, R157, 0x3340, R158 ;  /* 0x000033409d9d7816 */ /* 0x000fc6000000009e */
[----:B------:R-:W3:Y:S04]  /*1c330*/  LDL R165, [R1+0x127c] ;  /* 0x00127c0001a57983 */ /* 0x000ee80000100800 */
[----:B------:R-:W3:Y:S01]  /*1c340*/  LDL R158, [R1+0x1278] ;  /* 0x00127800019e7983 */ /* 0x000ee20000100800 */
[----:B------:R-:W-:Y:S02]  /*1c350*/  LOP3.LUT R251, R251, 0xffff, RZ, 0xc0, !PT ;  /* 0x0000fffffbfb7812 */ /* 0x000fe400078ec0ff */
[----:B------:R-:W-:Y:S02]  /*1c360*/  PRMT R160, R168, 0x5410, R167 ;  /* 0x00005410a8a07816 */ /* 0x000fe400000000a7 */
[----:B------:R-:W-:Y:S02]  /*1c370*/  PRMT R162, R164, 0x5410, R162 ;  /* 0x00005410a4a27816 */ /* 0x000fe400000000a2 */
[----:B------:R-:W-:-:S02]  /*1c380*/  PRMT R159, R159, 0x3340, R251 ;  /* 0x000033409f9f7816 */ /* 0x000fc400000000fb */
        /* <DEDUP_REMOVED lines=11> */
[----:B------:R-:W-:Y:S01]  /*1c440*/  LOP3.LUT R236, R236, 0xffff, RZ, 0xc0, !PT ;  /* 0x0000ffffecec7812 */ /* 0x000fe200078ec0ff */
[----:B------:R-:W3:Y:S04]  /*1c450*/  LDL R164, [R1+0x121c] ;  /* 0x00121c0001a47983 */ /* 0x000ee80000100800 */
[----:B--2---:R0:W-:Y:S02]  /*1c460*/  STS.128 [R166+UR4], R160 ;  /* 0x000000a0a6007988 */ /* 0x0041e40008000c04 */
[----:B0-----:R-:W-:-:S02]  /*1c470*/  PRMT R160, R157, 0x5410, R159 ;  /* 0x000054109da07816 */ /* 0x001fc4000000009f */
[----:B----4-:R-:W-:Y:S01]  /*1c480*/  PRMT R3, RZ, 0x7610, R3 ;  /* 0x00007610ff037816 */ /* 0x010fe20000000003 */
[----:B---3--:R-:W-:Y:S02]  /*1c490*/  @!P0 IMAD.MOV.U32 R159, RZ, RZ, R158 ;  /* 0x000000ffff9f8224 */ /* 0x008fe400078e009e */
[----:B------:R-:W-:Y:S01]  /*1c4a0*/  @!P0 IMAD.MOV.U32 R158, RZ, RZ, R165 ;  /* 0x000000ffff9e8224 */ /* 0x000fe200078e00a5 */
[----:B------:R-:W-:Y:S02]  /*1c4b0*/  PRMT R249, R250, 0x3340, R249 ;  /* 0x00003340faf97816 */ /* 0x000fe400000000f9 */
[----:B------:R-:W-:Y:S02]  /*1c4c0*/  PRMT R161, R248, 0x3340, R247 ;  /* 0x00003340f8a17816 */ /* 0x000fe400000000f7 */
[----:B------:R-:W-:Y:S02]  /*1c4d0*/  PRMT R245, R246, 0x3340, R245 ;  /* 0x00003340f6f57816 */ /* 0x000fe400000000f5 */
[----:B------:R-:W-:Y:S01]  /*1c4e0*/  PRMT R162, R244, 0x3340, R243 ;  /* 0x00003340f4a27816 */ /* 0x000fe200000000f3 */
[----:B------:R-:W2:Y:S01]  /*1c4f0*/  @!P0 LDG.E.U8 R3, desc[UR6][R158.64] ;  /* 0x000000069e038981 */ /* 0x000ea2000c1e1100 */
[----:B------:R-:W-:-:S02]  /*1c500*/  PRMT R240, R242, 0x3340, R240 ;  /* 0x00003340f2f07816 */ /* 0x000fc400000000f0 */
[----:B------:R-:W-:Y:S02]  /*1c510*/  PRMT R163, R238, 0x3340, R236 ;  /* 0x00003340eea37816 */ /* 0x000fe400000000ec */
[----:B------:R-:W-:Y:S02]  /*1c520*/  PRMT R161, R249, 0x5410, R161 ;  /* 0x00005410f9a17816 */ /* 0x000fe400000000a1 */
[----:B------:R-:W-:Y:S01]  /*1c530*/  PRMT R162, R245, 0x5410, R162 ;  /* 0x00005410f5a27816 */ /* 0x000fe200000000a2 */
[----:B------:R-:W3:Y:S01]  /*1c540*/  LDL R165, [R1+0x1198] ;  /* 0x0011980001a57983 */ /* 0x000ee20000100800 */
[----:B------:R-:W-:-:S05]  /*1c550*/  PRMT R163, R240, 0x5410, R163 ;  /* 0x00005410f0a37816 */ /* 0x000fca00000000a3 */
[----:B------:R0:W-:Y:S04]  /*1c560*/  STS.128 [R166+UR4+0x4000], R160 ;  /* 0x004000a0a6007988 */ /* 0x0001e80008000c04 */
[----:B0-----:R-:W4:Y:S04]  /*1c570*/  LDL R161, [R1+0x1218] ;  /* 0x0012180001a17983 */ /* 0x001f280000100800 */
[----:B------:R-:W3:Y:S04]  /*1c580*/  LDL R166, [R1+0x11a4] ;  /* 0x0011a40001a67983 */ /* 0x000ee80000100800 */
[----:B------:R-:W3:Y:S04]  /*1c590*/  LDL R160, [R1+0x119c] ;  /* 0x00119c0001a07983 */ /* 0x000ee80000100800 */
[----:B--2---:R0:W-:Y:S04]  /*1c5a0*/  STL [R1+0x114], R3 ;  /* 0x0001140301007387 */ /* 0x0041e80000100800 */
[----:B0-----:R-:W2:Y:S04]  /*1c5b0*/  LDL.LU R3, [R1+0x1470] ;  /* 0x0014700001037983 */ /* 0x001ea80000300800 */
[----:B------:R-:W4:Y:S04]  /*1c5c0*/  LDL R158, [R1+0x1270] ;  /* 0x00127000019e7983 */ /* 0x000f280000100800 */
[----:B------:R-:W4:Y:S01]  /*1c5d0*/  LDL R159, [R1+0x1274] ;  /* 0x00127400019f7983 */ /* 0x000f220000100800 */
[----:B------:R-:W-:-:S02]  /*1c5e0*/  PRMT R7, RZ, 0x7610, R7 ;  /* 0x00007610ff077816 */ /* 0x000fc40000000007 */
[----:B----4-:R-:W-:-:S04]  /*1c5f0*/  @!P1 LOP3.LUT R159, R159, R158, RZ, 0x3c, !PT ;  /* 0x0000009e9f9f9212 */ /* 0x010fc800078e3cff */
[----:B------:R-:W-:-:S04]  /*1c600*/  @!P1 LOP3.LUT R158, R159, R158, RZ, 0x3c, !PT ;  /* 0x0000009e9f9e9212 */ /* 0x000fc800078e3cff */
[----:B------:R-:W-:-:S05]  /*1c610*/  @!P1 LOP3.LUT R159, R159, R158, RZ, 0x3c, !PT ;  /* 0x0000009e9f9f9212 */ /* 0x000fca00078e3cff */
[----:B------:R-:W4:Y:S04]  /*1c620*/  @!P1 LDG.E.U8 R7, desc[UR6][R158.64] ;  /* 0x000000069e079981 */ /* 0x000f28000c1e1100 */
[----:B----4-:R0:W-:Y:S04]  /*1c630*/  STL [R1+0x110], R7 ;  /* 0x0001100701007387 */ /* 0x0101e80000100800 */
[----:B0-----:R-:W4:Y:S04]  /*1c640*/  LDL.LU R7, [R1+0x146c] ;  /* 0x00146c0001077983 */ /* 0x001f280000300800 */
[----:B------:R-:W3:Y:S04]  /*1c650*/  LDL R158, [R1+0x1220] ;  /* 0x00122000019e7983 */ /* 0x000ee80000100800 */
[----:B------:R-:W3:Y:S01]  /*1c660*/  LDL R159, [R1+0x1224] ;  /* 0x00122400019f7983 */ /* 0x000ee20000100800 */
[----:B--2---:R-:W-:-:S02]  /*1c670*/  PRMT R3, RZ, 0x7610, R3 ;  /* 0x00007610ff037816 */ /* 0x004fc40000000003 */
[----:B---3--:R-:W-:-:S04]  /*1c680*/  @!P0 LOP3.LUT R159, R159, R158, RZ, 0x3c, !PT ;  /* 0x0000009e9f9f8212 */ /* 0x008fc800078e3cff */
[----:B------:R-:W-:-:S04]  /*1c690*/  @!P0 LOP3.LUT R158, R159, R158, RZ, 0x3c, !PT ;  /* 0x0000009e9f9e8212 */ /* 0x000fc800078e3cff */
[----:B------:R-:W-:Y:S02]  /*1c6a0*/  @!P0 LOP3.LUT R159, R159, R158, RZ, 0x3c, !PT ;  /* 0x0000009e9f9f8212 */ /* 0x000fe400078e3cff */
[----:B----4-:R-:W-:-:S03]  /*1c6b0*/  PRMT R7, RZ, 0x7610, R7 ;  /* 0x00007610ff077816 */ /* 0x010fc60000000007 */
[----:B------:R0:W2:Y:S02]  /*1c6c0*/  @!P0 LDG.E.U8 R3, desc[UR6][R158.64] ;  /* 0x000000069e038981 */ /* 0x0000a4000c1e1100 */
[----:B0-----:R-:W-:Y:S02]  /*1c6d0*/  @!P1 IMAD.MOV.U32 R158, RZ, RZ, R164 ;  /* 0x000000ffff9e9224 */ /* 0x001fe400078e00a4 */
[----:B------:R-:W-:-:S05]  /*1c6e0*/  @!P1 IMAD.MOV.U32 R159, RZ, RZ, R161 ;  /* 0x000000ffff9f9224 */ /* 0x000fca00078e00a1 */
[----:B------:R-:W3:Y:S04]  /*1c6f0*/  @!P1 LDG.E.U8 R7, desc[UR6][R158.64] ;  /* 0x000000069e079981 */ /* 0x000ee8000c1e1100 */
[----:B--2---:R0:W-:Y:S04]  /*1c700*/  STL [R1+0x10c], R3 ;  /* 0x00010c0301007387 */ /* 0x0041e80000100800 */
[----:B0-----:R-:W2:Y:S04]  /*1c710*/  LDL.LU R3, [R1+0x1468] ;  /* 0x0014680001037983 */ /* 0x001ea80000300800 */
[----:B------:R-:W4:Y:S04]  /*1c720*/  LDL R164, [R1+0x1118] ;  /* 0x0011180001a47983 */ /* 0x000f280000100800 */
[----:B------:R-:W2:Y:S04]  /*1c730*/  LDL R161, [R1+0x111c] ;  /* 0x00111c0001a17983 */ /* 0x000ea80000100800 */
[----:B---3--:R0:W-:Y:S04]  /*1c740*/  STL [R1+0x108], R7 ;  /* 0x0001080701007387 */ /* 0x0081e80000100800 */
[----:B0-----:R-:W3:Y:S04]  /*1c750*/  LDL.LU R7, [R1+0x1464] ;  /* 0x0014640001077983 */ /* 0x001ee80000300800 */
[----:B------:R-:W4:Y:S01]  /*1c760*/  LDL R159, [R1+0x11a0] ;  /* 0x0011a000019f7983 */ /* 0x000f220000100800 */
[----:B------:R-:W-:Y:S01]  /*1c770*/  PRMT R163, RZ, 0x7610, R163 ;  /* 0x00007610ffa37816 */ /* 0x000fe200000000a3 */
[----:B------:R-:W-:Y:S01]  /*1c780*/  @!P0 IMAD.MOV.U32 R158, RZ, RZ, R166 ;  /* 0x000000ffff9e8224 */ /* 0x000fe200078e00a6 */
[----:B------:R-:W-:-:S04]  /*1c790*/  PRMT R157, RZ, 0x7610, R157 ;  /* 0x00007610ff9d7816 */ /* 0x000fc8000000009d */
[----:B----4-:R0:W4:Y:S02]  /*1c7a0*/  @!P0 LDG.E.U8 R163, desc[UR6][R158.64] ;  /* 0x000000069ea38981 */ /* 0x010124000c1e1100 */
[----:B0-----:R-:W-:Y:S02]  /*1c7b0*/  @!P1 IMAD.MOV.U32 R158, RZ, RZ, R160 ;  /* 0x000000ffff9e9224 */ /* 0x001fe400078e00a0 */
[----:B------:R-:W-:-:S05]  /*1c7c0*/  @!P1 IMAD.MOV.U32 R159, RZ, RZ, R165 ;  /* 0x000000ffff9f9224 */ /* 0x000fca00078e00a5 */
[----:B------:R0:W2:Y:S04]  /*1c7d0*/  @!P1 LDG.E.U8 R157, desc[UR6][R158.64] ;  /* 0x000000069e9d9981 */ /* 0x0000a8000c1e1100 */
[----:B----4-:R1:W-:Y:S04]  /*1c7e0*/  STL [R1+0x104], R163 ;  /* 0x000104a301007387 */ /* 0x0103e80000100800 */
[----:B------:R-:W0:Y:S04]  /*1c7f0*/  LDL R158, [R1+0x1120] ;  /* 0x00112000019e7983 */ /* 0x000e280000100800 */
[----:B------:R-:W0:Y:S01]  /*1c800*/  LDL R159, [R1+0x1124] ;  /* 0x00112400019f7983 */ /* 0x000e220000100800 */
[----:B---3--:R-:W-:-:S03]  /*1c810*/  PRMT R7, RZ, 0x7610, R7 ;  /* 0x00007610ff077816 */ /* 0x008fc60000000007 */
[----:B-1----:R-:W3:Y:S01]  /*1c820*/  LDL R163, [R1+0x10a4] ;  /* 0x0010a40001a37983 */ /* 0x002ee20000100800 */
[----:B0-----:R-:W-:-:S04]  /*1c830*/  @!P0 LOP3.LUT R159, R159, R158, RZ, 0x3c, !PT ;  /* 0x0000009e9f9f8212 */ /* 0x001fc800078e3cff */
[----:B------:R-:W-:-:S04]  /*1c840*/  @!P0 LOP3.LUT R158, R159, R158, RZ, 0x3c, !PT ;  /* 0x0000009e9f9e8212 */ /* 0x000fc800078e3cff */
[----:B------:R-:W-:-:S05]  /*1c850*/  @!P0 LOP3.LUT R159, R159, R158, RZ, 0x3c, !PT ;  /* 0x0000009e9f9f8212 */ /* 0x000fca00078e3cff */
[----:B------:R-:W4:Y:S04]  /*1c860*/  @!P0 LDG.E.U8 R7, desc[UR6][R158.64] ;  /* 0x000000069e078981 */ /* 0x000f28000c1e1100 */
[----:B--2---:R0:W-:Y:S04]  /*1c870*/  STL [R1+0x100], R157 ;  /* 0x0001009d01007387 */ /* 0x0041e80000100800 */
[----:B0-----:R-:W2:Y:S04]  /*1c880*/  LDL.LU R157, [R1+0xb4] ;  /* 0x0000b400019d7983 */ /* 0x001ea80000300800 */
[----:B------:R-:W2:Y:S04]  /*1c890*/  LDL.LU R160, [R1+0xb0] ;  /* 0x0000b00001a07983 */ /* 0x000ea80000300800 */
[----:B------:R-:W2:Y:S04]  /*1c8a0*/  LDL.LU R166, [R1+0xac] ;  /* 0x0000ac0001a67983 */ /* 0x000ea80000300800 */
[----:B------:R-:W2:Y:S04]  /*1c8b0*/  LDL.LU R165, [R1+0xa8] ;  /* 0x0000a80001a57983 */ /* 0x000ea80000300800 */
[----:B----4-:R0:W-:Y:S04]  /*1c8c0*/  STL [R1+0xfc], R7 ;  /* 0x0000fc0701007387 */ /* 0x0101e80000100800 */
[----:B0-----:R-:W4:Y:S01]  /*1c8d0*/  LDL.LU R7, [R1+0x1460] ;  /* 0x0014600001077983 */ /* 0x001f220000300800 */
[----:B------:R-:W-:-:S02]  /*1c8e0*/  @!P1 IMAD.MOV.U32 R158, RZ, RZ, R161 ;  /* 0x000000ffff9e9224 */ /* 0x000fc400078e00a1 */
[----:B------:R-:W-:Y:S01]  /*1c8f0*/  @!P1 IMAD.MOV.U32 R159, RZ, RZ, R164 ;  /* 0x000000ffff9f9224 */ /* 0x000fe200078e00a4 */
[----:B------:R-:W2:Y:S04]  /*1c900*/  LDL.LU R161, [R1+0x9c] ;  /* 0x00009c0001a17983 */ /* 0x000ea80000300800 */
[----:B------:R-:W2:Y:S01]  /*1c910*/  LDL.LU R164, [R1+0x98] ;  /* 0x0000980001a47983 */ /* 0x000ea20000300800 */
[----:B----4-:R-:W-:-:S06]  /*1c920*/  PRMT R7, RZ, 0x7610, R7 ;  /* 0x00007610ff077816 */ /* 0x010fcc0000000007 */
[----:B------:R-:W4:Y:S01]  /*1c930*/  @!P1 LDG.E.U8 R7, desc[UR6][R158.64] ;  /* 0x000000069e079981 */ /* 0x000f22000c1e1100 */
[----:B------:R-:W-:-:S03]  /*1c940*/  PRMT R162, RZ, 0x7610, R162 ;  /* 0x00007610ffa27816 */ /* 0x000fc600000000a2 */
[----:B----4-:R0:W-:Y:S04]  /*1c950*/  STL [R1+0xf8], R7 ;  /* 0x0000f80701007387 */ /* 0x0101e80000100800 */
[----:B0-----:R-:W4:Y:S04]  /*1c960*/  LDL.LU R7, [R1+0x145c] ;  /* 0x00145c0001077983 */ /* 0x001f280000300800 */
[----:B------:R-:W2:Y:S01]  /*1c970*/  LDL R159, [R1+0x10a0] ;  /* 0x0010a000019f7983 */ /* 0x000ea20000100800 */
[----:B---3--:R-:W-:-:S05]  /*1c980*/  @!P0 IMAD.MOV.U32 R158, RZ, RZ, R163 ;  /* 0x000000ffff9e8224 */ /* 0x008fca00078e00a3 */
[----:B--2---:R0:W2:Y:S04]  /*1c990*/  @!P0 LDG.E.U8 R162, desc[UR6][R158.64] ;  /* 0x000000069ea28981 */ /* 0x0040a8000c1e1100 */
[----:B------:R-:W0:Y:S04]  /*1c9a0*/  LDL R158, [R1+0x1098] ;  /* 0x00109800019e7983 */ /* 0x000e280000100800 */
[----:B------:R-:W0:Y:S01]  /*1c9b0*/  LDL R159, [R1+0x109c] ;  /* 0x00109c00019f7983 */ /* 0x000e220000100800 */
[----:B----4-:R-:W-:Y:S02]  /*1c9c0*/  PRMT R7, RZ, 0x7610, R7 ;  /* 0x00007610ff077816 */ /* 0x010fe40000000007 */
[----:B0-----:R-:W-:-:S04]  /*1c9d0*/  @!P1 LOP3.LUT R159, R159, R158, RZ, 0x3c, !PT ;  /* 0x0000009e9f9f9212 */ /* 0x001fc800078e3cff */
[----:B------:R-:W-:-:S04]  /*1c9e0*/  @!P1 LOP3.LUT R158, R159, R158, RZ, 0x3c, !PT ;  /* 0x0000009e9f9e9212 */ /* 0x000fc800078e3cff */
[----:B------:R-:W-:-:S05]  /*1c9f0*/  @!P1 LOP3.LUT R159, R159, R158, RZ, 0x3c, !PT ;  /* 0x0000009e9f9f9212 */ /* 0x000fca00078e3cff */
[----:B------:R-:W3:Y:S04]  /*1ca00*/  @!P1 LDG.E.U8 R7, desc[UR6][R158.64] ;  /* 0x000000069e079981 */ /* 0x000ee8000c1e1100 */
[----:B--2---:R0:W-:Y:S04]  /*1ca10*/  STL [R1+0xf4], R162 ;  /* 0x0000f4a201007387 */ /* 0x0041e80000100800 */
[----:B0-----:R-:W2:Y:S04]  /*1ca20*/  LDL.LU R162, [R1+0x8c] ;  /* 0x00008c0001a27983 */ /* 0x001ea80000300800 */
[----:B------:R-:W4:Y:S04]  /*1ca30*/  LDL.LU R163, [R1+0x88] ;  /* 0x0000880001a37983 */ /* 0x000f280000300800 */
[----:B---3--:R0:W-:Y:S04]  /*1ca40*/  STL [R1+0xf0], R7 ;  /* 0x0000f00701007387 */ /* 0x0081e80000100800 */
[----:B0-----:R-:W3:Y:S04]  /*1ca50*/  LDL.LU R7, [R1+0x1458] ;  /* 0x0014580001077983 */ /* 0x001ee80000300800 */
[----:B------:R-:W2:Y:S04]  /*1ca60*/  LDL R158, [R1+0x1020] ;  /* 0x00102000019e7983 */ /* 0x000ea80000100800 */
[----:B------:R-:W2:Y:S02]  /*1ca70*/  LDL R159, [R1+0x1024] ;  /* 0x00102400019f7983 */ /* 0x000ea40000100800 */
[----:B--2---:R-:W-:-:S02]  /*1ca80*/  @!P0 LOP3.LUT R159, R159, R158, RZ, 0x3c, !PT ;  /* 0x0000009e9f9f8212 */ /* 0x004fc400078e3cff */
[----:B---3--:R-:W-:Y:S02]  /*1ca90*/  PRMT R7, RZ, 0x7610, R7 ;  /* 0x00007610ff077816 */ /* 0x008fe40000000007 */
[----:B------:R-:W-:-:S04]  /*1caa0*/  @!P0 LOP3.LUT R158, R159, R158, RZ, 0x3c, !PT ;  /* 0x0000009e9f9e8212 */ /* 0x000fc800078e3cff */
[----:B------:R-:W-:-:S05]  /*1cab0*/  @!P0 LOP3.LUT R159, R159, R158, RZ, 0x3c, !PT ;  /* 0x0000009e9f9f8212 */ /* 0x000fca00078e3cff */
[----:B------:R-:W2:Y:S04]  /*1cac0*/  @!P0 LDG.E.U8 R7, desc[UR6][R158.64] ;  /* 0x000000069e078981 */ /* 0x000ea8000c1e1100 */
[----:B--2---:R0:W-:Y:S04]  /*1cad0*/  STL [R1+0xec], R7 ;  /* 0x0000ec0701007387 */ /* 0x0041e80000100800 */
[----:B0-----:R-:W2:Y:S04]  /*1cae0*/  LDL.LU R7, [R1+0x1454] ;  /* 0x0014540001077983 */ /* 0x001ea80000300800 */
[----:B------:R-:W3:Y:S04]  /*1caf0*/  LDL R158, [R1+0x1018] ;  /* 0x00101800019e7983 */ /* 0x000ee80000100800 */
[----:B------:R-:W3:Y:S02]  /*1cb00*/  LDL R159, [R1+0x101c] ;  /* 0x00101c00019f7983 */ /* 0x000ee40000100800 */
[----:B---3--:R-:W-:-:S02]  /*1cb10*/  @!P1 LOP3.LUT R159, R159, R158, RZ, 0x3c, !PT ;  /* 0x0000009e9f9f9212 */ /* 0x008fc400078e3cff */
[----:B--2---:R-:W-:Y:S02]  /*1cb20*/  PRMT R7, RZ, 0x7610, R7 ;  /* 0x00007610ff077816 */ /* 0x004fe40000000007 */
        /* <DEDUP_REMOVED lines=20> */
[----:B------:R0:W2:Y:S01]  /*1cc70*/  @!P1 LDG.E.U8 R7, desc[UR6][R158.64] ;  /* 0x000000069e079981 */ /* 0x0000a2000c1e1100 */
[----:B------:R-:W-:Y:S02]  /*1cc80*/  LOP3.LUT R157, R157, 0xffff, RZ, 0xc0, !PT ;  /* 0x0000ffff9d9d7812 */ /* 0x000fe400078ec0ff */
[----:B0-----:R-:W-:Y:S02]  /*1cc90*/  LOP3.LUT R158, R160, 0xffff, RZ, 0xc0, !PT ;  /* 0x0000ffffa09e7812 */ /* 0x001fe400078ec0ff */
[----:B------:R-:W-:Y:S02]  /*1cca0*/  LOP3.LUT R159, R166, 0xffff, RZ, 0xc0, !PT ;  /* 0x0000ffffa69f7812 */ /* 0x000fe400078ec0ff */
[----:B------:R-:W-:Y:S01]  /*1ccb0*/  PRMT R166, R157, 0x3340, R158 ;  /* 0x000033409da67816 */ /* 0x000fe2000000009e */
[----:B--2---:R0:W-:Y:S04]  /*1ccc0*/  STL [R1+0xe0], R7 ;  /* 0x0000e00701007387 */ /* 0x0041e80000100800 */
[----:B0-----:R-:W2:Y:S04]  /*1ccd0*/  LDL.LU R7, [R1+0x1448] ;  /* 0x0014480001077983 */ /* 0x001ea80000300800 */
        /* <DEDUP_REMOVED lines=13> */
[----:B------:R-:W-:-:S04]  /*1cdb0*/  LOP3.LUT R160, R163, 0xffff, RZ, 0xc0, !PT ;  /* 0x0000ffffa3a07812 */ /* 0x000fc800078ec0ff */
[----:B------:R-:W-:Y:S02]  /*1cdc0*/  PRMT R162, R159, 0x3340, R160 ;  /* 0x000033409fa27816 */ /* 0x000fe400000000a0 */
[----:B---3--:R-:W-:Y:S02]  /*1cdd0*/  LOP3.LUT R157, R157, 0xffff, RZ, 0xc0, !PT ;  /* 0x0000ffff9d9d7812 */ /* 0x008fe400078ec0ff */
[----:B----4-:R-:W-:-:S04]  /*1cde0*/  LOP3.LUT R158, R158, 0xffff, RZ, 0xc0, !PT ;  /* 0x0000ffff9e9e7812 */ /* 0x010fc800078ec0ff */
[----:B------:R-:W-:Y:S02]  /*1cdf0*/  PRMT R163, R157, 0x3340, R158 ;  /* 0x000033409da37816 */ /* 0x000fe4000000009e */
[----:B------:R-:W3:Y:S04]  /*1ce00*/  LDL.LU R157, [R1+0x84] ;  /* 0x00008400019d7983 */ /* 0x000ee80000300800 */
[----:B------:R-:W4:Y:S04]  /*1ce10*/  LDL.LU R158, [R1+0x80] ;  /* 0x00008000019e7983 */ /* 0x000f280000300800 */
[----:B------:R-:W2:Y:S04]  /*1ce20*/  LDL.LU R159, [R1+0x7c] ;  /* 0x00007c00019f7983 */ /* 0x000ea80000300800 */
[----:B------:R-:W2:Y:S01]  /*1ce30*/  LDL.LU R160, [R1+0x78] ;  /* 0x0000780001a07983 */ /* 0x000ea20000300800 */
[----:B------:R-:W-:-:S02]  /*1ce40*/  PRMT R162, R163, 0x5410, R162 ;  /* 0x00005410a3a27816 */ /* 0x000fc400000000a2 */
[----:B---3--:R-:W-:Y:S02]  /*1ce50*/  LOP3.LUT R157, R157, 0xffff, RZ, 0xc0, !PT ;  /* 0x0000ffff9d9d7812 */ /* 0x008fe400078ec0ff */
[----:B----4-:R-:W-:Y:S02]  /*1ce60*/  LOP3.LUT R158, R158, 0xffff, RZ, 0xc0, !PT ;  /* 0x0000ffff9e9e7812 */ /* 0x010fe400078ec0ff */
[----:B--2---:R-:W-:Y:S02]  /*1ce70*/  LOP3.LUT R159, R159, 0xffff, RZ, 0xc0, !PT ;  /* 0x0000ffff9f9f7812 */ /* 0x004fe400078ec0ff */
[----:B------:R-:W-:Y:S02]  /*1ce80*/  LOP3.LUT R160, R160, 0xffff, RZ, 0xc0, !PT ;  /* 0x0000ffffa0a07812 */ /* 0x000fe400078ec0ff */
[----:B------:R-:W-:Y:S02]  /*1ce90*/  PRMT R157, R157, 0x3340, R158 ;  /* 0x000033409d9d7816 */ /* 0x000fe4000000009e */
[----:B------:R-:W-:Y:S01]  /*1cea0*/  PRMT R159, R159, 0x3340, R160 ;  /* 0x000033409f9f7816 */ /* 0x000fe200000000a0 */
[----:B------:R-:W2:Y:S03]  /*1ceb0*/  LDL R158, [R1+0xf24] ;  /* 0x000f2400019e7983 */ /* 0x000ea60000100800 */
[----:B------:R-:W-:-:S02]  /*1cec0*/  PRMT R163, R157, 0x5410, R159 ;  /* 0x000054109da37816 */ /* 0x000fc4000000009f */
[----:B------:R-:W2:Y:S01]  /*1ced0*/  LDL R159, [R1+0xf20] ;  /* 0x000f2000019f7983 */ /* 0x000ea20000100800 */
[----:B------:R-:W-:Y:S02]  /*1cee0*/  PRMT R7, RZ, 0x7610, R7 ;  /* 0x00007610ff077816 */ /* 0x000fe40000000007 */
[----:B------:R-:W-:Y:S02]  /*1cef0*/  PRMT R161, R164, 0x5410, R161 ;  /* 0x00005410a4a17816 */ /* 0x000fe400000000a1 */
[----:B------:R-:W3:Y:S04]  /*1cf00*/  LDL R164, [R1+0x1298] ;  /* 0x0012980001a47983 */ /* 0x000ee80000100800 */
[----:B--2---:R-:W2:Y:S04]  /*1cf10*/  @!P0 LDG.E.U8 R7, desc[UR6][R158.64] ;  /* 0x000000069e078981 */ /* 0x004ea8000c1e1100 */
[----:B--2---:R0:W-:Y:S04]  /*1cf20*/  STL [R1+0xdc], R7 ;  /* 0x0000dc0701007387 */ /* 0x0041e80000100800 */
[----:B0-----:R-:W2:Y:S04]  /*1cf30*/  LDL.LU R7, [R1+0x1444] ;  /* 0x0014440001077983 */ /* 0x001ea80000300800 */
[----:B------:R-:W4:Y:S04]  /*1cf40*/  LDL R158, [R1+0xf18] ;  /* 0x000f1800019e7983 */ /* 0x000f280000100800 */
[----:B------:R-:W4:Y:S02]  /*1cf50*/  LDL R159, [R1+0xf1c] ;  /* 0x000f1c00019f7983 */ /* 0x000f240000100800 */
[----:B----4-:R-:W-:-:S02]  /*1cf60*/  @!P1 LOP3.LUT R159, R159, R158, RZ, 0x3c, !PT ;  /* 0x0000009e9f9f9212 */ /* 0x010fc400078e3cff */
[----:B--2---:R-:W-:Y:S02]  /*1cf70*/  PRMT R7, RZ, 0x7610, R7 ;  /* 0x00007610ff077816 */ /* 0x004fe40000000007 */
[----:B------:R-:W-:-:S04]  /*1cf80*/  @!P1 LOP3.LUT R158, R159, R158, RZ, 0x3c, !PT ;  /* 0x0000009e9f9e9212 */ /* 0x000fc800078e3cff */
[----:B------:R-:W-:-:S05]  /*1cf90*/  @!P1 LOP3.LUT R159, R159, R158, RZ, 0x3c, !PT ;  /* 0x0000009e9f9f9212 */ /* 0x000fca00078e3cff */
[----:B------:R-:W2:Y:S01]  /*1cfa0*/  @!P1 LDG.E.U8 R7, desc[UR6][R158.64] ;  /* 0x000000069e079981 */ /* 0x000ea2000c1e1100 */
[----:B------:R-:W-:-:S05]  /*1cfb0*/  PRMT R160, R166, 0x5410, R165 ;  /* 0x00005410a6a07816 */ /* 0x000fca00000000a5 */
[----:B---3--:R0:W-:Y:S04]  /*1cfc0*/  STS.128 [R164+UR4], R160 ;  /* 0x000000a0a4007988 */ /* 0x0081e80008000c04 */
[----:B0-----:R-:W3:Y:S04]  /*1cfd0*/  LDL R162, [R1+0xe9c] ;  /* 0x000e9c0001a27983 */ /* 0x001ee80000100800 */
        /* <DEDUP_REMOVED lines=8> */
[----:B------:R-:W4:Y:S01]  /*1d060*/  @!P0 LDG.E.U8 R3, desc[UR6][R158.64] ;  /* 0x000000069e038981 */ /* 0x000f22000c1e1100 */
[----:B--2---:R-:W-:-:S03]  /*1d070*/  PRMT R7, RZ, 0x7610, R7 ;  /* 0x00007610ff077816 */ /* 0x004fc60000000007 */
[----:B----4-:R0:W-:Y:S04]  /*1d080*/  STL [R1+0xd4], R3 ;  /* 0x0000d40301007387 */ /* 0x0101e80000100800 */
[----:B0-----:R-:W2:Y:S04]  /*1d090*/  LDL.LU R3, [R1+0x143c] ;  /* 0x00143c0001037983 */ /* 0x001ea80000300800 */
[----:B------:R-:W4:Y:S01]  /*1d0a0*/  LDL R159, [R1+0xe98] ;  /* 0x000e9800019f7983 */ /* 0x000f220000100800 */
[----:B---3--:R-:W-:-:S03]  /*1d0b0*/  @!P1 IMAD.MOV.U32 R158, RZ, RZ, R162 ;  /* 0x000000ffff9e9224 */ /* 0x008fc600078e00a2 */
[----:B------:R-:W3:Y:S04]  /*1d0c0*/  LDL R162, [R1+0x4fc] ;  /* 0x0004fc0001a27983 */ /* 0x000ee80000100800 */
[----:B----4-:R-:W4:Y:S04]  /*1d0d0*/  @!P1 LDG.E.U8 R7, desc[UR6][R158.64] ;  /* 0x000000069e079981 */ /* 0x010f28000c1e1100 */
[----:B----4-:R0:W-:Y:S04]  /*1d0e0*/  STL [R1+0xd0], R7 ;  /* 0x0000d00701007387 */ /* 0x0101e80000100800 */
[----:B0-----:R-:W4:Y:S04]  /*1d0f0*/  LDL.LU R7, [R1+0x1438] ;  /* 0x0014380001077983 */ /* 0x001f280000300800 */
[----:B------:R-:W3:Y:S04]  /*1d100*/  LDL R158, [R1+0x600] ;  /* 0x00060000019e7983 */ /* 0x000ee80000100800 */
[----:B------:R-:W3:Y:S01]  /*1d110*/  LDL R159, [R1+0x604] ;  /* 0x00060400019f7983 */ /* 0x000ee20000100800 */
[----:B--2---:R-:W-:-:S02]  /*1d120*/  PRMT R3, RZ, 0x7610, R3 ;  /* 0x00007610ff037816 */ /* 0x004fc40000000003 */
[----:B---3--:R-:W-:-:S04]  /*1d130*/  @!P0 LOP3.LUT R159, R159, R158, RZ, 0x3c, !PT ;  /* 0x0000009e9f9f8212 */ /* 0x008fc800078e3cff */
[----:B------:R-:W-:-:S04]  /*1d140*/  @!P0 LOP3.LUT R158, R159, R158, RZ, 0x3c, !PT ;  /* 0x0000009e9f9e8212 */ /* 0x000fc800078e3cff */
[----:B------:R-:W-:-:S05]  /*1d150*/  @!P0 LOP3.LUT R159, R159, R158, RZ, 0x3c, !PT ;  /* 0x0000009e9f9f8212 */ /* 0x000fca00078e3cff */
[----:B------:R-:W2:Y:S04]  /*1d160*/  @!P0 LDG.E.U8 R3, desc[UR6][R158.64] ;  /* 0x000000069e038981 */ /* 0x000ea8000c1e1100 */
[----:B--2---:R0:W-:Y:S04]  /*1d170*/  STL [R1+0xcc], R3 ;  /* 0x0000cc0301007387 */ /* 0x0041e80000100800 */
[----:B0-----:R-:W2:Y:S04]  /*1d180*/  LDL.LU R3, [R1+0x1434] ;  /* 0x0014340001037983 */ /* 0x001ea80000300800 */
[----:B------:R-:W3:Y:S04]  /*1d190*/  LDL R158, [R1+0x5f8] ;  /* 0x0005f800019e7983 */ /* 0x000ee80000100800 */
[----:B------:R-:W3:Y:S01]  /*1d1a0*/  LDL R159, [R1+0x5fc] ;  /* 0x0005fc00019f7983 */ /* 0x000ee20000100800 */
[----:B----4-:R-:W-:-:S02]  /*1d1b0*/  PRMT R7, RZ, 0x7610, R7 ;  /* 0x00007610ff077816 */ /* 0x010fc40000000007 */
[----:B---3--:R-:W-:-:S04]  /*1d1c0*/  @!P1 LOP3.LUT R159, R159, R158, RZ, 0x3c, !PT ;  /* 0x0000009e9f9f9212 */ /* 0x008fc800078e3cff */
[----:B------:R-:W-:-:S04]  /*1d1d0*/  @!P1 LOP3.LUT R158, R159, R158, RZ, 0x3c, !PT ;  /* 0x0000009e9f9e9212 */ /* 0x000fc800078e3cff */
[----:B------:R-:W-:-:S05]  /*1d1e0*/  @!P1 LOP3.LUT R159, R159, R158, RZ, 0x3c, !PT ;  /* 0x0000009e9f9f9212 */ /* 0x000fca00078e3cff */
[----:B------:R-:W3:Y:S04]  /*1d1f0*/  @!P1 LDG.E.U8 R7, desc[UR6][R158.64] ;  /* 0x000000069e079981 */ /* 0x000ee8000c1e1100 */
[----:B---3--:R0:W-:Y:S04]  /*1d200*/  STL [R1+0xc8], R7 ;  /* 0x0000c80701007387 */ /* 0x0081e80000100800 */
[----:B0-----:R-:W3:Y:S04]  /*1d210*/  LDL.LU R7, [R1+0x1430] ;  /* 0x0014300001077983 */ /* 0x001ee80000300800 */
[----:B------:R-:W4:Y:S04]  /*1d220*/  LDL R158, [R1+0x580] ;  /* 0x00058000019e7983 */ /* 0x000f280000100800 */
[----:B------:R-:W4:Y:S02]  /*1d230*/  LDL R159, [R1+0x584] ;  /* 0x00058400019f7983 */ /* 0x000f240000100800 */
[----:B----4-:R-:W-:-:S02]  /*1d240*/  @!P0 LOP3.LUT R159, R159, R158, RZ, 0x3c, !PT ;  /* 0x0000009e9f9f8212 */ /* 0x010fc400078e3cff */
[----:B---3--:R-:W-:Y:S02]  /*1d250*/  PRMT R7, RZ, 0x7610, R7 ;  /* 0x00007610ff077816 */ /* 0x008fe40000000007 */
        /* <DEDUP_REMOVED lines=20> */
[----:B------:R-:W3:Y:S01]  /*1d3a0*/  @!P0 LDG.E.U8 R7, desc[UR6][R158.64] ;  /* 0x000000069e078981 */ /* 0x000ee2000c1e1100 */
[----:B------:R-:W-:-:S03]  /*1d3b0*/  PRMT R161, RZ, 0x7610, R161 ;  /* 0x00007610ffa17816 */ /* 0x000fc600000000a1 */
[----:B---3--:R0:W-:Y:S04]  /*1d3c0*/  STL [R1+0xbc], R7 ;  /* 0x0000bc0701007387 */ /* 0x0081e80000100800 */
[----:B0-----:R-:W3:Y:S04]  /*1d3d0*/  LDL.LU R7, [R1+0x1424] ;  /* 0x0014240001077983 */ /* 0x001ee80000300800 */
[----:B------:R-:W4:Y:S01]  /*1d3e0*/  LDL R159, [R1+0x4f8] ;  /* 0x0004f800019f7983 */ /* 0x000f220000100800 */
[----:B------:R-:W-:-:S03]  /*1d3f0*/  @!P1 IMAD.MOV.U32 R158, RZ, RZ, R162 ;  /* 0x000000ffff9e9224 */ /* 0x000fc600078e00a2 */
[----:B------:R-:W2:Y:S04]  /*1d400*/  LDL R162, [R1+0x374] ;  /* 0x0003740001a27983 */ /* 0x000ea80000100800 */
[----:B----4-:R0:W4:Y:S04]  /*1d410*/  @!P1 LDG.E.U8 R161, desc[UR6][R158.64] ;  /* 0x000000069ea19981 */ /* 0x010128000c1e1100 */
[----:B------:R-:W0:Y:S04]  /*1d420*/  LDL R158, [R1+0x480] ;  /* 0x00048000019e7983 */ /* 0x000e280000100800 */
[----:B------:R-:W0:Y:S01]  /*1d430*/  LDL R159, [R1+0x484] ;  /* 0x00048400019f7983 */ /* 0x000e220000100800 */
[----:B---3--:R-:W-:-:S02]  /*1d440*/  PRMT R7, RZ, 0x7610, R7 ;  /* 0x00007610ff077816 */ /* 0x008fc40000000007 */
[----:B0-----:R-:W-:-:S04]  /*1d450*/  @!P0 LOP3.LUT R159, R159, R158, RZ, 0x3c, !PT ;  /* 0x0000009e9f9f8212 */ /* 0x001fc800078e3cff */
[----:B------:R-:W-:-:S04]  /*1d460*/  @!P0 LOP3.LUT R158, R159, R158, RZ, 0x3c, !PT ;  /* 0x0000009e9f9e8212 */ /* 0x000fc800078e3cff */
[----:B------:R-:W-:-:S05]  /*1d470*/  @!P0 LOP3.LUT R159, R159, R158, RZ, 0x3c, !PT ;  /* 0x0000009e9f9f8212 */ /* 0x000fca00078e3cff */
[----:B------:R-:W3:Y:S04]  /*1d480*/  @!P0 LDG.E.U8 R7, desc[UR6][R158.64] ;  /* 0x000000069e078981 */ /* 0x000ee8000c1e1100 */
[----:B----4-:R0:W-:Y:S04]  /*1d490*/  STL [R1+0xb8], R161 ;  /* 0x0000b8a101007387 */ /* 0x0101e80000100800 */
[----:B0-----:R-:W4:Y:S04]  /*1d4a0*/  LDL R161, [R1+0x378] ;  /* 0x0003780001a17983 */ /* 0x001f280000100800 */
        /* <DEDUP_REMOVED lines=30> */
[----:B------:R-:W3:Y:S01]  /*1d690*/  LDL R159, [R1+0x380] ;  /* 0x00038000019f7983 */ /* 0x000ee20000100800 */
[----:B------:R-:W-:-:S02]  /*1d6a0*/  PRMT R163, RZ, 0x7610, R163 ;  /* 0x00007610ffa37816 */ /* 0x000fc400000000a3 */
[----:B------:R-:W-:Y:S02]  /*1d6b0*/  PRMT R160, RZ, 0x7610, R160 ;  /* 0x00007610ffa07816 */ /* 0x000fe400000000a0 */
[----:B---3--:R-:W-:-:S04]  /*1d6c0*/  @!P0 LOP3.LUT R159, R159, R158, RZ, 0x3c, !PT ;  /* 0x0000009e9f9f8212 */ /* 0x008fc800078e3cff */
[----:B------:R-:W-:-:S04]  /*1d6d0*/  @!P0 LOP3.LUT R158, R159, R158, RZ, 0x3c, !PT ;  /* 0x0000009e9f9e8212 */ /* 0x000fc800078e3cff */
[----:B------:R-:W-:-:S05]  /*1d6e0*/  @!P0 LOP3.LUT R159, R159, R158, RZ, 0x3c, !PT ;  /* 0x0000009e9f9f8212 */ /* 0x000fca00078e3cff */
[----:B------:R4:W3:Y:S02]  /*1d6f0*/  @!P0 LDG.E.U8 R163, desc[UR6][R158.64] ;  /* 0x000000069ea38981 */ /* 0x0008e4000c1e1100 */
[----:B----4-:R-:W-:Y:S02]  /*1d700*/  @!P1 IMAD.MOV.U32 R158, RZ, RZ, R161 ;  /* 0x000000ffff9e9224 */ /* 0x010fe400078e00a1 */
[----:B------:R-:W-:-:S05]  /*1d710*/  @!P1 IMAD.MOV.U32 R159, RZ, RZ, R162 ;  /* 0x000000ffff9f9224 */ /* 0x000fca00078e00a2 */
[----:B------:R0:W4:Y:S04]  /*1d720*/  @!P1 LDG.E.U8 R160, desc[UR6][R158.64] ;  /* 0x000000069ea09981 */ /* 0x000128000c1e1100 */
[----:B------:R-:W0:Y:S04]  /*1d730*/  LDL R158, [R1+0x2fc] ;  /* 0x0002fc00019e7983 */ /* 0x000e280000100800 */
[----:B------:R-:W0:Y:S01]  /*1d740*/  LDL R159, [R1+0x300] ;  /* 0x00030000019f7983 */ /* 0x000e220000100800 */
[----:B--2---:R-:W-:Y:S02]  /*1d750*/  PRMT R7, RZ, 0x7610, R7 ;  /* 0x00007610ff077816 */ /* 0x004fe40000000007 */
[----:B0-----:R-:W-:-:S04]  /*1d760*/  @!P0 LOP3.LUT R159, R159, R158, RZ, 0x3c, !PT ;  /* 0x0000009e9f9f8212 */ /* 0x001fc800078e3cff */
[----:B------:R-:W-:-:S04]  /*1d770*/  @!P0 LOP3.LUT R158, R159, R158, RZ, 0x3c, !PT ;  /* 0x0000009e9f9e8212 */ /* 0x000fc800078e3cff */
[----:B------:R-:W-:-:S05]  /*1d780*/  @!P0 LOP3.LUT R159, R159, R158, RZ, 0x3c, !PT ;  /* 0x0000009e9f9f8212 */ /* 0x000fca00078e3cff */
[----:B------:R-:W2:Y:S04]  /*1d790*/  @!P0 LDG.E.U8 R7, desc[UR6][R158.64] ;  /* 0x000000069e078981 */ /* 0x000ea8000c1e1100 */
[----:B----4-:R-:W-:Y:S04]  /*1d7a0*/  STL [R1+0xa0], R160 ;  /* 0x0000a0a001007387 */ /* 0x010fe80000100800 */
[----:B---3--:R-:W-:Y:S01]  /*1d7b0*/  STL [R1+0xa4], R163 ;  /* 0x0000a4a301007387 */ /* 0x008fe20000100800 */
[----:B------:R-:W-:-:S03]  /*1d7c0*/  LOP3.LUT R241, R241, 0xffff, RZ, 0xc0, !PT ;  /* 0x0000fffff1f17812 */ /* 0x000fc600078ec0ff */
[----:B--2---:R0:W-:Y:S04]  /*1d7d0*/  STL [R1+0x9c], R7 ;  /* 0x00009c0701007387 */ /* 0x0041e80000100800 */
[----:B0-----:R-:W2:Y:S04]  /*1d7e0*/  LDL.LU R7, [R1+0x1410] ;  /* 0x0014100001077983 */ /* 0x001ea80000300800 */
[----:B------:R-:W3:Y:S04]  /*1d7f0*/  LDL R158, [R1+0x2f4] ;  /* 0x0002f400019e7983 */ /* 0x000ee80000100800 */
[----:B------:R-:W3:Y:S01]  /*1d800*/  LDL R159, [R1+0x2f8] ;  /* 0x0002f800019f7983 */ /* 0x000ee20000100800 */
        /* <DEDUP_REMOVED lines=15> */
[----:B------:R-:W-:Y:S02]  /*1d900*/  PRMT R239, R241, 0x3340, R239 ;  /* 0x00003340f1ef7816 */ /* 0x000fe400000000ef */
[----:B------:R-:W-:Y:S02]  /*1d910*/  PRMT R160, R237, 0x3340, R235 ;  /* 0x00003340eda07816 */ /* 0x000fe400000000eb */
[----:B------:R-:W-:Y:S02]  /*1d920*/  PRMT R233, R234, 0x3340, R233 ;  /* 0x00003340eae97816 */ /* 0x000fe400000000e9 */
[----:B------:R-:W-:-:S02]  /*1d930*/  PRMT R161, R232, 0x3340, R231 ;  /* 0x00003340e8a17816 */ /* 0x000fc400000000e7 */
        /* <DEDUP_REMOVED lines=8> */
[----:B------:R-:W-:-:S03]  /*1d9c0*/  PRMT R166, RZ, 0x7610, R166 ;  /* 0x00007610ffa67816 */ /* 0x000fc600000000a6 */
[----:B------:R0:W-:Y:S04]  /*1d9d0*/  STS.128 [R164+UR4+0x4000], R160 ;  /* 0x004000a0a4007988 */ /* 0x0001e80008000c04 */
[----:B0-----:R-:W4:Y:S01]  /*1d9e0*/  LDL R160, [R1+0xe7c] ;  /* 0x000e7c0001a07983 */ /* 0x001f220000100800 */
[----:B------:R-:W-:-:S03]  /*1d9f0*/  PRMT R165, RZ, 0x7610, R165 ;  /* 0x00007610ffa57816 */ /* 0x000fc600000000a5 */
[----:B------:R-:W2:Y:S01]  /*1da00*/  LDL R164, [R1+0x120c] ;  /* 0x00120c0001a47983 */ /* 0x000ea20000100800 */
[----:B---3--:R-:W-:-:S04]  /*1da10*/  @!P1 LOP3.LUT R159, R159, R158, RZ, 0x3c, !PT ;  /* 0x0000009e9f9f9212 */ /* 0x008fc800078e3cff */
[----:B------:R-:W-:-:S04]  /*1da20*/  @!P1 LOP3.LUT R158, R159, R158, RZ, 0x3c, !PT ;  /* 0x0000009e9f9e9212 */ /* 0x000fc800078e3cff */
[----:B------:R-:W-:-:S05]  /*1da30*/  @!P1 LOP3.LUT R159, R159, R158, RZ, 0x3c, !PT ;  /* 0x0000009e9f9f9212 */ /* 0x000fca00078e3cff */
[----:B------:R4:W3:Y:S04]  /*1da40*/  @!P1 LDG.E.U8 R166, desc[UR6][R158.64] ;  /* 0x000000069ea69981 */ /* 0x0008e8000c1e1100 */
[----:B------:R-:W2:Y:S01]  /*1da50*/  LDL R159, [R1+0x66c] ;  /* 0x00066c00019f7983 */ /* 0x000ea20000100800 */
[----:B----4-:R-:W-:-:S03]  /*1da60*/  @!P0 IMAD.MOV.U32 R158, RZ, RZ, R160 ;  /* 0x000000ffff9e8224 */ /* 0x010fc600078e00a0 */
[----:B---3--:R0:W-:Y:S01]  /*1da70*/  STL [R1+0x98], R166 ;  /* 0x000098a601007387 */ /* 0x0081e20000100800 */
[----:B------:R-:W-:-:S03]  /*1da80*/  PRMT R3, RZ, 0x7610, R3 ;  /* 0x00007610ff037816 */ /* 0x000fc60000000003 */
[----:B------:R-:W3:Y:S04]  /*1da90*/  LDL R163, [R1+0x1194] ;  /* 0x0011940001a37983 */ /* 0x000ee80000100800 */
[----:B--2---:R1:W2:Y:S04]  /*1daa0*/  @!P0 LDG.E.U8 R165, desc[UR6][R158.64] ;  /* 0x000000069ea58981 */ /* 0x0042a8000c1e1100 */
[----:B0-----:R-:W4:Y:S04]  /*1dab0*/  LDL R166, [R1+0x1190] ;  /* 0x0011900001a67983 */ /* 0x001f280000100800 */
[----:B------:R-:W1:Y:S04]  /*1dac0*/  LDL R158, [R1+0x668] ;  /* 0x00066800019e7983 */ /* 0x000e680000100800 */
[----:B------:R-:W1:Y:S02]  /*1dad0*/  LDL R159, [R1+0xe80] ;  /* 0x000e8000019f7983 */ /* 0x000e640000100800 */
[----:B-1----:R-:W-:-:S04]  /*1dae0*/  @!P1 LOP3.LUT R159, R159, R158, RZ, 0x3c, !PT ;  /* 0x0000009e9f9f9212 */ /* 0x002fc800078e3cff */
[----:B------:R-:W-:-:S04]  /*1daf0*/  @!P1 LOP3.LUT R158, R159, R158, RZ, 0x3c, !PT ;  /* 0x0000009e9f9e9212 */ /* 0x000fc800078e3cff */
[----:B------:R-:W-:-:S05]  /*1db00*/  @!P1 LOP3.LUT R159, R159, R158, RZ, 0x3c, !PT ;  /* 0x0000009e9f9f9212 */ /* 0x000fca00078e3cff */
[----:B------:R-:W3:Y:S04]  /*1db10*/  @!P1 LDG.E.U8 R3, desc[UR6][R158.64] ;  /* 0x000000069e039981 */ /* 0x000ee8000c1e1100 */
[----:B--2---:R0:W-:Y:S04]  /*1db20*/  STL [R1+0x94], R165 ;  /* 0x000094a501007387 */ /* 0x0041e80000100800 */
[----:B------:R-:W2:Y:S04]  /*1db30*/  LDL R160, [R1+0x118c] ;  /* 0x00118c0001a07983 */ /* 0x000ea80000100800 */
[----:B0-----:R-:W2:Y:S04]  /*1db40*/  LDL R165, [R1+0x1188] ;  /* 0x0011880001a57983 */ /* 0x001ea80000100800 */
[----:B---3--:R0:W-:Y:S04]  /*1db50*/  STL [R1+0x90], R3 ;  /* 0x0000900301007387 */ /* 0x0081e80000100800 */
[----:B0-----:R-:W3:Y:S04]  /*1db60*/  LDL.LU R3, [R1+0x140c] ;  /* 0x00140c0001037983 */ /* 0x001ee80000300800 */
[----:B------:R-:W4:Y:S04]  /*1db70*/  LDL R158, [R1+0x1210] ;  /* 0x00121000019e7983 */ /* 0x000f280000100800 */
[----:B------:R-:W4:Y:S01]  /*1db80*/  LDL R159, [R1+0x1214] ;  /* 0x00121400019f7983 */ /* 0x000f220000100800 */
[----:B------:R-:W-:-:S02]  /*1db90*/  PRMT R7, RZ, 0x7610, R7 ;  /* 0x00007610ff077816 */ /* 0x000fc40000000007 */
[----:B----4-:R-:W-:-:S04]  /*1dba0*/  @!P0 LOP3.LUT R159, R159, R158, RZ, 0x3c, !PT ;  /* 0x0000009e9f9f8212 */ /* 0x010fc800078e3cff */
[----:B------:R-:W-:-:S04]  /*1dbb0*/  @!P0 LOP3.LUT R158, R159, R158, RZ, 0x3c, !PT ;  /* 0x0000009e9f9e8212 */ /* 0x000fc800078e3cff */
[----:B------:R-:W-:-:S05]  /*1dbc0*/  @!P0 LOP3.LUT R159, R159, R158, RZ, 0x3c, !PT ;  /* 0x0000009e9f9f8212 */ /* 0x000fca00078e3cff */
[----:B------:R-:W4:Y:S01]  /*1dbd0*/  @!P0 LDG.E.U8 R7, desc[UR6][R158.64] ;  /* 0x000000069e078981 */ /* 0x000f22000c1e1100 */
[----:B------:R-:W-:-:S03]  /*1dbe0*/  PRMT R161, RZ, 0x7610, R161 ;  /* 0x00007610ffa17816 */ /* 0x000fc600000000a1 */
[----:B----4-:R0:W-:Y:S04]  /*1dbf0*/  STL [R1+0x8c], R7 ;  /* 0x00008c0701007387 */ /* 0x0101e80000100800 */
[----:B0-----:R-:W4:Y:S04]  /*1dc00*/  LDL.LU R7, [R1+0x1408] ;  /* 0x0014080001077983 */ /* 0x001f280000300800 */
[----:B------:R-:W2:Y:S01]  /*1dc10*/  LDL R159, [R1+0x1208] ;  /* 0x00120800019f7983 */ /* 0x000ea20000100800 */
[----:B------:R-:W-:Y:S01]  /*1dc20*/  @!P1 IMAD.MOV.U32 R158, RZ, RZ, R164 ;  /* 0x000000ffff9e9224 */ /* 0x000fe200078e00a4 */
[----:B------:R-:W-:-:S02]  /*1dc30*/  PRMT R162, RZ, 0x7610, R162 ;  /* 0x00007610ffa27816 */ /* 0x000fc400000000a2 */
[----:B------:R-:W-:Y:S01]  /*1dc40*/  PRMT R157, RZ, 0x7610, R157 ;  /* 0x00007610ff9d7816 */ /* 0x000fe2000000009d */
[----:B------:R-:W3:Y:S04]  /*1dc50*/  LDL R164, [R1+0x1108] ;  /* 0x0011080001a47983 */ /* 0x000ee80000100800 */
[----:B--2---:R0:W2:Y:S02]  /*1dc60*/  @!P1 LDG.E.U8 R161, desc[UR6][R158.64] ;  /* 0x000000069ea19981 */ /* 0x0040a4000c1e1100 */
[----:B0-----:R-:W-:Y:S02]  /*1dc70*/  @!P0 IMAD.MOV.U32 R158, RZ, RZ, R163 ;  /* 0x000000ffff9e8224 */ /* 0x001fe400078e00a3 */
[----:B------:R-:W-:-:S05]  /*1dc80*/  @!P0 IMAD.MOV.U32 R159, RZ, RZ, R166 ;  /* 0x000000ffff9f8224 */ /* 0x000fca00078e00a6 */
[----:B------:R0:W4:Y:S02]  /*1dc90*/  @!P0 LDG.E.U8 R162, desc[UR6][R158.64] ;  /* 0x000000069ea28981 */ /* 0x000124000c1e1100 */
[----:B0-----:R-:W-:Y:S02]  /*1dca0*/  @!P1 IMAD.MOV.U32 R158, RZ, RZ, R160 ;  /* 0x000000ffff9e9224 */ /* 0x001fe400078e00a0 */
[----:B------:R-:W-:-:S05]  /*1dcb0*/  @!P1 IMAD.MOV.U32 R159, RZ, RZ, R165 ;  /* 0x000000ffff9f9224 */ /* 0x000fca00078e00a5 */
[----:B------:R0:W3:Y:S04]  /*1dcc0*/  @!P1 LDG.E.U8 R157, desc[UR6][R158.64] ;  /* 0x000000069e9d9981 */ /* 0x0000e8000c1e1100 */
[----:B--2---:R1:W-:Y:S04]  /*1dcd0*/  STL [R1+0x88], R161 ;  /* 0x000088a101007387 */ /* 0x0043e80000100800 */
[----:B------:R-:W2:Y:S04]  /*1dce0*/  LDL R163, [R1+0x1090] ;  /* 0x0010900001a37983 */ /* 0x000ea80000100800 */
[----:B-1----:R-:W2:Y:S04]  /*1dcf0*/  LDL R161, [R1+0x110c] ;  /* 0x00110c0001a17983 */ /* 0x002ea80000100800 */
[----:B----4-:R1:W-:Y:S04]  /*1dd00*/  STL [R1+0x84], R162 ;  /* 0x000084a201007387 */ /* 0x0103e80000100800 */
[----:B------:R-:W0:Y:S04]  /*1dd10*/  LDL R158, [R1+0x1110] ;  /* 0x00111000019e7983 */ /* 0x000e280000100800 */
[----:B------:R-:W0:Y:S01]  /*1dd20*/  LDL R159, [R1+0x1114] ;  /* 0x00111400019f7983 */ /* 0x000e220000100800 */
[----:B------:R-:W-:-:S03]  /*1dd30*/  PRMT R7, RZ, 0x7610, R7 ;  /* 0x00007610ff077816 */ /* 0x000fc60000000007 */
[----:B-1----:R-:W4:Y:S01]  /*1dd40*/  LDL R162, [R1+0x1094] ;  /* 0x0010940001a27983 */ /* 0x002f220000100800 */
[----:B0-----:R-:W-:-:S04]  /*1dd50*/  @!P0 LOP3.LUT R159, R159, R158, RZ, 0x3c, !PT ;  /* 0x0000009e9f9f8212 */ /* 0x001fc800078e3cff */
[----:B------:R-:W-:-:S04]  /*1dd60*/  @!P0 LOP3.LUT R158, R159, R158, RZ, 0x3c, !PT ;  /* 0x0000009e9f9e8212 */ /* 0x000fc800078e3cff */
[----:B------:R-:W-:-:S05]  /*1dd70*/  @!P0 LOP3.LUT R159, R159, R158, RZ, 0x3c, !PT ;  /* 0x0000009e9f9f8212 */ /* 0x000fca00078e3cff */
[----:B------:R-:W2:Y:S04]  /*1dd80*/  @!P0 LDG.E.U8 R7, desc[UR6][R158.64] ;  /* 0x000000069e078981 */ /* 0x000ea8000c1e1100 */
[----:B---3--:R0:W-:Y:S04]  /*1dd90*/  STL [R1+0x80], R157 ;  /* 0x0000809d01007387 */ /* 0x0081e80000100800 */
[----:B0-----:R-:W3:Y:S04]  /*1dda0*/  LDL.LU R157, [R1+0x140] ;  /* 0x00014000019d7983 */ /* 0x001ee80000300800 */
[----:B------:R-:W3:Y:S04]  /*1ddb0*/  LDL.LU R160, [R1+0x13c] ;  /* 0x00013c0001a07983 */ /* 0x000ee80000300800 */
[----:B------:R-:W3:Y:S04]  /*1ddc0*/  LDL.LU R166, [R1+0x138] ;  /* 0x0001380001a67983 */ /* 0x000ee80000300800 */
[----:B------:R-:W3:Y:S04]  /*1ddd0*/  LDL.LU R165, [R1+0x134] ;  /* 0x0001340001a57983 */ /* 0x000ee80000300800 */
[----:B--2---:R0:W-:Y:S04]  /*1dde0*/  STL [R1+0x7c], R7 ;  /* 0x00007c0701007387 */ /* 0x0041e80000100800 */
[----:B0-----:R-:W2:Y:S01]  /*1ddf0*/  LDL.LU R7, [R1+0x1404] ;  /* 0x0014040001077983 */ /* 0x001ea20000300800 */
[----:B------:R-:W-:-:S02]  /*1de00*/  @!P1 IMAD.MOV.U32 R158, RZ, RZ, R161 ;  /* 0x000000ffff9e9224 */ /* 0x000fc400078e00a1 */
[----:B------:R-:W-:Y:S01]  /*1de10*/  @!P1 IMAD.MOV.U32 R159, RZ, RZ, R164 ;  /* 0x000000ffff9f9224 */ /* 0x000fe200078e00a4 */
[----:B------:R-:W3:Y:S04]  /*1de20*/  LDL.LU R161, [R1+0x128] ;  /* 0x0001280001a17983 */ /* 0x000ee80000300800 */
[----:B------:R-:W3:Y:S01]  /*1de30*/  LDL.LU R164, [R1+0x124] ;  /* 0x0001240001a47983 */ /* 0x000ee20000300800 */
[----:B--2---:R-:W-:-:S06]  /*1de40*/  PRMT R7, RZ, 0x7610, R7 ;  /* 0x00007610ff077816 */ /* 0x004fcc0000000007 */
[----:B------:R-:W2:Y:S04]  /*1de50*/  @!P1 LDG.E.U8 R7, desc[UR6][R158.64] ;  /* 0x000000069e079981 */ /* 0x000ea8000c1e1100 */
[----:B--2---:R0:W-:Y:S04]  /*1de60*/  STL [R1+0x78], R7 ;  /* 0x0000780701007387 */ /* 0x0041e80000100800 */
[----:B0-----:R-:W2:Y:S01]  /*1de70*/  LDL.LU R7, [R1+0x1400] ;  /* 0x0014000001077983 */ /* 0x001ea20000300800 */
[----:B----4-:R-:W-:Y:S02]  /*1de80*/  @!P0 IMAD.MOV.U32 R158, RZ, RZ, R162 ;  /* 0x000000ffff9e8224 */ /* 0x010fe400078e00a2 */
[----:B------:R-:W-:Y:S01]  /*1de90*/  @!P0 IMAD.MOV.U32 R159, RZ, RZ, R163 ;  /* 0x000000ffff9f8224 */ /* 0x000fe200078e00a3 */
[----:B------:R-:W4:Y:S04]  /*1dea0*/  LDL.LU R162, [R1+0x11c] ;  /* 0x00011c0001a27983 */ /* 0x000f280000300800 */
[----:B------:R-:W4:Y:S01]  /*1deb0*/  LDL.LU R163, [R1+0x118] ;  /* 0x0001180001a37983 */ /* 0x000f220000300800 */
[----:B--2---:R-:W-:-:S06]  /*1dec0*/  PRMT R7, RZ, 0x7610, R7 ;  /* 0x00007610ff077816 */ /* 0x004fcc0000000007 */
        /* <DEDUP_REMOVED lines=60> */
[----:B------:R-:W3:Y:S01]  /*1e290*/  LDL.LU R158, [R1+0x120] ;  /* 0x00012000019e7983 */ /* 0x000ee20000300800 */
[----:B------:R-:W-:-:S04]  /*1e2a0*/  LOP3.LUT R159, R161, 0xffff, RZ, 0xc0, !PT ;  /* 0x0000ffffa19f7812 */ /* 0x000fc800078ec0ff */
[----:B------:R-:W-:Y:S02]  /*1e2b0*/  PRMT R161, R159, 0x3340, R160 ;  /* 0x000033409fa17816 */ /* 0x000fe400000000a0 */
[----:B------:R-:W-:Y:S02]  /*1e2c0*/  LOP3.LUT R159, R163, 0xffff, RZ, 0xc0, !PT ;  /* 0x0000ffffa39f7812 */ /* 0x000fe400078ec0ff */
[----:B--2---:R-:W-:Y:S02]  /*1e2d0*/  LOP3.LUT R160, R7, 0xffff, RZ, 0xc0, !PT ;  /* 0x0000ffff07a07812 */ /* 0x004fe400078ec0ff */
[----:B------:R-:W2:Y:S01]  /*1e2e0*/  LDL R7, [R1+0x1294] ;  /* 0x0012940001077983 */ /* 0x000ea20000100800 */
[----:B---3--:R-:W-:Y:S02]  /*1e2f0*/  LOP3.LUT R157, R158, 0xffff, RZ, 0xc0, !PT ;  /* 0x0000ffff9e9d7812 */ /* 0x008fe400078ec0ff */
[----:B------:R-:W-:Y:S02]  /*1e300*/  LOP3.LUT R158, R162, 0xffff, RZ, 0xc0, !PT ;  /* 0x0000ffffa29e7812 */ /* 0x000fe400078ec0ff */
[----:B------:R-:W-:-:S02]  /*1e310*/  PRMT R162, R159, 0x3340, R160 ;  /* 0x000033409fa27816 */ /* 0x000fc400000000a0 */
[----:B------:R-:W-:Y:S02]  /*1e320*/  LOP3.LUT R159, R4, 0xffff, RZ, 0xc0, !PT ;  /* 0x0000ffff049f7812 */ /* 0x000fe400078ec0ff */
[----:B------:R-:W-:Y:S02]  /*1e330*/  LOP3.LUT R160, R5, 0xffff, RZ, 0xc0, !PT ;  /* 0x0000ffff05a07812 */ /* 0x000fe400078ec0ff */
[----:B------:R-:W-:Y:S02]  /*1e340*/  PRMT R163, R157, 0x3340, R158 ;  /* 0x000033409da37816 */ /* 0x000fe4000000009e */
[----:B------:R-:W-:Y:S02]  /*1e350*/  LOP3.LUT R157, R3, 0xffff, RZ, 0xc0, !PT ;  /* 0x0000ffff039d7812 */ /* 0x000fe400078ec0ff */
[----:B------:R-:W-:Y:S01]  /*1e360*/  LOP3.LUT R158, R2, 0xffff, RZ, 0xc0, !PT ;  /* 0x0000ffff029e7812 */ /* 0x000fe200078ec0ff */
[----:B------:R-:W3:Y:S01]  /*1e370*/  LDL.LU R3, [R1+0x13e4] ;  /* 0x0013e40001037983 */ /* 0x000ee20000300800 */
[----:B------:R-:W-:-:S03]  /*1e380*/  PRMT R159, R159, 0x3340, R160 ;  /* 0x000033409f9f7816 */ /* 0x000fc600000000a0 */
[----:B------:R-:W4:Y:S01]  /*1e390*/  LDL.LU R2, [R1+0x13e0] ;  /* 0x0013e00001027983 */ /* 0x000f220000300800 */
[----:B------:R-:W-:-:S03]  /*1e3a0*/  PRMT R157, R157, 0x3340, R158 ;  /* 0x000033409d9d7816 */ /* 0x000fc6000000009e */
[----:B------:R-:W4:Y:S01]  /*1e3b0*/  LDL.LU R4, [R1+0x13dc] ;  /* 0x0013dc0001047983 */ /* 0x000f220000300800 */
[----:B------:R-:W-:-:S03]  /*1e3c0*/  PRMT R162, R163, 0x5410, R162 ;  /* 0x00005410a3a27816 */ /* 0x000fc600000000a2 */
[----:B------:R-:W4:Y:S01]  /*1e3d0*/  LDL.LU R5, [R1+0x13d8] ;  /* 0x0013d80001057983 */ /* 0x000f220000300800 */
[----:B------:R-:W-:-:S03]  /*1e3e0*/  PRMT R163, R157, 0x5410, R159 ;  /* 0x000054109da37816 */ /* 0x000fc6000000009f */
[----:B------:R-:W2:Y:S04]  /*1e3f0*/  LDL R158, [R1+0xf14] ;  /* 0x000f1400019e7983 */ /* 0x000ea80000100800 */
[----:B------:R-:W2:Y:S01]  /*1e400*/  LDL R159, [R1+0xf10] ;  /* 0x000f1000019f7983 */ /* 0x000ea20000100800 */
[----:B---3--:R-:W-:-:S06]  /*1e410*/  PRMT R3, RZ, 0x7610, R3 ;  /* 0x00007610ff037816 */ /* 0x008fcc0000000003 */
[----:B--2---:R-:W2:Y:S04]  /*1e420*/  @!P0 LDG.E.U8 R3, desc[UR6][R158.64] ;  /* 0x000000069e038981 */ /* 0x004ea8000c1e1100 */
        /* <DEDUP_REMOVED lines=8> */
[----:B------:R-:W2:Y:S01]  /*1e4b0*/  @!P1 LDG.E.U8 R3, desc[UR6][R158.64] ;  /* 0x000000069e039981 */ /* 0x000ea2000c1e1100 */
[----:B------:R-:W-:Y:S02]  /*1e4c0*/  PRMT R160, R166, 0x5410, R165 ;  /* 0x00005410a6a07816 */ /* 0x000fe400000000a5 */
[----:B------:R-:W-:-:S05]  /*1e4d0*/  PRMT R161, R164, 0x5410, R161 ;  /* 0x00005410a4a17816 */ /* 0x000fca00000000a1 */
[----:B------:R0:W-:Y:S04]  /*1e4e0*/  STS.128 [R7+UR4], R160 ;  /* 0x000000a007007988 */ /* 0x0001e80008000c04 */
[----:B0-----:R-:W3:Y:S04]  /*1e4f0*/  LDL R161, [R1+0xe8c] ;  /* 0x000e8c0001a17983 */ /* 0x001ee80000100800 */
        /* <DEDUP_REMOVED lines=8> */
[----:B------:R-:W3:Y:S01]  /*1e580*/  @!P0 LDG.E.U8 R5, desc[UR6][R158.64] ;  /* 0x000000069e058981 */ /* 0x000ee2000c1e1100 */
[----:B--2---:R-:W-:-:S03]  /*1e590*/  PRMT R3, RZ, 0x7610, R3 ;  /* 0x00007610ff037816 */ /* 0x004fc60000000003 */
[----:B---3--:R0:W-:Y:S04]  /*1e5a0*/  STL [R1+0x54], R5 ;  /* 0x0000540501007387 */ /* 0x0081e80000100800 */
[----:B0-----:R-:W2:Y:S04]  /*1e5b0*/  LDL.LU R5, [R1+0x13cc] ;  /* 0x0013cc0001057983 */ /* 0x001ea80000300800 */
[----:B------:R-:W3:Y:S01]  /*1e5c0*/  LDL R159, [R1+0xe88] ;  /* 0x000e8800019f7983 */ /* 0x000ee20000100800 */
[----:B------:R-:W-:-:S03]  /*1e5d0*/  @!P1 IMAD.MOV.U32 R158, RZ, RZ, R161 ;  /* 0x000000ffff9e9224 */ /* 0x000fc600078e00a1 */
[----:B------:R-:W4:Y:S04]  /*1e5e0*/  LDL R161, [R1+0x4ec] ;  /* 0x0004ec0001a17983 */ /* 0x000f280000100800 */
[----:B---3--:R-:W3:Y:S04]  /*1e5f0*/  @!P1 LDG.E.U8 R3, desc[UR6][R158.64] ;  /* 0x000000069e039981 */ /* 0x008ee8000c1e1100 */
[----:B---3--:R0:W-:Y:S04]  /*1e600*/  STL [R1+0x50], R3 ;  /* 0x0000500301007387 */ /* 0x0081e80000100800 */
[----:B0-----:R-:W3:Y:S04]  /*1e610*/  LDL.LU R3, [R1+0x13c8] ;  /* 0x0013c80001037983 */ /* 0x001ee80000300800 */
[----:B------:R-:W4:Y:S04]  /*1e620*/  LDL R158, [R1+0x5f0] ;  /* 0x0005f000019e7983 */ /* 0x000f280000100800 */
[----:B------:R-:W4:Y:S01]  /*1e630*/  LDL R159, [R1+0x5f4] ;  /* 0x0005f400019f7983 */ /* 0x000f220000100800 */
[----:B--2---:R-:W-:-:S02]  /*1e640*/  PRMT R5, RZ, 0x7610, R5 ;  /* 0x00007610ff057816 */ /* 0x004fc40000000005 */
[----:B----4-:R-:W-:-:S04]  /*1e650*/  @!P0 LOP3.LUT R159, R159, R158, RZ, 0x3c, !PT ;  /* 0x0000009e9f9f8212 */ /* 0x010fc800078e3cff */
[----:B------:R-:W-:-:S04]  /*1e660*/  @!P0 LOP3.LUT R158, R159, R158, RZ, 0x3c, !PT ;  /* 0x0000009e9f9e8212 */ /* 0x000fc800078e3cff */
[----:B------:R-:W-:-:S05]  /*1e670*/  @!P0 LOP3.LUT R159, R159, R158, RZ, 0x3c, !PT ;  /* 0x0000009e9f9f8212 */ /* 0x000fca00078e3cff */
[----:B------:R-:W2:Y:S04]  /*1e680*/  @!P0 LDG.E.U8 R5, desc[UR6][R158.64] ;  /* 0x000000069e058981 */ /* 0x000ea8000c1e1100 */
[----:B--2---:R0:W-:Y:S04]  /*1e690*/  STL [R1+0x4c], R5 ;  /* 0x00004c0501007387 */ /* 0x0041e80000100800 */
[----:B0-----:R-:W2:Y:S04]  /*1e6a0*/  LDL.LU R5, [R1+0x13c4] ;  /* 0x0013c40001057983 */ /* 0x001ea80000300800 */
[----:B------:R-:W4:Y:S04]  /*1e6b0*/  LDL R158, [R1+0x5e8] ;  /* 0x0005e800019e7983 */ /* 0x000f280000100800 */
[----:B------:R-:W4:Y:S01]  /*1e6c0*/  LDL R159, [R1+0x5ec] ;  /* 0x0005ec00019f7983 */ /* 0x000f220000100800 */
[----:B---3--:R-:W-:-:S02]  /*1e6d0*/  PRMT R3, RZ, 0x7610, R3 ;  /* 0x00007610ff037816 */ /* 0x008fc40000000003 */
[----:B----4-:R-:W-:-:S04]  /*1e6e0*/  @!P1 LOP3.LUT R159, R159, R158, RZ, 0x3c, !PT ;  /* 0x0000009e9f9f9212 */ /* 0x010fc800078e3cff */
        /* <DEDUP_REMOVED lines=32> */
[----:B------:R-:W4:Y:S01]  /*1e8f0*/  LDL R159, [R1+0x4e8] ;  /* 0x0004e800019f7983 */ /* 0x000f220000100800 */
[----:B------:R-:W-:Y:S01]  /*1e900*/  @!P1 IMAD.MOV.U32 R158, RZ, RZ, R161 ;  /* 0x000000ffff9e9224 */ /* 0x000fe200078e00a1 */
[----:B--2---:R-:W-:-:S02]  /*1e910*/  PRMT R5, RZ, 0x7610, R5 ;  /* 0x00007610ff057816 */ /* 0x004fc40000000005 */
[----:B------:R-:W2:Y:S01]  /*1e920*/  LDL R161, [R1+0x364] ;  /* 0x0003640001a17983 */ /* 0x000ea20000100800 */
[----:B---3--:R-:W-:-:S06]  /*1e930*/  PRMT R3, RZ, 0x7610, R3 ;  /* 0x00007610ff037816 */ /* 0x008fcc0000000003 */
[----:B----4-:R0:W3:Y:S04]  /*1e940*/  @!P1 LDG.E.U8 R3, desc[UR6][R158.64] ;  /* 0x000000069e039981 */ /* 0x0100e8000c1e1100 */
[----:B------:R-:W0:Y:S04]  /*1e950*/  LDL R158, [R1+0x470] ;  /* 0x00047000019e7983 */ /* 0x000e280000100800 */
[----:B------:R-:W0:Y:S02]  /*1e960*/  LDL R159, [R1+0x474] ;  /* 0x00047400019f7983 */ /* 0x000e240000100800 */
[----:B0-----:R-:W-:-:S04]  /*1e970*/  @!P0 LOP3.LUT R159, R159, R158, RZ, 0x3c, !PT ;  /* 0x0000009e9f9f8212 */ /* 0x001fc800078e3cff */
[----:B------:R-:W-:-:S04]  /*1e980*/  @!P0 LOP3.LUT R158, R159, R158, RZ, 0x3c, !PT ;  /* 0x0000009e9f9e8212 */ /* 0x000fc800078e3cff */
[----:B------:R-:W-:-:S05]  /*1e990*/  @!P0 LOP3.LUT R159, R159, R158, RZ, 0x3c, !PT ;  /* 0x0000009e9f9f8212 */ /* 0x000fca00078e3cff */
[----:B------:R-:W4:Y:S04]  /*1e9a0*/  @!P0 LDG.E.U8 R5, desc[UR6][R158.64] ;  /* 0x000000069e058981 */ /* 0x000f28000c1e1100 */
[----:B---3--:R0:W-:Y:S04]  /*1e9b0*/  STL [R1+0x38], R3 ;  /* 0x0000380301007387 */ /* 0x0081e80000100800 */
[----:B0-----:R-:W3:Y:S04]  /*1e9c0*/  LDL R3, [R1+0x368] ;  /* 0x0003680001037983 */ /* 0x001ee80000100800 */
[----:B----4-:R0:W-:Y:S04]  /*1e9d0*/  STL [R1+0x34], R5 ;  /* 0x0000340501007387 */ /* 0x0101e80000100800 */
[----:B0-----:R-:W4:Y:S04]  /*1e9e0*/  LDL.LU R5, [R1+0x13b0] ;  /* 0x0013b00001057983 */ /* 0x001f280000300800 */
[----:B------:R-:W2:Y:S04]  /*1e9f0*/  LDL R158, [R1+0x468] ;  /* 0x00046800019e7983 */ /* 0x000ea80000100800 */
[----:B------:R-:W2:Y:S02]  /*1ea00*/  LDL R159, [R1+0x46c] ;  /* 0x00046c00019f7983 */ /* 0x000ea40000100800 */
[----:B--2---:R-:W-:-:S02]  /*1ea10*/  @!P1 LOP3.LUT R159, R159, R158, RZ, 0x3c, !PT ;  /* 0x0000009e9f9f9212 */ /* 0x004fc400078e3cff */
[----:B----4-:R-:W-:Y:S02]  /*1ea20*/  PRMT R5, RZ, 0x7610, R5 ;  /* 0x00007610ff057816 */ /* 0x010fe40000000005 */
[----:B------:R-:W-:-:S04]  /*1ea30*/  @!P1 LOP3.LUT R158, R159, R158, RZ, 0x3c, !PT ;  /* 0x0000009e9f9e9212 */ /* 0x000fc800078e3cff */
[----:B------:R-:W-:-:S05]  /*1ea40*/  @!P1 LOP3.LUT R159, R159, R158, RZ, 0x3c, !PT ;  /* 0x0000009e9f9f9212 */ /* 0x000fca00078e3cff */
[----:B------:R-:W2:Y:S04]  /*1ea50*/  @!P1 LDG.E.U8 R5, desc[UR6][R158.64] ;  /* 0x000000069e059981 */ /* 0x000ea8000c1e1100 */
        /* <DEDUP_REMOVED lines=21> */
[----:B------:R-:W4:Y:S01]  /*1ebb0*/  LDL R159, [R1+0x370] ;  /* 0x00037000019f7983 */ /* 0x000f220000100800 */
[----:B------:R-:W-:-:S02]  /*1ebc0*/  PRMT R163, RZ, 0x7610, R163 ;  /* 0x00007610ffa37816 */ /* 0x000fc400000000a3 */
[----:B------:R-:W-:Y:S02]  /*1ebd0*/  PRMT R157, RZ, 0x7610, R157 ;  /* 0x00007610ff9d7816 */ /* 0x000fe4000000009d */
[----:B----4-:R-:W-:-:S04]  /*1ebe0*/  @!P0 LOP3.LUT R159, R159, R158, RZ, 0x3c, !PT ;  /* 0x0000009e9f9f8212 */ /* 0x010fc800078e3cff */
[----:B------:R-:W-:-:S04]  /*1ebf0*/  @!P0 LOP3.LUT R158, R159, R158, RZ, 0x3c, !PT ;  /* 0x0000009e9f9e8212 */ /* 0x000fc800078e3cff */
[----:B------:R-:W-:-:S05]  /*1ec00*/  @!P0 LOP3.LUT R159, R159, R158, RZ, 0x3c, !PT ;  /* 0x0000009e9f9f8212 */ /* 0x000fca00078e3cff */
[----:B------:R3:W4:Y:S02]  /*1ec10*/  @!P0 LDG.E.U8 R163, desc[UR6][R158.64] ;  /* 0x000000069ea38981 */ /* 0x000724000c1e1100 */
[----:B---3--:R-:W-:Y:S02]  /*1ec20*/  @!P1 IMAD.MOV.U32 R158, RZ, RZ, R3 ;  /* 0x000000ffff9e9224 */ /* 0x008fe400078e0003 */
[----:B------:R-:W-:Y:S01]  /*1ec30*/  @!P1 IMAD.MOV.U32 R159, RZ, RZ, R161 ;  /* 0x000000ffff9f9224 */ /* 0x000fe200078e00a1 */
[----:B------:R-:W3:Y:S04]  /*1ec40*/  LDL.LU R3, [R1+0x1268] ;  /* 0x0012680001037983 */ /* 0x000ee80000300800 */
[----:B------:R-:W2:Y:S04]  /*1ec50*/  LDL R161, [R1+0x2f0] ;  /* 0x0002f00001a17983 */ /* 0x000ea80000100800 */
[----:B------:R-:W3:Y:S04]  /*1ec60*/  @!P1 LDG.E.U8 R157, desc[UR6][R158.64] ;  /* 0x000000069e9d9981 */ /* 0x000ee8000c1e1100 */
[----:B------:R-:W2:Y:S01]  /*1ec70*/  LDL R159, [R1+0x2ec] ;  /* 0x0002ec00019f7983 */ /* 0x000ea20000100800 */
        /* <DEDUP_REMOVED lines=8> */
[----:B------:R-:W-:Y:S02]  /*1ed00*/  PRMT R223, R225, 0x3340, R223 ;  /* 0x00003340e1df7816 */ /* 0x000fe400000000df */
[----:B------:R-:W-:Y:S02]  /*1ed10*/  PRMT R219, R221, 0x3340, R219 ;  /* 0x00003340dddb7816 */ /* 0x000fe400000000db */
[----:B------:R-:W-:Y:S01]  /*1ed20*/  PRMT R155, R156, 0x3340, R155 ;  /* 0x000033409c9b7816 */ /* 0x000fe2000000009b */
[----:B----4-:R0:W-:Y:S04]  /*1ed30*/  STL [R1+0x24], R163 ;  /* 0x000024a301007387 */ /* 0x0101e80000100800 */
[----:B0-----:R-:W4:Y:S04]  /*1ed40*/  LDL R163, [R1+0x126c] ;  /* 0x00126c0001a37983 */ /* 0x001f280000100800 */
[----:B---3--:R0:W-:Y:S01]  /*1ed50*/  STL [R1+0x20], R157 ;  /* 0x0000209d01007387 */ /* 0x0081e20000100800 */
[----:B--2---:R-:W-:Y:S01]  /*1ed60*/  @!P0 IMAD.MOV.U32 R156, RZ, RZ, R161 ;  /* 0x000000ffff9c8224 */ /* 0x004fe200078e00a1 */
[----:B------:R-:W-:-:S02]  /*1ed70*/  LOP3.LUT R218, R218, 0xffff, RZ, 0xc0, !PT ;  /* 0x0000ffffdada7812 */ /* 0x000fc400078ec0ff */
[----:B------:R-:W-:Y:S02]  /*1ed80*/  LOP3.LUT R217, R217, 0xffff, RZ, 0xc0, !PT ;  /* 0x0000ffffd9d97812 */ /* 0x000fe400078ec0ff */
[----:B------:R-:W-:Y:S02]  /*1ed90*/  LOP3.LUT R216, R216, 0xffff, RZ, 0xc0, !PT ;  /* 0x0000ffffd8d87812 */ /* 0x000fe400078ec0ff */
[----:B------:R-:W-:Y:S02]  /*1eda0*/  LOP3.LUT R215, R215, 0xffff, RZ, 0xc0, !PT ;  /* 0x0000ffffd7d77812 */ /* 0x000fe400078ec0ff */
[----:B------:R-:W-:Y:S02]  /*1edb0*/  LOP3.LUT R214, R214, 0xffff, RZ, 0xc0, !PT ;  /* 0x0000ffffd6d67812 */ /* 0x000fe400078ec0ff */
[----:B0-----:R-:W-:Y:S02]  /*1edc0*/  PRMT R157, R152, 0x3340, R154 ;  /* 0x00003340989d7816 */ /* 0x001fe4000000009a */
[----:B------:R-:W-:-:S02]  /*1edd0*/  PRMT R152, R223, 0x5410, R219 ;  /* 0x00005410df987816 */ /* 0x000fc400000000db */
[----:B------:R-:W-:Y:S02]  /*1ede0*/  PRMT R219, RZ, 0x7610, R219 ;  /* 0x00007610ffdb7816 */ /* 0x000fe400000000db */
[----:B------:R-:W-:Y:S02]  /*1edf0*/  LOP3.LUT R213, R213, 0xffff, RZ, 0xc0, !PT ;  /* 0x0000ffffd5d57812 */ /* 0x000fe400078ec0ff */
[----:B------:R-:W-:Y:S01]  /*1ee00*/  PRMT R155, R157, 0x5410, R155 ;  /* 0x000054109d9b7816 */ /* 0x000fe2000000009b */
[----:B------:R-:W-:Y:S01]  /*1ee10*/  @!P0 IMAD.MOV.U32 R157, RZ, RZ, R159 ;  /* 0x000000ffff9d8224 */ /* 0x000fe200078e009f */
[----:B------:R-:W-:Y:S02]  /*1ee20*/  LOP3.LUT R212, R212, 0xffff, RZ, 0xc0, !PT ;  /* 0x0000ffffd4d47812 */ /* 0x000fe400078ec0ff */
[----:B------:R-:W-:Y:S01]  /*1ee30*/  LOP3.LUT R153, R153, 0xffff, RZ, 0xc0, !PT ;  /* 0x0000ffff99997812 */ /* 0x000fe200078ec0ff */
[----:B------:R-:W2:Y:S04]  /*1ee40*/  LDL R161, [R1+0xe74] ;  /* 0x000e740001a17983 */ /* 0x000ea80000100800 */
[----:B------:R-:W3:Y:S04]  /*1ee50*/  @!P0 LDG.E.U8 R219, desc[UR6][R156.64] ;  /* 0x000000069cdb8981 */ /* 0x000ee8000c1e1100 */
[----:B------:R-:W4:Y:S04]  /*1ee60*/  LDL R156, [R1+0x2e4] ;  /* 0x0002e400019c7983 */ /* 0x000f280000100800 */
[----:B------:R-:W2:Y:S01]  /*1ee70*/  LDL R157, [R1+0x2e8] ;  /* 0x0002e800019d7983 */ /* 0x000ea20000100800 */
[----:B------:R-:W-:-:S02]  /*1ee80*/  PRMT R217, R218, 0x3340, R217 ;  /* 0x00003340dad97816 */ /* 0x000fc400000000d9 */
[----:B------:R-:W-:Y:S02]  /*1ee90*/  PRMT R215, R216, 0x3340, R215 ;  /* 0x00003340d8d77816 */ /* 0x000fe400000000d7 */
[----:B------:R-:W-:Y:S02]  /*1eea0*/  PRMT R213, R214, 0x3340, R213 ;  /* 0x00003340d6d57816 */ /* 0x000fe400000000d5 */
[----:B------:R-:W-:Y:S02]  /*1eeb0*/  PRMT R212, R212, 0x3340, R153 ;  /* 0x00003340d4d47816 */ /* 0x000fe40000000099 */
[----:B------:R-:W-:Y:S02]  /*1eec0*/  PRMT R153, R217, 0x5410, R215 ;  /* 0x00005410d9997816 */ /* 0x000fe400000000d7 */
[----:B------:R-:W-:Y:S02]  /*1eed0*/  PRMT R154, R213, 0x5410, R212 ;  /* 0x00005410d59a7816 */ /* 0x000fe400000000d4 */
[----:B------:R-:W-:-:S03]  /*1eee0*/  PRMT R217, RZ, 0x7610, R217 ;  /* 0x00007610ffd97816 */ /* 0x000fc600000000d9 */
[----:B------:R4:W-:Y:S04]  /*1eef0*/  STS.128 [R7+UR4+0x4000], R152 ;  /* 0x0040009807007988 */ /* 0x0009e80008000c04 */
[----:B---3--:R0:W-:Y:S01]  /*1ef00*/  STL [R1+0x1334], R219 ;  /* 0x001334db01007387 */ /* 0x0081e20000100800 */
[----:B----4-:R-:W-:Y:S02]  /*1ef10*/  @!P1 IMAD.MOV.U32 R153, RZ, RZ, R156 ;  /* 0x000000ffff999224 */ /* 0x010fe400078e009c */
[----:B--2---:R-:W-:Y:S01]  /*1ef20*/  @!P1 IMAD.MOV.U32 R152, RZ, RZ, R157 ;  /* 0x000000ffff989224 */ /* 0x004fe200078e009d */
[----:B0-----:R-:W2:Y:S01]  /*1ef30*/  LDL R219, [R1+0xe78] ;  /* 0x000e780001db7983 */ /* 0x001ea20000100800 */
[----:B------:R-:W-:Y:S02]  /*1ef40*/  PRMT R162, RZ, 0x7610, R162 ;  /* 0x00007610ffa27816 */ /* 0x000fe400000000a2 */
[----:B------:R-:W-:Y:S01]  /*1ef50*/  PRMT R154, RZ, 0x7610, R154 ;  /* 0x00007610ff9a7816 */ /* 0x000fe2000000009a */
[----:B------:R-:W3:Y:S04]  /*1ef60*/  LDL.LU R7, [R1+0x13a0] ;  /* 0x0013a00001077983 */ /* 0x000ee80000300800 */
[----:B------:R0:W4:Y:S04]  /*1ef70*/  @!P1 LDG.E.U8 R217, desc[UR6][R152.64] ;  /* 0x0000000698d99981 */ /* 0x000128000c1e1100 */
[----:B------:R-:W3:Y:S04]  /*1ef80*/  LDL R159, [R1+0x1200] ;  /* 0x00120000019f7983 */ /* 0x000ee80000100800 */
[----:B------:R-:W3:Y:S04]  /*1ef90*/  LDL R158, [R1+0x1204] ;  /* 0x00120400019e7983 */ /* 0x000ee80000100800 */
[----:B------:R-:W3:Y:S04]  /*1efa0*/  LDL R157, [R1+0x11f8] ;  /* 0x0011f800019d7983 */ /* 0x000ee80000100800 */
[----:B------:R-:W3:Y:S01]  /*1efb0*/  LDL R156, [R1+0x11fc] ;  /* 0x0011fc00019c7983 */ /* 0x000ee20000100800 */
[----:B0-----:R-:W-:-:S02]  /*1efc0*/  @!P0 IMAD.MOV.U32 R152, RZ, RZ, R163 ;  /* 0x000000ffff988224 */ /* 0x001fc400078e00a3 */
[----:B--2---:R-:W-:Y:S01]  /*1efd0*/  @!P0 IMAD.MOV.U32 R153, RZ, RZ, R219 ;  /* 0x000000ffff998224 */ /* 0x004fe200078e00db */
[----:B----4-:R-:W-:Y:S04]  /*1efe0*/  STL [R1+0x1338], R217 ;  /* 0x001338d901007387 */ /* 0x010fe80000100800 */
[----:B------:R-:W2:Y:S04]  /*1eff0*/  LDL R155, [R1+0x1180] ;  /* 0x00118000019b7983 */ /* 0x000ea80000100800 */
[----:B------:R0:W-:Y:S04]  /*1f000*/  STL.S16 [R1+0x14], R154 ;  /* 0x0000149a01007387 */ /* 0x0001e80000100600 */
[----:B------:R1:W4:Y:S04]  /*1f010*/  @!P0 LDG.E.U8 R162, desc[UR6][R152.64] ;  /* 0x0000000698a28981 */ /* 0x000328000c1e1100 */
[----:B0-----:R-:W2:Y:S01]  /*1f020*/  LDL R154, [R1+0x1184] ;  /* 0x00118400019a7983 */ /* 0x001ea20000100800 */
[----:B-1----:R-:W-:-:S03]  /*1f030*/  @!P1 IMAD.MOV.U32 R152, RZ, RZ, R3 ;  /* 0x000000ffff989224 */ /* 0x002fc600078e0003 */
[----:B------:R0:W-:Y:S04]  /*1f040*/  STL [R1+0x132c], R3 ;  /* 0x00132c0301007387 */ /* 0x0001e80000100800 */
[----:B0-----:R-:W4:Y:S01]  /*1f050*/  LDL.LU R3, [R1+0x14] ;  /* 0x0000140001037983 */ /* 0x001f220000300800 */
[----:B------:R-:W-:Y:S01]  /*1f060*/  PRMT R160, RZ, 0x7610, R160 ;  /* 0x00007610ffa07816 */ /* 0x000fe200000000a0 */
[----:B------:R-:W-:Y:S01]  /*1f070*/  @!P1 IMAD.MOV.U32 R153, RZ, RZ, R161 ;  /* 0x000000ffff999224 */ /* 0x000fe200078e00a1 */
[----:B------:R-:W-:Y:S02]  /*1f080*/  PRMT R6, RZ, 0x7610, R6 ;  /* 0x00007610ff067816 */ /* 0x000fe40000000006 */
[----:B------:R-:W-:Y:S01]  /*1f090*/  PRMT R2, RZ, 0x7610, R2 ;  /* 0x00007610ff027816 */ /* 0x000fe20000000002 */
[----:B------:R-:W2:Y:S04]  /*1f0a0*/  LDL R161, [R1+0x1178] ;  /* 0x0011780001a17983 */ /* 0x000ea80000100800 */
[----:B------:R3:W2:Y:S02]  /*1f0b0*/  @!P1 LDG.E.U8 R160, desc[UR6][R152.64] ;  /* 0x0000000698a09981 */ /* 0x0006a4000c1e1100 */
[----:B---3--:R-:W-:-:S02]  /*1f0c0*/  @!P0 IMAD.MOV.U32 R152, RZ, RZ, R158 ;  /* 0x000000ffff988224 */ /* 0x008fc400078e009e */
[----:B------:R-:W-:-:S05]  /*1f0d0*/  @!P0 IMAD.MOV.U32 R153, RZ, RZ, R159 ;  /* 0x000000ffff998224 */ /* 0x000fca00078e009f */
[----:B----4-:R0:W3:Y:S02]  /*1f0e0*/  @!P0 LDG.E.U8 R3, desc[UR6][R152.64] ;  /* 0x0000000698038981 */ /* 0x0100e4000c1e1100 */
[----:B0-----:R-:W-:Y:S02]  /*1f0f0*/  @!P1 IMAD.MOV.U32 R152, RZ, RZ, R156 ;  /* 0x000000ffff989224 */ /* 0x001fe400078e009c */
[----:B------:R-:W-:-:S05]  /*1f100*/  @!P1 IMAD.MOV.U32 R153, RZ, RZ, R157 ;  /* 0x000000ffff999224 */ /* 0x000fca00078e009d */
[----:B------:R2:W4:Y:S02]  /*1f110*/  @!P1 LDG.E.U8 R6, desc[UR6][R152.64] ;  /* 0x0000000698069981 */ /* 0x000524000c1e1100 */
[----:B--2---:R-:W-:Y:S02]  /*1f120*/  @!P0 IMAD.MOV.U32 R152, RZ, RZ, R154 ;  /* 0x000000ffff988224 */ /* 0x004fe400078e009a */
[----:B------:R-:W-:-:S05]  /*1f130*/  @!P0 IMAD.MOV.U32 R153, RZ, RZ, R155 ;  /* 0x000000ffff998224 */ /* 0x000fca00078e009b */
[----:B------:R0:W2:Y:S04]  /*1f140*/  @!P0 LDG.E.U8 R2, desc[UR6][R152.64] ;  /* 0x0000000698028981 */ /* 0x0000a8000c1e1100 */
[----:B------:R1:W-:Y:S04]  /*1f150*/  STL [R1+0x18], R160 ;  /* 0x000018a001007387 */ /* 0x0003e80000100800 */
[----:B-1----:R-:W2:Y:S04]  /*1f160*/  LDL R160, [R1+0x117c] ;  /* 0x00117c0001a07983 */ /* 0x002ea80000100800 */
[----:B---3--:R-:W-:Y:S04]  /*1f170*/  STL [R1+0x1330], R3 ;  /* 0x0013300301007387 */ /* 0x008fe80000100800 */
[----:B------:R-:W3:Y:S04]  /*1f180*/  LDL R159, [R1+0x1100] ;  /* 0x00110000019f7983 */ /* 0x000ee80000100800 */
[----:B------:R-:W3:Y:S04]  /*1f190*/  LDL R158, [R1+0x1104] ;  /* 0x00110400019e7983 */ /* 0x000ee80000100800 */
[----:B------:R-:W3:Y:S04]  /*1f1a0*/  LDL R157, [R1+0x10f8] ;  /* 0x0010f800019d7983 */ /* 0x000ee80000100800 */
[----:B------:R-:W3:Y:S01]  /*1f1b0*/  LDL R156, [R1+0x10fc] ;  /* 0x0010fc00019c7983 */ /* 0x000ee20000100800 */
[----:B------:R-:W-:-:S03]  /*1f1c0*/  PRMT R4, RZ, 0x7610, R4 ;  /* 0x00007610ff047816 */ /* 0x000fc60000000004 */
[----:B----4-:R1:W-:Y:S04]  /*1f1d0*/  STL [R1+0x133c], R6 ;  /* 0x00133c0601007387 */ /* 0x0103e80000100800 */
[----:B------:R-:W4:Y:S04]  /*1f1e0*/  LDL R155, [R1+0x1080] ;  /* 0x00108000019b7983 */ /* 0x000f280000100800 */
[----:B------:R-:W4:Y:S01]  /*1f1f0*/  LDL R154, [R1+0x1084] ;  /* 0x00108400019a7983 */ /* 0x000f220000100800 */
[----:B0-----:R-:W-:-:S03]  /*1f200*/  @!P1 IMAD.MOV.U32 R153, RZ, RZ, R161 ;  /* 0x000000ffff999224 */ /* 0x001fc600078e00a1 */
[----:B--2---:R-:W-:Y:S04]  /*1f210*/  STL [R1+0x1340], R2 ;  /* 0x0013400201007387 */ /* 0x004fe80000100800 */
[----:B-1----:R-:W2:Y:S04]  /*1f220*/  LDL R6, [R1+0x1078] ;  /* 0x0010780001067983 */ /* 0x002ea80000100800 */
[----:B------:R-:W-:Y:S04]  /*1f230*/  STL [R1+0x1c], R162 ;  /* 0x00001ca201007387 */ /* 0x000fe80000100800 */
[----:B------:R-:W2:Y:S01]  /*1f240*/  LDL R3, [R1+0x107c] ;  /* 0x00107c0001037983 */ /* 0x000ea20000100800 */
[----:B------:R-:W-:Y:S01]  /*1f250*/  PRMT R5, RZ, 0x7610, R5 ;  /* 0x00007610ff057816 */ /* 0x000fe20000000005 */
[----:B------:R-:W-:-:S05]  /*1f260*/  @!P1 IMAD.MOV.U32 R152, RZ, RZ, R160 ;  /* 0x000000ffff989224 */ /* 0x000fca00078e00a0 */
[----:B------:R3:W2:Y:S02]  /*1f270*/  @!P1 LDG.E.U8 R4, desc[UR6][R152.64] ;  /* 0x0000000698049981 */ /* 0x0006a4000c1e1100 */
[----:B---3--:R-:W-:Y:S02]  /*1f280*/  @!P0 IMAD.MOV.U32 R153, RZ, RZ, R159 ;  /* 0x000000ffff998224 */ /* 0x008fe400078e009f */
[----:B------:R-:W-:-:S05]  /*1f290*/  @!P0 IMAD.MOV.U32 R152, RZ, RZ, R158 ;  /* 0x000000ffff988224 */ /* 0x000fca00078e009e */
[----:B------:R0:W3:Y:S01]  /*1f2a0*/  @!P0 LDG.E.U8 R5, desc[UR6][R152.64] ;  /* 0x0000000698058981 */ /* 0x0000e2000c1e1100 */
[----:B------:R-:W-:Y:S02]  /*1f2b0*/  PRMT R7, RZ, 0x7610, R7 ;  /* 0x00007610ff077816 */ /* 0x000fe40000000007 */
[----:B------:R-:W-:Y:S01]  /*1f2c0*/  PRMT R252, RZ, 0x7610, R252 ;  /* 0x00007610fffc7816 */ /* 0x000fe200000000fc */
[----:B0-----:R-:W-:Y:S02]  /*1f2d0*/  @!P1 IMAD.MOV.U32 R152, RZ, RZ, R156 ;  /* 0x000000ffff989224 */ /* 0x001fe400078e009c */
[----:B------:R-:W-:-:S05]  /*1f2e0*/  @!P1 IMAD.MOV.U32 R153, RZ, RZ, R157 ;  /* 0x000000ffff999224 */ /* 0x000fca00078e009d */
[----:B------:R4:W3:Y:S01]  /*1f2f0*/  @!P1 LDG.E.U8 R7, desc[UR6][R152.64] ;  /* 0x0000000698079981 */ /* 0x0008e2000c1e1100 */
[----:B------:R-:W-:Y:S01]  /*1f300*/  PRMT R251, RZ, 0x7610, R251 ;  /* 0x00007610fffb7816 */ /* 0x000fe200000000fb */
[----:B----4-:R-:W-:Y:S02]  /*1f310*/  @!P0 IMAD.MOV.U32 R152, RZ, RZ, R154 ;  /* 0x000000ffff988224 */ /* 0x010fe400078e009a */
[----:B------:R-:W-:-:S05]  /*1f320*/  @!P0 IMAD.MOV.U32 R153, RZ, RZ, R155 ;  /* 0x000000ffff998224 */ /* 0x000fca00078e009b */
[----:B------:R2:W4:Y:S02]  /*1f330*/  @!P0 LDG.E.U8 R252, desc[UR6][R152.64] ;  /* 0x0000000698fc8981 */ /* 0x000524000c1e1100 */
[----:B--2---:R-:W-:Y:S02]  /*1f340*/  @!P1 IMAD.MOV.U32 R152, RZ, RZ, R3 ;  /* 0x000000ffff989224 */ /* 0x004fe400078e0003 */
[----:B------:R-:W-:-:S05]  /*1f350*/  @!P1 IMAD.MOV.U32 R153, RZ, RZ, R6 ;  /* 0x000000ffff999224 */ /* 0x000fca00078e0006 */
[----:B------:R-:W2:Y:S04]  /*1f360*/  @!P1 LDG.E.U8 R251, desc[UR6][R152.64] ;  /* 0x0000000698fb9981 */ /* 0x000ea8000c1e1100 */
[----:B------:R0:W-:Y:S04]  /*1f370*/  STL [R1+0x1344], R4 ;  /* 0x0013440401007387 */ /* 0x0001e80000100800 */
[----:B---3--:R-:W-:Y:S04]  /*1f380*/  STL [R1+0x1348], R5 ;  /* 0x0013480501007387 */ /* 0x008fe80000100800 */
[----:B0-----:R-:W3:Y:S04]  /*1f390*/  LDL R4, [R1+0x1000] ;  /* 0x0010000001047983 */ /* 0x001ee80000100800 */
[----:B------:R-:W3:Y:S04]  /*1f3a0*/  LDL R2, [R1+0x1004] ;  /* 0x0010040001027983 */ /* 0x000ee80000100800 */
[----:B------:R0:W-:Y:S04]  /*1f3b0*/  STL [R1+0x134c], R7 ;  /* 0x00134c0701007387 */ /* 0x0001e80000100800 */
[----:B----4-:R1:W-:Y:S04]  /*1f3c0*/  STL [R1+0x1350], R252 ;  /* 0x001350fc01007387 */ /* 0x0103e80000100800 */
[----:B------:R-:W4:Y:S04]  /*1f3d0*/  LDL R6, [R1+0xff8] ;  /* 0x000ff80001067983 */ /* 0x000f280000100800 */
[----:B------:R-:W4:Y:S04]  /*1f3e0*/  LDL R3, [R1+0xffc] ;  /* 0x000ffc0001037983 */ /* 0x000f280000100800 */
[----:B------:R-:W4:Y:S04]  /*1f3f0*/  LDL.LU R154, [R1+0x184] ;  /* 0x00018400019a7983 */ /* 0x000f280000300800 */
[----:B------:R-:W4:Y:S04]  /*1f400*/  LDL.LU R155, [R1+0x17c] ;  /* 0x00017c00019b7983 */ /* 0x000f280000300800 */
[----:B------:R-:W4:Y:S04]  /*1f410*/  LDL.LU R161, [R1+0x178] ;  /* 0x0001780001a17983 */ /* 0x000f280000300800 */
[----:B------:R-:W4:Y:S04]  /*1f420*/  LDL.LU R162, [R1+0x174] ;  /* 0x0001740001a27983 */ /* 0x000f280000300800 */
[----:B--2---:R-:W-:Y:S04]  /*1f430*/  STL [R1+0x1354], R251 ;  /* 0x001354fb01007387 */ /* 0x004fe80000100800 */
[----:B------:R-:W2:Y:S04]  /*1f440*/  LDL R156, [R1+0xf80] ;  /* 0x000f8000019c7983 */ /* 0x000ea80000100800 */
[----:B0-----:R-:W2:Y:S04]  /*1f450*/  LDL R7, [R1+0xf84] ;  /* 0x000f840001077983 */ /* 0x001ea80000100800 */
[----:B------:R-:W2:Y:S01]  /*1f460*/  LDL R5, [R1+0xf78] ;  /* 0x000f780001057983 */ /* 0x000ea20000100800 */
[----:B------:R-:W-:Y:S01]  /*1f470*/  PRMT R250, RZ, 0x7610, R250 ;  /* 0x00007610fffa7816 */ /* 0x000fe200000000fa */
[----:B---3--:R-:W-:-:S02]  /*1f480*/  @!P0 IMAD.MOV.U32 R153, RZ, RZ, R4 ;  /* 0x000000ffff998224 */ /* 0x008fc400078e0004 */
[----:B------:R-:W3:Y:S01]  /*1f490*/  LDL R4, [R1+0xf7c] ;  /* 0x000f7c0001047983 */ /* 0x000ee20000100800 */
[----:B------:R-:W-:Y:S01]  /*1f4a0*/  @!P0 IMAD.MOV.U32 R152, RZ, RZ, R2 ;  /* 0x000000ffff988224 */ /* 0x000fe200078e0002 */
[----:B------:R-:W-:Y:S02]  /*1f4b0*/  PRMT R249, RZ, 0x7610, R249 ;  /* 0x00007610fff97816 */ /* 0x000fe400000000f9 */
[----:B------:R-:W-:Y:S02]  /*1f4c0*/  PRMT R248, RZ, 0x7610, R248 ;  /* 0x00007610fff87816 */ /* 0x000fe400000000f8 */
[----:B------:R-:W-:Y:S01]  /*1f4d0*/  PRMT R247, RZ, 0x7610, R247 ;  /* 0x00007610fff77816 */ /* 0x000fe200000000f7 */
[----:B------:R-:W3:Y:S04]  /*1f4e0*/  LDL.LU R2, [R1+0x170] ;  /* 0x0001700001027983 */ /* 0x000ee80000300800 */
[----:B------:R4:W3:Y:S04]  /*1f4f0*/  @!P0 LDG.E.U8 R250, desc[UR6][R152.64] ;  /* 0x0000000698fa8981 */ /* 0x0008e8000c1e1100 */
[----:B------:R-:W3:Y:S04]  /*1f500*/  LDL.LU R159, [R1+0x16c] ;  /* 0x00016c00019f7983 */ /* 0x000ee80000300800 */
[----:B------:R-:W3:Y:S04]  /*1f510*/  LDL.LU R160, [R1+0x168] ;  /* 0x0001680001a07983 */ /* 0x000ee80000300800 */
[----:B------:R-:W3:Y:S01]  /*1f520*/  LDL.LU R163, [R1+0x164] ;  /* 0x0001640001a37983 */ /* 0x000ee20000300800 */
[----:B----4-:R-:W-:-:S02]  /*1f530*/  @!P1 IMAD.MOV.U32 R153, RZ, RZ, R6 ;  /* 0x000000ffff999224 */ /* 0x010fc400078e0006 */
[----:B------:R-:W-:-:S05]  /*1f540*/  @!P1 IMAD.MOV.U32 R152, RZ, RZ, R3 ;  /* 0x000000ffff989224 */ /* 0x000fca00078e0003 */
[----:B------:R2:W4:Y:S02]  /*1f550*/  @!P1 LDG.E.U8 R249, desc[UR6][R152.64] ;  /* 0x0000000698f99981 */ /* 0x000524000c1e1100 */
[----:B--2---:R-:W-:Y:S02]  /*1f560*/  @!P0 IMAD.MOV.U32 R153, RZ, RZ, R156 ;  /* 0x000000ffff998224 */ /* 0x004fe400078e009c */
[----:B------:R-:W-:-:S05]  /*1f570*/  @!P0 IMAD.MOV.U32 R152, RZ, RZ, R7 ;  /* 0x000000ffff988224 */ /* 0x000fca00078e0007 */
[----:B------:R0:W2:Y:S02]  /*1f580*/  @!P0 LDG.E.U8 R248, desc[UR6][R152.64] ;  /* 0x0000000698f88981 */ /* 0x0000a4000c1e1100 */
[----:B0-----:R-:W-:Y:S02]  /*1f590*/  @!P1 IMAD.MOV.U32 R153, RZ, RZ, R5 ;  /* 0x000000ffff999224 */ /* 0x001fe400078e0005 */
[----:B---3--:R-:W-:-:S05]  /*1f5a0*/  @!P1 IMAD.MOV.U32 R152, RZ, RZ, R4 ;  /* 0x000000ffff989224 */ /* 0x008fca00078e0004 */
[----:B------:R0:W3:Y:S04]  /*1f5b0*/  @!P1 LDG.E.U8 R247, desc[UR6][R152.64] ;  /* 0x0000000698f79981 */ /* 0x0000e8000c1e1100 */
[----:B------:R-:W-:Y:S04]  /*1f5c0*/  STL [R1+0x1358], R250 ;  /* 0x001358fa01007387 */ /* 0x000fe80000100800 */
[----:B------:R-:W3:Y:S04]  /*1f5d0*/  LDL.LU R6, [R1+0x160] ;  /* 0x0001600001067983 */ /* 0x000ee80000300800 */
[----:B------:R-:W3:Y:S04]  /*1f5e0*/  LDL.LU R3, [R1+0x15c] ;  /* 0x00015c0001037983 */ /* 0x000ee80000300800 */
[----:B------:R-:W3:Y:S01]  /*1f5f0*/  LDL.LU R157, [R1+0x158] ;  /* 0x00015800019d7983 */ /* 0x000ee20000300800 */
[----:B0-----:R-:W-:-:S02]  /*1f600*/  LOP3.LUT R152, R154, 0xffff, RZ, 0xc0, !PT ;  /* 0x0000ffff9a987812 */ /* 0x001fc400078ec0ff */
[----:B------:R-:W-:Y:S02]  /*1f610*/  LOP3.LUT R153, R155, 0xffff, RZ, 0xc0, !PT ;  /* 0x0000ffff9b997812 */ /* 0x000fe400078ec0ff */
[----:B------:R-:W-:Y:S02]  /*1f620*/  LOP3.LUT R154, R161, 0xffff, RZ, 0xc0, !PT ;  /* 0x0000ffffa19a7812 */ /* 0x000fe400078ec0ff */
[----:B------:R-:W-:Y:S02]  /*1f630*/  LOP3.LUT R155, R162, 0xffff, RZ, 0xc0, !PT ;  /* 0x0000ffffa29b7812 */ /* 0x000fe400078ec0ff */
[----:B------:R-:W-:Y:S02]  /*1f640*/  PRMT R162, R152, 0x3340, R153 ;  /* 0x0000334098a27816 */ /* 0x000fe40000000099 */
[----:B------:R-:W-:Y:S02]  /*1f650*/  LOP3.LUT R152, R2, 0xffff, RZ, 0xc0, !PT ;  /* 0x0000ffff02987812 */ /* 0x000fe400078ec0ff */
[----:B------:R-:W-:Y:S01]  /*1f660*/  PRMT R161, R154, 0x3340, R155 ;  /* 0x000033409aa17816 */ /* 0x000fe2000000009b */
[----:B----4-:R-:W-:Y:S04]  /*1f670*/  STL [R1+0x135c], R249 ;  /* 0x00135cf901007387 */ /* 0x010fe80000100800 */
[----:B------:R-:W4:Y:S01]  /*1f680*/  LDL.LU R158, [R1+0x154] ;  /* 0x00015400019e7983 */ /* 0x000f220000300800 */
[----:B------:R-:W-:-:S02]  /*1f690*/  LOP3.LUT R153, R159, 0xffff, RZ, 0xc0, !PT ;  /* 0x0000ffff9f997812 */ /* 0x000fc400078ec0ff */
[----:B------:R-:W-:Y:S01]  /*1f6a0*/  LOP3.LUT R155, R163, 0xffff, RZ, 0xc0, !PT ;  /* 0x0000ffffa39b7812 */ /* 0x000fe200078ec0ff */
[----:B--2---:R-:W-:Y:S04]  /*1f6b0*/  STL [R1+0x1360], R248 ;  /* 0x001360f801007387 */ /* 0x004fe80000100800 */
[----:B-1----:R-:W2:Y:S04]  /*1f6c0*/  LDL.LU R252, [R1+0x150] ;  /* 0x0001500001fc7983 */ /* 0x002ea80000300800 */
[----:B------:R-:W2:Y:S04]  /*1f6d0*/  LDL.LU R217, [R1+0x14c] ;  /* 0x00014c0001d97983 */ /* 0x000ea80000300800 */
[----:B------:R-:W2:Y:S04]  /*1f6e0*/  LDL.LU R219, [R1+0x148] ;  /* 0x0001480001db7983 */ /* 0x000ea80000300800 */
[----:B------:R-:W2:Y:S01]  /*1f6f0*/  LDL.LU R156, [R1+0x144] ;  /* 0x00014400019c7983 */ /* 0x000ea20000300800 */
[----:B------:R-:W-:-:S02]  /*1f700*/  LOP3.LUT R154, R160, 0xffff, RZ, 0xc0, !PT ;  /* 0x0000ffffa09a7812 */ /* 0x000fc400078ec0ff */
[----:B------:R-:W-:Y:S01]  /*1f710*/  PRMT R160, R152, 0x3340, R153 ;  /* 0x0000334098a07816 */ /* 0x000fe20000000099 */
[----:B---3--:R-:W-:Y:S04]  /*1f720*/  STL [R1+0x1364], R247 ;  /* 0x001364f701007387 */ /* 0x008fe80000100800 */
[----:B------:R-:W3:Y:S04]  /*1f730*/  LDL R5, [R1+0xf04] ;  /* 0x000f040001057983 */ /* 0x000ee80000100800 */
[----:B------:R-:W3:Y:S01]  /*1f740*/  LDL R163, [R1+0xf00] ;  /* 0x000f000001a37983 */ /* 0x000ee20000100800 */
[----:B------:R-:W-:-:S02]  /*1f750*/  LOP3.LUT R152, R6, 0xffff, RZ, 0xc0, !PT ;  /* 0x0000ffff06987812 */ /* 0x000fc400078ec0ff */
[----:B------:R-:W-:Y:S01]  /*1f760*/  LOP3.LUT R153, R3, 0xffff, RZ, 0xc0, !PT ;  /* 0x0000ffff03997812 */ /* 0x000fe200078ec0ff */
[----:B------:R-:W3:Y:S04]  /*1f770*/  LDL R6, [R1+0x1290] ;  /* 0x0012900001067983 */ /* 0x000ee80000100800 */
[----:B------:R-:W3:Y:S04]  /*1f780*/  LDL R2, [R1+0xefc] ;  /* 0x000efc0001027983 */ /* 0x000ee80000100800 */
[----:B------:R-:W3:Y:S04]  /*1f790*/  LDL R3, [R1+0xef8] ;  /* 0x000ef80001037983 */ /* 0x000ee80000100800 */
[----:B------:R-:W3:Y:S04]  /*1f7a0*/  LDL R4, [R1+0xe84] ;  /* 0x000e840001047983 */ /* 0x000ee80000100800 */
[----:B------:R-:W3:Y:S01]  /*1f7b0*/  LDL R7, [R1+0x660] ;  /* 0x0006600001077983 */ /* 0x000ee20000100800 */
[----:B------:R-:W-:-:S02]  /*1f7c0*/  PRMT R159, R154, 0x3340, R155 ;  /* 0x000033409a9f7816 */ /* 0x000fc4000000009b */
[----:B------:R-:W-:Y:S02]  /*1f7d0*/  LOP3.LUT R154, R157, 0xffff, RZ, 0xc0, !PT ;  /* 0x0000ffff9d9a7812 */ /* 0x000fe400078ec0ff */
[----:B------:R-:W-:Y:S02]  /*1f7e0*/  PRMT R246, RZ, 0x7610, R246 ;  /* 0x00007610fff67816 */ /* 0x000fe400000000f6 */
[----:B------:R-:W-:Y:S02]  /*1f7f0*/  PRMT R245, RZ, 0x7610, R245 ;  /* 0x00007610fff57816 */ /* 0x000fe400000000f5 */
[----:B----4-:R-:W-:Y:S02]  /*1f800*/  LOP3.LUT R155, R158, 0xffff, RZ, 0xc0, !PT ;  /* 0x0000ffff9e9b7812 */ /* 0x010fe400078ec0ff */
[----:B------:R-:W-:Y:S02]  /*1f810*/  PRMT R158, R152, 0x3340, R153 ;  /* 0x00003340989e7816 */ /* 0x000fe40000000099 */
[----:B------:R-:W-:-:S02]  /*1f820*/  PRMT R157, R154, 0x3340, R155 ;  /* 0x000033409a9d7816 */ /* 0x000fc4000000009b */
[----:B--2---:R-:W-:Y:S02]  /*1f830*/  LOP3.LUT R152, R252, 0xffff, RZ, 0xc0, !PT ;  /* 0x0000fffffc987812 */ /* 0x004fe400078ec0ff */
[----:B------:R-:W-:Y:S02]  /*1f840*/  LOP3.LUT R153, R217, 0xffff, RZ, 0xc0, !PT ;  /* 0x0000ffffd9997812 */ /* 0x000fe400078ec0ff */
[----:B------:R-:W-:Y:S02]  /*1f850*/  LOP3.LUT R154, R219, 0xffff, RZ, 0xc0, !PT ;  /* 0x0000ffffdb9a7812 */ /* 0x000fe400078ec0ff */
[----:B------:R-:W-:Y:S02]  /*1f860*/  LOP3.LUT R155, R156, 0xffff, RZ, 0xc0, !PT ;  /* 0x0000ffff9c9b7812 */ /* 0x000fe400078ec0ff */
[----:B------:R-:W-:Y:S02]  /*1f870*/  PRMT R156, R152, 0x3340, R153 ;  /* 0x00003340989c7816 */ /* 0x000fe40000000099 */
[----:B------:R-:W-:-:S02]  /*1f880*/  PRMT R155, R154, 0x3340, R155 ;  /* 0x000033409a9b7816 */ /* 0x000fc4000000009b */
[----:B------:R-:W-:Y:S02]  /*1f890*/  PRMT R154, R158, 0x5410, R157 ;  /* 0x000054109e9a7816 */ /* 0x000fe4000000009d */
[----:B------:R-:W-:Y:S02]  /*1f8a0*/  PRMT R152, R162, 0x5410, R161 ;  /* 0x00005410a2987816 */ /* 0x000fe400000000a1 */
[----:B------:R-:W-:Y:S02]  /*1f8b0*/  PRMT R153, R160, 0x5410, R159 ;  /* 0x00005410a0997816 */ /* 0x000fe4000000009f */
[----:B------:R-:W-:Y:S02]  /*1f8c0*/  PRMT R155, R156, 0x5410, R155 ;  /* 0x000054109c9b7816 */ /* 0x000fe4000000009b */
[----:B------:R-:W-:Y:S01]  /*1f8d0*/  PRMT R244, RZ, 0x7610, R244 ;  /* 0x00007610fff47816 */ /* 0x000fe200000000f4 */
[----:B---3--:R-:W-:Y:S02]  /*1f8e0*/  @!P0 IMAD.MOV.U32 R156, RZ, RZ, R5 ;  /* 0x000000ffff9c8224 */ /* 0x008fe400078e0005 */
[----:B------:R-:W-:Y:S01]  /*1f8f0*/  @!P0 IMAD.MOV.U32 R157, RZ, RZ, R163 ;  /* 0x000000ffff9d8224 */ /* 0x000fe200078e00a3 */
[----:B------:R-:W2:Y:S04]  /*1f900*/  LDL R5, [R1+0x65c] ;  /* 0x00065c0001057983 */ /* 0x000ea80000100800 */
[----:B------:R0:W-:Y:S04]  /*1f910*/  STS.128 [R6+UR4], R152 ;  /* 0x0000009806007988 */ /* 0x0001e80008000c04 */
[----:B------:R-:W3:Y:S04]  /*1f920*/  @!P0 LDG.E.U8 R246, desc[UR6][R156.64] ;  /* 0x000000069cf68981 */ /* 0x000ee8000c1e1100 */
[----:B------:R-:W4:Y:S01]  /*1f930*/  LDL R163, [R1+0x658] ;  /* 0x0006580001a37983 */ /* 0x000f220000100800 */
[----:B0-----:R-:W-:-:S02]  /*1f940*/  @!P1 IMAD.MOV.U32 R152, RZ, RZ, R2 ;  /* 0x000000ffff989224 */ /* 0x001fc400078e0002 */
[----:B------:R-:W-:-:S05]  /*1f950*/  @!P1 IMAD.MOV.U32 R153, RZ, RZ, R3 ;  /* 0x000000ffff999224 */ /* 0x000fca00078e0003 */
[----:B------:R0:W2:Y:S02]  /*1f960*/  @!P1 LDG.E.U8 R245, desc[UR6][R152.64] ;  /* 0x0000000698f59981 */ /* 0x0000a4000c1e1100 */
[----:B0-----:R-:W-:Y:S02]  /*1f970*/  @!P0 IMAD.MOV.U32 R152, RZ, RZ, R4 ;  /* 0x000000ffff988224 */ /* 0x001fe400078e0004 */
[----:B------:R-:W-:-:S05]  /*1f980*/  @!P0 IMAD.MOV.U32 R153, RZ, RZ, R7 ;  /* 0x000000ffff998224 */ /* 0x000fca00078e0007 */
[----:B------:R0:W4:Y:S04]  /*1f990*/  @!P0 LDG.E.U8 R244, desc[UR6][R152.64] ;  /* 0x0000000698f48981 */ /* 0x000128000c1e1100 */
[----:B---3--:R-:W-:Y:S04]  /*1f9a0*/  STL [R1+0x1368], R246 ;  /* 0x001368f601007387 */ /* 0x008fe80000100800 */
[----:B------:R-:W3:Y:S04]  /*1f9b0*/  LDL R3, [R1+0x5e0] ;  /* 0x0005e00001037983 */ /* 0x000ee80000100800 */
[----:B------:R-:W3:Y:S04]  /*1f9c0*/  LDL R2, [R1+0x5e4] ;  /* 0x0005e40001027983 */ /* 0x000ee80000100800 */
[----:B------:R-:W3:Y:S04]  /*1f9d0*/  LDL R161, [R1+0x5dc] ;  /* 0x0005dc0001a17983 */ /* 0x000ee80000100800 */
[----:B--2---:R-:W-:Y:S04]  /*1f9e0*/  STL [R1+0x136c], R245 ;  /* 0x00136cf501007387 */ /* 0x004fe80000100800 */
[----:B------:R-:W2:Y:S04]  /*1f9f0*/  LDL R162, [R1+0x5d8] ;  /* 0x0005d80001a27983 */ /* 0x000ea80000100800 */
[----:B------:R-:W2:Y:S04]  /*1fa00*/  LDL R160, [R1+0x560] ;  /* 0x0005600001a07983 */ /* 0x000ea80000100800 */
[----:B------:R-:W2:Y:S04]  /*1fa10*/  LDL R7, [R1+0x564] ;  /* 0x0005640001077983 */ /* 0x000ea80000100800 */
[----:B------:R-:W2:Y:S01]  /*1fa20*/  LDL R4, [R1+0x55c] ;  /* 0x00055c0001047983 */ /* 0x000ea20000100800 */
[----:B0-----:R-:W-:-:S03]  /*1fa30*/  @!P1 IMAD.MOV.U32 R152, RZ, RZ, R5 ;  /* 0x000000ffff989224 */ /* 0x001fc600078e0005 */
[----:B----4-:R-:W-:Y:S04]  /*1fa40*/  STL [R1+0x1370], R244 ;  /* 0x001370f401007387 */ /* 0x010fe80000100800 */
[----:B------:R-:W4:Y:S01]  /*1fa50*/  LDL R5, [R1+0x558] ;  /* 0x0005580001057983 */ /* 0x000f220000100800 */
[----:B------:R-:W-:Y:S01]  /*1fa60*/  PRMT R243, RZ, 0x7610, R243 ;  /* 0x00007610fff37816 */ /* 0x000fe200000000f3 */
[----:B------:R-:W-:Y:S01]  /*1fa70*/  @!P1 IMAD.MOV.U32 R153, RZ, RZ, R163 ;  /* 0x000000ffff999224 */ /* 0x000fe200078e00a3 */
[----:B------:R-:W-:-:S04]  /*1fa80*/  PRMT R242, RZ, 0x7610, R242 ;  /* 0x00007610fff27816 */ /* 0x000fc800000000f2 */
[----:B------:R3:W4:Y:S01]  /*1fa90*/  @!P1 LDG.E.U8 R243, desc[UR6][R152.64] ;  /* 0x0000000698f39981 */ /* 0x000722000c1e1100 */
[----:B------:R-:W-:Y:S02]  /*1faa0*/  PRMT R241, RZ, 0x7610, R241 ;  /* 0x00007610fff17816 */ /* 0x000fe400000000f1 */
[----:B------:R-:W-:Y:S02]  /*1fab0*/  PRMT R239, RZ, 0x7610, R239 ;  /* 0x00007610ffef7816 */ /* 0x000fe400000000ef */
[----:B------:R-:W-:Y:S01]  /*1fac0*/  PRMT R237, RZ, 0x7610, R237 ;  /* 0x00007610ffed7816 */ /* 0x000fe200000000ed */
[----:B---3--:R-:W-:Y:S02]  /*1fad0*/  @!P0 IMAD.MOV.U32 R153, RZ, RZ, R3 ;  /* 0x000000ffff998224 */ /* 0x008fe400078e0003 */
[----:B------:R-:W-:-:S05]  /*1fae0*/  @!P0 IMAD.MOV.U32 R152, RZ, RZ, R2 ;  /* 0x000000ffff988224 */ /* 0x000fca00078e0002 */
[----:B------:R0:W3:Y:S02]  /*1faf0*/  @!P0 LDG.E.U8 R242, desc[UR6][R152.64] ;  /* 0x0000000698f28981 */ /* 0x0000e4000c1e1100 */
[----:B0-----:R-:W-:Y:S02]  /*1fb00*/  @!P1 IMAD.MOV.U32 R152, RZ, RZ, R161 ;  /* 0x000000ffff989224 */ /* 0x001fe400078e00a1 */
[----:B--2---:R-:W-:-:S05]  /*1fb10*/  @!P1 IMAD.MOV.U32 R153, RZ, RZ, R162 ;  /* 0x000000ffff999224 */ /* 0x004fca00078e00a2 */
[----:B------:R0:W2:Y:S02]  /*1fb20*/  @!P1 LDG.E.U8 R241, desc[UR6][R152.64] ;  /* 0x0000000698f19981 */ /* 0x0000a4000c1e1100 */
[----:B0-----:R-:W-:Y:S02]  /*1fb30*/  @!P0 IMAD.MOV.U32 R152, RZ, RZ, R7 ;  /* 0x000000ffff988224 */ /* 0x001fe400078e0007 */
[----:B------:R-:W-:-:S05]  /*1fb40*/  @!P0 IMAD.MOV.U32 R153, RZ, RZ, R160 ;  /* 0x000000ffff998224 */ /* 0x000fca00078e00a0 */
[----:B------:R0:W2:Y:S02]  /*1fb50*/  @!P0 LDG.E.U8 R239, desc[UR6][R152.64] ;  /* 0x0000000698ef8981 */ /* 0x0000a4000c1e1100 */
[----:B0-----:R-:W-:Y:S02]  /*1fb60*/  @!P1 IMAD.MOV.U32 R152, RZ, RZ, R4 ;  /* 0x000000ffff989224 */ /* 0x001fe400078e0004 */
[----:B----4-:R-:W-:-:S05]  /*1fb70*/  @!P1 IMAD.MOV.U32 R153, RZ, RZ, R5 ;  /* 0x000000ffff999224 */ /* 0x010fca00078e0005 */
[----:B------:R-:W4:Y:S04]  /*1fb80*/  @!P1 LDG.E.U8 R237, desc[UR6][R152.64] ;  /* 0x0000000698ed9981 */ /* 0x000f28000c1e1100 */
[----:B------:R0:W-:Y:S04]  /*1fb90*/  STL [R1+0x1374], R243 ;  /* 0x001374f301007387 */ /* 0x0001e80000100800 */
[----:B------:R-:W4:Y:S04]  /*1fba0*/  LDL R3, [R1+0x4e0] ;  /* 0x0004e00001037983 */ /* 0x000f280000100800 */
[----:B------:R-:W4:Y:S04]  /*1fbb0*/  LDL R2, [R1+0x4e4] ;  /* 0x0004e40001027983 */ /* 0x000f280000100800 */
[----:B---3--:R1:W-:Y:S04]  /*1fbc0*/  STL [R1+0x1378], R242 ;  /* 0x001378f201007387 */ /* 0x0083e80000100800 */
[----:B--2---:R2:W-:Y:S04]  /*1fbd0*/  STL [R1+0x137c], R241 ;  /* 0x00137cf101007387 */ /* 0x0045e80000100800 */
[----:B0-----:R-:W3:Y:S04]  /*1fbe0*/  LDL R243, [R1+0x4d8] ;  /* 0x0004d80001f37983 */ /* 0x001ee80000100800 */
[----:B-1----:R-:W3:Y:S04]  /*1fbf0*/  LDL R242, [R1+0x4dc] ;  /* 0x0004dc0001f27983 */ /* 0x002ee80000100800 */
[----:B------:R-:W3:Y:S04]  /*1fc00*/  LDL R219, [R1+0x464] ;  /* 0x0004640001db7983 */ /* 0x000ee80000100800 */
[----:B--2---:R-:W2:Y:S04]  /*1fc10*/  LDL R241, [R1+0x460] ;  /* 0x0004600001f17983 */ /* 0x004ea80000100800 */
[----:B------:R-:W-:Y:S04]  /*1fc20*/  STL [R1+0x1380], R239 ;  /* 0x001380ef01007387 */ /* 0x000fe80000100800 */
[----:B------:R-:W2:Y:S04]  /*1fc30*/  LDL R217, [R1+0x458] ;  /* 0x0004580001d97983 */ /* 0x000ea80000100800 */
[----:B------:R-:W2:Y:S04]  /*1fc40*/  LDL R163, [R1+0x45c] ;  /* 0x00045c0001a37983 */ /* 0x000ea80000100800 */
[----:B------:R-:W2:Y:S04]  /*1fc50*/  LDL R162, [R1+0x3e0] ;  /* 0x0003e00001a27983 */ /* 0x000ea80000100800 */
[----:B------:R-:W2:Y:S04]  /*1fc60*/  LDL R161, [R1+0x3e4] ;  /* 0x0003e40001a17983 */ /* 0x000ea80000100800 */
[----:B------:R-:W2:Y:S04]  /*1fc70*/  LDL R7, [R1+0x3dc] ;  /* 0x0003dc0001077983 */ /* 0x000ea80000100800 */
[----:B----4-:R-:W-:Y:S04]  /*1fc80*/  STL [R1+0x1384], R237 ;  /* 0x001384ed01007387 */ /* 0x010fe80000100800 */
[----:B------:R-:W4:Y:S01]  /*1fc90*/  LDL R160, [R1+0x3d8] ;  /* 0x0003d80001a07983 */ /* 0x000f220000100800 */
[----:B------:R-:W-:Y:S01]  /*1fca0*/  PRMT R235, RZ, 0x7610, R235 ;  /* 0x00007610ffeb7816 */ /* 0x000fe200000000eb */
[----:B------:R-:W-:-:S02]  /*1fcb0*/  @!P0 IMAD.MOV.U32 R152, RZ, RZ, R2 ;  /* 0x000000ffff988224 */ /* 0x000fc400078e0002 */
[----:B------:R-:W-:Y:S01]  /*1fcc0*/  @!P0 IMAD.MOV.U32 R153, RZ, RZ, R3 ;  /* 0x000000ffff998224 */ /* 0x000fe200078e0003 */
[----:B------:R-:W-:Y:S02]  /*1fcd0*/  PRMT R233, RZ, 0x7610, R233 ;  /* 0x00007610ffe97816 */ /* 0x000fe400000000e9 */
[----:B------:R-:W-:Y:S02]  /*1fce0*/  PRMT R231, RZ, 0x7610, R231 ;  /* 0x00007610ffe77816 */ /* 0x000fe400000000e7 */
[----:B------:R-:W-:Y:S02]  /*1fcf0*/  PRMT R229, RZ, 0x7610, R229 ;  /* 0x00007610ffe57816 */ /* 0x000fe400000000e5 */
[----:B------:R-:W-:Y:S01]  /*1fd00*/  PRMT R227, RZ, 0x7610, R227 ;  /* 0x00007610ffe37816 */ /* 0x000fe200000000e3 */
[----:B------:R3:W4:Y:S01]  /*1fd10*/  @!P0 LDG.E.U8 R235, desc[UR6][R152.64] ;  /* 0x0000000698eb8981 */ /* 0x000722000c1e1100 */
[----:B------:R-:W-:-:S03]  /*1fd20*/  PRMT R225, RZ, 0x7610, R225 ;  /* 0x00007610ffe17816 */ /* 0x000fc600000000e1 */
[----:B------:R-:W4:Y:S04]  /*1fd30*/  LDL R4, [R1+0x360] ;  /* 0x0003600001047983 */ /* 0x000f280000100800 */
[----:B------:R-:W4:Y:S04]  /*1fd40*/  LDL R5, [R1+0x35c] ;  /* 0x00035c0001057983 */ /* 0x000f280000100800 */
[----:B------:R-:W4:Y:S04]  /*1fd50*/  LDL R2, [R1+0x358] ;  /* 0x0003580001027983 */ /* 0x000f280000100800 */
[----:B------:R-:W4:Y:S01]  /*1fd60*/  LDL R3, [R1+0x354] ;  /* 0x0003540001037983 */ /* 0x000f220000100800 */
[----:B---3--:R-:W-:-:S02]  /*1fd70*/  @!P1 IMAD.MOV.U32 R153, RZ, RZ, R243 ;  /* 0x000000ffff999224 */ /* 0x008fc400078e00f3 */
        /* <DEDUP_REMOVED lines=9> */
[----:B------:R-:W-:-:S05]  /*1fe10*/  @!P0 IMAD.MOV.U32 R153, RZ, RZ, R162 ;  /* 0x000000ffff998224 */ /* 0x000fca00078e00a2 */
[----:B------:R0:W2:Y:S02]  /*1fe20*/  @!P0 LDG.E.U8 R227, desc[UR6][R152.64] ;  /* 0x0000000698e38981 */ /* 0x0000a4000c1e1100 */
[----:B0-----:R-:W-:Y:S02]  /*1fe30*/  @!P1 IMAD.MOV.U32 R152, RZ, RZ, R7 ;  /* 0x000000ffff989224 */ /* 0x001fe400078e0007 */
[----:B----4-:R-:W-:-:S05]  /*1fe40*/  @!P1 IMAD.MOV.U32 R153, RZ, RZ, R160 ;  /* 0x000000ffff999224 */ /* 0x010fca00078e00a0 */
[----:B------:R0:W4:Y:S04]  /*1fe50*/  @!P1 LDG.E.U8 R225, desc[UR6][R152.64] ;  /* 0x0000000698e19981 */ /* 0x000128000c1e1100 */
[----:B------:R-:W-:Y:S01]  /*1fe60*/  STL [R1+0x1388], R235 ;  /* 0x001388eb01007387 */ /* 0x000fe20000100800 */
[----:B0-----:R-:W-:Y:S01]  /*1fe70*/  @!P0 IMAD.MOV.U32 R152, RZ, RZ, R4 ;  /* 0x000000ffff988224 */ /* 0x001fe200078e0004 */
[----:B------:R-:W-:Y:S01]  /*1fe80*/  PRMT R223, RZ, 0x7610, R223 ;  /* 0x00007610ffdf7816 */ /* 0x000fe200000000df */
[----:B------:R-:W-:-:S05]  /*1fe90*/  @!P0 IMAD.MOV.U32 R153, RZ, RZ, R5 ;  /* 0x000000ffff998224 */ /* 0x000fca00078e0005 */
[----:B------:R0:W4:Y:S02]  /*1fea0*/  @!P0 LDG.E.U8 R223, desc[UR6][R152.64] ;  /* 0x0000000698df8981 */ /* 0x000124000c1e1100 */
[----:B0-----:R-:W-:Y:S02]  /*1feb0*/  @!P1 IMAD.MOV.U32 R152, RZ, RZ, R2 ;  /* 0x000000ffff989224 */ /* 0x001fe400078e0002 */
[----:B---3--:R-:W-:Y:S04]  /*1fec0*/  STL [R1+0x138c], R233 ;  /* 0x00138ce901007387 */ /* 0x008fe80000100800 */
[----:B--2---:R-:W-:Y:S04]  /*1fed0*/  STL [R1+0x1390], R231 ;  /* 0x001390e701007387 */ /* 0x004fe80000100800 */
[----:B------:R-:W-:Y:S04]  /*1fee0*/  STL [R1+0x1394], R229 ;  /* 0x001394e501007387 */ /* 0x000fe80000100800 */
[----:B------:R-:W-:Y:S04]  /*1fef0*/  STL [R1+0x1398], R227 ;  /* 0x001398e301007387 */ /* 0x000fe80000100800 */
[----:B----4-:R0:W-:Y:S04]  /*1ff00*/  STL [R1+0x139c], R225 ;  /* 0x00139ce101007387 */ /* 0x0101e80000100800 */
[----:B------:R-:W2:Y:S04]  /*1ff10*/  LDL R4, [R1+0x2d4] ;  /* 0x0002d40001047983 */ /* 0x000ea80000100800 */
[----:B------:R-:W3:Y:S04]  /*1ff20*/  LDL R2, [R1+0x2d8] ;  /* 0x0002d80001027983 */ /* 0x000ee80000100800 */
[----:B------:R-:W4:Y:S04]  /*1ff30*/  LDL R219, [R1+0x1264] ;  /* 0x0012640001db7983 */ /* 0x000f280000100800 */
[----:B------:R-:W4:Y:S04]  /*1ff40*/  LDL R217, [R1+0xe6c] ;  /* 0x000e6c0001d97983 */ /* 0x000f280000100800 */
[----:B------:R-:W4:Y:S04]  /*1ff50*/  LDL R163, [R1+0x1260] ;  /* 0x0012600001a37983 */ /* 0x000f280000100800 */
[----:B------:R-:W4:Y:S04]  /*1ff60*/  LDL R162, [R1+0x11f0] ;  /* 0x0011f00001a27983 */ /* 0x000f280000100800 */
[----:B------:R-:W4:Y:S04]  /*1ff70*/  LDL R7, [R1+0x11f4] ;  /* 0x0011f40001077983 */ /* 0x000f280000100800 */
[----:B0-----:R-:W4:Y:S04]  /*1ff80*/  LDL R225, [R1+0xe70] ;  /* 0x000e700001e17983 */ /* 0x001f280000100800 */
[----:B------:R-:W4:Y:S04]  /*1ff90*/  LDL R229, [R1+0x2dc] ;  /* 0x0002dc0001e57983 */ /* 0x000f280000100800 */
[----:B------:R-:W4:Y:S04]  /*1ffa0*/  LDL R227, [R1+0x2e0] ;  /* 0x0002e00001e37983 */ /* 0x000f280000100800 */
[----:B------:R-:W4:Y:S04]  /*1ffb0*/  LDL R161, [R1+0x11e8] ;  /* 0x0011e80001a17983 */ /* 0x000f280000100800 */
[----:B------:R-:W4:Y:S01]  /*1ffc0*/  LDL R160, [R1+0x11ec] ;  /* 0x0011ec0001a07983 */ /* 0x000f220000100800 */
[----:B------:R-:W-:Y:S01]  /*1ffd0*/  PRMT R221, RZ, 0x7610, R221 ;  /* 0x00007610ffdd7816 */ /* 0x000fe200000000dd */
[----:B------:R-:W-:-:S02]  /*1ffe0*/  @!P1 IMAD.MOV.U32 R153, RZ, RZ, R3 ;  /* 0x000000ffff999224 */ /* 0x000fc400078e0003 */
[----:B------:R-:W4:Y:S04]  /*1fff0*/  LDL R5, [R1+0x1170] ;  /* 0x0011700001057983 */ /* 0x000f280000100800 */
[----:B------:R-:W4:Y:S01]  /*20000*/  LDL R3, [R1+0x1174] ;  /* 0x0011740001037983 */ /* 0x000f220000100800 */
        /* <DEDUP_REMOVED lines=16> */
[----:B------:R0:W4:Y:S01]  /*20110*/  @!P1 LDG.E.U8 R221, desc[UR6][R152.64] ;  /* 0x0000000698dd9981 */ /* 0x000122000c1e1100 */
[----:B------:R-:W-:-:S02]  /*20120*/  PRMT R17, R9, 0x3340, R17 ;  /* 0x0000334009117816 */ /* 0x000fc40000000011 */
[----:B------:R-:W-:Y:S02]  /*20130*/  PRMT R12, R19, 0x3340, R12 ;  /* 0x00003340130c7816 */ /* 0x000fe4000000000c */
[----:B------:R-:W-:Y:S02]  /*20140*/  PRMT R13, R8, 0x3340, R13 ;  /* 0x00003340080d7816 */ /* 0x000fe4000000000d */
[----:B------:R-:W-:Y:S02]  /*20150*/  PRMT R14, R20, 0x3340, R14 ;  /* 0x00003340140e7816 */ /* 0x000fe4000000000e */
[----:B------:R-:W-:Y:S02]  /*20160*/  PRMT R15, R23, 0x3340, R15 ;  /* 0x00003340170f7816 */ /* 0x000fe4000000000f */
[----:B0-----:R-:W-:Y:S02]  /*20170*/  PRMT R152, R10, 0x3340, R11 ;  /* 0x000033400a987816 */ /* 0x001fe4000000000b */
[----:B------:R-:W-:-:S02]  /*20180*/  PRMT R11, R21, 0x3340, R18 ;  /* 0x00003340150b7816 */ /* 0x000fc40000000012 */
[----:B------:R-:W-:Y:S02]  /*20190*/  PRMT R10, R22, 0x3340, R16 ;  /* 0x00003340160a7816 */ /* 0x000fe40000000010 */
[----:B------:R-:W-:Y:S02]  /*201a0*/  PRMT R9, R13, 0x5410, R14 ;  /* 0x000054100d097816 */ /* 0x000fe4000000000e */
[----:B------:R-:W-:Y:S02]  /*201b0*/  PRMT R8, R152, 0x5410, R12 ;  /* 0x0000541098087816 */ /* 0x000fe4000000000c */
[----:B------:R-:W-:Y:S02]  /*201c0*/  PRMT R11, R17, 0x5410, R11 ;  /* 0x00005410110b7816 */ /* 0x000fe4000000000b */
[----:B------:R-:W-:Y:S01]  /*201d0*/  PRMT R10, R15, 0x5410, R10 ;  /* 0x000054100f0a7816 */ /* 0x000fe2000000000a */
[----:B------:R-:W4:Y:S04]  /*201e0*/  LDL R18, [R1+0x1168] ;  /* 0x0011680001127983 */ /* 0x000f280000100800 */
[----:B------:R-:W4:Y:S04]  /*201f0*/  LDL R17, [R1+0x116c] ;  /* 0x00116c0001117983 */ /* 0x000f280000100800 */
[----:B------:R0:W-:Y:S04]  /*20200*/  STS.128 [R6+UR4+0x4000], R8 ;  /* 0x0040000806007988 */ /* 0x0001e80008000c04 */
[----:B------:R-:W4:Y:S01]  /*20210*/  LDL R16, [R1+0x10f0] ;  /* 0x0010f00001107983 */ /* 0x000f220000100800 */
[----:B------:R-:W-:-:S02]  /*20220*/  PRMT R166, RZ, 0x7610, R166 ;  /* 0x00007610ffa67816 */ /* 0x000fc400000000a6 */
[----:B------:R-:W-:Y:S02]  /*20230*/  PRMT R215, RZ, 0x7610, R215 ;  /* 0x00007610ffd77816 */ /* 0x000fe400000000d7 */
[----:B------:R-:W-:Y:S02]  /*20240*/  PRMT R213, RZ, 0x7610, R213 ;  /* 0x00007610ffd57816 */ /* 0x000fe400000000d5 */
[----:B------:R-:W-:Y:S02]  /*20250*/  PRMT R207, RZ, 0x7610, R207 ;  /* 0x00007610ffcf7816 */ /* 0x000fe400000000cf */
[----:B------:R-:W-:Y:S01]  /*20260*/  PRMT R167, RZ, 0x7610, R167 ;  /* 0x00007610ffa77816 */ /* 0x000fe200000000a7 */
[----:B------:R-:W4:Y:S04]  /*20270*/  LDL R15, [R1+0x1070] ;  /* 0x00107000010f7983 */ /* 0x000f280000100800 */
[----:B------:R-:W4:Y:S04]  /*20280*/  LDL R14, [R1+0x1074] ;  /* 0x00107400010e7983 */ /* 0x000f280000100800 */
[----:B0-----:R-:W4:Y:S01]  /*20290*/  LDL R6, [R1+0x10f4] ;  /* 0x0010f40001067983 */ /* 0x001f220000100800 */
[----:B------:R-:W-:-:S02]  /*202a0*/  PRMT R205, RZ, 0x7610, R205 ;  /* 0x00007610ffcd7816 */ /* 0x000fc400000000cd */
[----:B------:R-:W-:Y:S02]  /*202b0*/  PRMT R199, RZ, 0x7610, R199 ;  /* 0x00007610ffc77816 */ /* 0x000fe400000000c7 */
[----:B------:R-:W-:Y:S01]  /*202c0*/  PRMT R197, RZ, 0x7610, R197 ;  /* 0x00007610ffc57816 */ /* 0x000fe200000000c5 */
[----:B------:R-:W4:Y:S01]  /*202d0*/  LDL R11, [R1+0xfec] ;  /* 0x000fec00010b7983 */ /* 0x000f220000100800 */
[----:B------:R-:W-:-:S03]  /*202e0*/  PRMT R165, RZ, 0x7610, R165 ;  /* 0x00007610ffa57816 */ /* 0x000fc600000000a5 */
[----:B------:R-:W4:Y:S01]  /*202f0*/  LDL R10, [R1+0xf70] ;  /* 0x000f7000010a7983 */ /* 0x000f220000100800 */
[----:B--2---:R-:W-:-:S03]  /*20300*/  @!P1 IMAD.MOV.U32 R9, RZ, RZ, R4 ;  /* 0x000000ffff099224 */ /* 0x004fc600078e0004 */
[----:B------:R-:W2:Y:S01]  /*20310*/  LDL R4, [R1+0x10e8] ;  /* 0x0010e80001047983 */ /* 0x000ea20000100800 */
[----:B---3--:R-:W-:-:S03]  /*20320*/  @!P1 IMAD.MOV.U32 R8, RZ, RZ, R2 ;  /* 0x000000ffff089224 */ /* 0x008fc600078e0002 */
[----:B------:R-:W3:Y:S04]  /*20330*/  LDL R2, [R1+0x10ec] ;  /* 0x0010ec0001027983 */ /* 0x000ee80000100800 */
[----:B------:R4:W3:Y:S02]  /*20340*/  @!P1 LDG.E.U8 R166, desc[UR6][R8.64] ;  /* 0x0000000608a69981 */ /* 0x0008e4000c1e1100 */
[----:B----4-:R-:W-:Y:S02]  /*20350*/  @!P0 IMAD.MOV.U32 R8, RZ, RZ, R219 ;  /* 0x000000ffff088224 */ /* 0x010fe400078e00db */
[----:B------:R-:W-:-:S05]  /*20360*/  @!P0 IMAD.MOV.U32 R9, RZ, RZ, R225 ;  /* 0x000000ffff098224 */ /* 0x000fca00078e00e1 */
[----:B------:R0:W4:Y:S01]  /*20370*/  @!P0 LDG.E.U8 R215, desc[UR6][R8.64] ;  /* 0x0000000608d78981 */ /* 0x000122000c1e1100 */
[----:B------:R-:W-:Y:S02]  /*20380*/  @!P0 IMAD.MOV.U32 R12, RZ, RZ, R227 ;  /* 0x000000ffff0c8224 */ /* 0x000fe400078e00e3 */
[----:B------:R-:W-:-:S05]  /*20390*/  @!P0 IMAD.MOV.U32 R13, RZ, RZ, R229 ;  /* 0x000000ffff0d8224 */ /* 0x000fca00078e00e5 */
[----:B------:R-:W4:Y:S01]  /*203a0*/  @!P0 LDG.E.U8 R167, desc[UR6][R12.64] ;  /* 0x000000060ca78981 */ /* 0x000f22000c1e1100 */
[----:B0-----:R-:W-:Y:S02]  /*203b0*/  @!P1 IMAD.MOV.U32 R8, RZ, RZ, R163 ;  /* 0x000000ffff089224 */ /* 0x001fe400078e00a3 */
[----:B------:R-:W-:-:S05]  /*203c0*/  @!P1 IMAD.MOV.U32 R9, RZ, RZ, R217 ;  /* 0x000000ffff099224 */ /* 0x000fca00078e00d9 */
[----:B------:R0:W4:Y:S04]  /*203d0*/  @!P1 LDG.E.U8 R213, desc[UR6][R8.64] ;  /* 0x0000000608d59981 */ /* 0x000128000c1e1100 */
[----:B------:R-:W4:Y:S04]  /*203e0*/  LDL R13, [R1+0x1068] ;  /* 0x00106800010d7983 */ /* 0x000f280000100800 */
[----:B------:R-:W4:Y:S01]  /*203f0*/  LDL R12, [R1+0xfe8] ;  /* 0x000fe800010c7983 */ /* 0x000f220000100800 */
[----:B0-----:R-:W-:Y:S02]  /*20400*/  @!P0 IMAD.MOV.U32 R8, RZ, RZ, R7 ;  /* 0x000000ffff088224 */ /* 0x001fe400078e0007 */
[----:B------:R-:W-:Y:S01]  /*20410*/  @!P0 IMAD.MOV.U32 R9, RZ, RZ, R162 ;  /* 0x000000ffff098224 */ /* 0x000fe200078e00a2 */
[----:B------:R-:W4:Y:S04]  /*20420*/  LDL R7, [R1+0x106c] ;  /* 0x00106c0001077983 */ /* 0x000f280000100800 */
[----:B------:R0:W4:Y:S02]  /*20430*/  @!P0 LDG.E.U8 R207, desc[UR6][R8.64] ;  /* 0x0000000608cf8981 */ /* 0x000124000c1e1100 */
[----:B0-----:R-:W-:-:S02]  /*20440*/  @!P1 IMAD.MOV.U32 R8, RZ, RZ, R160 ;  /* 0x000000ffff089224 */ /* 0x001fc400078e00a0 */
[----:B------:R-:W-:-:S05]  /*20450*/  @!P1 IMAD.MOV.U32 R9, RZ, RZ, R161 ;  /* 0x000000ffff099224 */ /* 0x000fca00078e00a1 */
[----:B------:R0:W4:Y:S02]  /*20460*/  @!P1 LDG.E.U8 R205, desc[UR6][R8.64] ;  /* 0x0000000608cd9981 */ /* 0x000124000c1e1100 */
[----:B0-----:R-:W-:Y:S02]  /*20470*/  @!P0 IMAD.MOV.U32 R9, RZ, RZ, R5 ;  /* 0x000000ffff098224 */ /* 0x001fe400078e0005 */
[----:B------:R-:W-:Y:S01]  /*20480*/  @!P0 IMAD.MOV.U32 R8, RZ, RZ, R3 ;  /* 0x000000ffff088224 */ /* 0x000fe200078e0003 */
[----:B------:R-:W4:Y:S04]  /*20490*/  LDL R5, [R1+0xff0] ;  /* 0x000ff00001057983 */ /* 0x000f280000100800 */
[----:B------:R-:W4:Y:S04]  /*204a0*/  LDL R3, [R1+0xff4] ;  /* 0x000ff40001037983 */ /* 0x000f280000100800 */
[----:B------:R0:W4:Y:S02]  /*204b0*/  @!P0 LDG.E.U8 R199, desc[UR6][R8.64] ;  /* 0x0000000608c78981 */ /* 0x000124000c1e1100 */
[----:B0-----:R-:W-:-:S02]  /*204c0*/  @!P1 IMAD.MOV.U32 R8, RZ, RZ, R17 ;  /* 0x000000ffff089224 */ /* 0x001fc400078e0011 */
[----:B------:R-:W-:-:S05]  /*204d0*/  @!P1 IMAD.MOV.U32 R9, RZ, RZ, R18 ;  /* 0x000000ffff099224 */ /* 0x000fca00078e0012 */
[----:B------:R0:W4:Y:S02]  /*204e0*/  @!P1 LDG.E.U8 R197, desc[UR6][R8.64] ;  /* 0x0000000608c59981 */ /* 0x000124000c1e1100 */
[----:B0-----:R-:W-:Y:S02]  /*204f0*/  @!P0 IMAD.MOV.U32 R8, RZ, RZ, R6 ;  /* 0x000000ffff088224 */ /* 0x001fe400078e0006 */
[----:B------:R-:W4:Y:S01]  /*20500*/  LDL R6, [R1+0xf74] ;  /* 0x000f740001067983 */ /* 0x000f220000100800 */
[----:B------:R-:W-:-:S05]  /*20510*/  @!P0 IMAD.MOV.U32 R9, RZ, RZ, R16 ;  /* 0x000000ffff098224 */ /* 0x000fca00078e0010 */
[----:B------:R2:W4:Y:S02]  /*20520*/  @!P0 LDG.E.U8 R165, desc[UR6][R8.64] ;  /* 0x0000000608a58981 */ /* 0x000524000c1e1100 */
[----:B--2---:R-:W-:Y:S02]  /*20530*/  @!P1 IMAD.MOV.U32 R9, RZ, RZ, R4 ;  /* 0x000000ffff099224 */ /* 0x004fe400078e0004 */
[----:B------:R-:W2:Y:S01]  /*20540*/  LDL R4, [R1+0xf68] ;  /* 0x000f680001047983 */ /* 0x000ea20000100800 */
[----:B------:R-:W-:Y:S01]  /*20550*/  PRMT R164, RZ, 0x7610, R164 ;  /* 0x00007610ffa47816 */ /* 0x000fe200000000a4 */
[----:B---3--:R-:W-:Y:S02]  /*20560*/  @!P1 IMAD.MOV.U32 R8, RZ, RZ, R2 ;  /* 0x000000ffff089224 */ /* 0x008fe400078e0002 */
[----:B------:R-:W3:Y:S04]  /*20570*/  LDL R2, [R1+0xf6c] ;  /* 0x000f6c0001027983 */ /* 0x000ee80000100800 */
[----:B------:R0:W3:Y:S01]  /*20580*/  @!P1 LDG.E.U8 R164, desc[UR6][R8.64] ;  /* 0x0000000608a49981 */ /* 0x0000e2000c1e1100 */
[----:B------:R-:W-:-:S03]  /*20590*/  PRMT R159, RZ, 0x7610, R159 ;  /* 0x00007610ff9f7816 */ /* 0x000fc6000000009f */
[----:B------:R-:W3:Y:S04]  /*205a0*/  LDL.LU R161, [R1+0x23c] ;  /* 0x00023c0001a17983 */ /* 0x000ee80000300800 */
[----:B------:R-:W3:Y:S04]  /*205b0*/  LDL.LU R247, [R1+0x240] ;  /* 0x0002400001f77983 */ /* 0x000ee80000300800 */
[----:B------:R-:W3:Y:S04]  /*205c0*/  LDL.LU R248, [R1+0x230] ;  /* 0x0002300001f87983 */ /* 0x000ee80000300800 */
[----:B------:R-:W3:Y:S01]  /*205d0*/  LDL.LU R249, [R1+0x234] ;  /* 0x0002340001f97983 */ /* 0x000ee20000300800 */
[----:B------:R-:W-:-:S03]  /*205e0*/  PRMT R158, RZ, 0x7610, R158 ;  /* 0x00007610ff9e7816 */ /* 0x000fc6000000009e */
[----:B------:R-:W3:Y:S01]  /*205f0*/  LDL.LU R250, [R1+0x238] ;  /* 0x0002380001fa7983 */ /* 0x000ee20000300800 */
[----:B0-----:R-:W-:-:S03]  /*20600*/  @!P0 IMAD.MOV.U32 R8, RZ, RZ, R14 ;  /* 0x000000ffff088224 */ /* 0x001fc600078e000e */
[----:B------:R-:W3:Y:S01]  /*20610*/  LDL.LU R251, [R1+0x228] ;  /* 0x0002280001fb7983 */ /* 0x000ee20000300800 */
[----:B------:R-:W-:-:S03]  /*20620*/  @!P0 IMAD.MOV.U32 R9, RZ, RZ, R15 ;  /* 0x000000ffff098224 */ /* 0x000fc600078e000f */
[----:B------:R-:W3:Y:S04]  /*20630*/  LDL.LU R217, [R1+0x22c] ;  /* 0x00022c0001d97983 */ /* 0x000ee80000300800 */
[----:B------:R-:W3:Y:S04]  /*20640*/  LDL.LU R219, [R1+0x21c] ;  /* 0x00021c0001db7983 */ /* 0x000ee80000300800 */
[----:B------:R4:W3:Y:S01]  /*20650*/  @!P0 LDG.E.U8 R159, desc[UR6][R8.64] ;  /* 0x00000006089f8981 */ /* 0x0008e2000c1e1100 */
[----:B------:R-:W-:Y:S01]  /*20660*/  PRMT R157, RZ, 0x7610, R157 ;  /* 0x00007610ff9d7816 */ /* 0x000fe2000000009d */
[----:B----4-:R-:W-:-:S02]  /*20670*/  @!P1 IMAD.MOV.U32 R9, RZ, RZ, R13 ;  /* 0x000000ffff099224 */ /* 0x010fc400078e000d */
[----:B------:R-:W-:Y:S02]  /*20680*/  @!P1 IMAD.MOV.U32 R8, RZ, RZ, R7 ;  /* 0x000000ffff089224 */ /* 0x000fe400078e0007 */
[----:B------:R-:W4:Y:S04]  /*20690*/  LDL.LU R7, [R1+0x220] ;  /* 0x0002200001077983 */ /* 0x000f280000300800 */
[----:B------:R0:W4:Y:S01]  /*206a0*/  @!P1 LDG.E.U8 R158, desc[UR6][R8.64] ;  /* 0x00000006089e9981 */ /* 0x000122000c1e1100 */
[----:B------:R-:W-:Y:S01]  /*206b0*/  PRMT R156, RZ, 0x7610, R156 ;  /* 0x00007610ff9c7816 */ /* 0x000fe2000000009c */
[----:B0-----:R-:W-:Y:S02]  /*206c0*/  @!P0 IMAD.MOV.U32 R9, RZ, RZ, R5 ;  /* 0x000000ffff098224 */ /* 0x001fe400078e0005 */
[----:B------:R-:W-:Y:S01]  /*206d0*/  @!P0 IMAD.MOV.U32 R8, RZ, RZ, R3 ;  /* 0x000000ffff088224 */ /* 0x000fe200078e0003 */
[----:B------:R-:W4:Y:S04]  /*206e0*/  LDL.LU R5, [R1+0x224] ;  /* 0x0002240001057983 */ /* 0x000f280000300800 */
[----:B------:R-:W4:Y:S04]  /*206f0*/  LDL.LU R3, [R1+0x210] ;  /* 0x0002100001037983 */ /* 0x000f280000300800 */
[----:B------:R-:W4:Y:S04]  /*20700*/  LDL.LU R163, [R1+0x218] ;  /* 0x0002180001a37983 */ /* 0x000f280000300800 */
[----:B------:R0:W4:Y:S02]  /*20710*/  @!P0 LDG.E.U8 R157, desc[UR6][R8.64] ;  /* 0x00000006089d8981 */ /* 0x000124000c1e1100 */
[----:B0-----:R-:W-:-:S02]  /*20720*/  @!P1 IMAD.MOV.U32 R8, RZ, RZ, R11 ;  /* 0x000000ffff089224 */ /* 0x001fc400078e000b */
[----:B------:R-:W-:-:S05]  /*20730*/  @!P1 IMAD.MOV.U32 R9, RZ, RZ, R12 ;  /* 0x000000ffff099224 */ /* 0x000fca00078e000c */
[----:B------:R0:W4:Y:S02]  /*20740*/  @!P1 LDG.E.U8 R156, desc[UR6][R8.64] ;  /* 0x00000006089c9981 */ /* 0x000124000c1e1100 */
[----:B0-----:R-:W-:Y:S02]  /*20750*/  @!P0 IMAD.MOV.U32 R8, RZ, RZ, R6 ;  /* 0x000000ffff088224 */ /* 0x001fe400078e0006 */
[----:B------:R-:W4:Y:S01]  /*20760*/  LDL.LU R6, [R1+0x1fc] ;  /* 0x0001fc0001067983 */ /* 0x000f220000300800 */
[----:B------:R-:W-:Y:S01]  /*20770*/  PRMT R155, RZ, 0x7610, R155 ;  /* 0x00007610ff9b7816 */ /* 0x000fe2000000009b */
[----:B------:R-:W-:Y:S02]  /*20780*/  @!P0 IMAD.MOV.U32 R9, RZ, RZ, R10 ;  /* 0x000000ffff098224 */ /* 0x000fe400078e000a */
[----:B------:R-:W4:Y:S04]  /*20790*/  LDL.LU R252, [R1+0x204] ;  /* 0x0002040001fc7983 */ /* 0x000f280000300800 */
[----:B------:R2:W4:Y:S02]  /*207a0*/  @!P0 LDG.E.U8 R155, desc[UR6][R8.64] ;  /* 0x00000006089b8981 */ /* 0x000524000c1e1100 */
[----:B--2---:R-:W-:-:S02]  /*207b0*/  @!P1 IMAD.MOV.U32 R9, RZ, RZ, R4 ;  /* 0x000000ffff099224 */ /* 0x004fc400078e0004 */
[----:B------:R-:W2:Y:S01]  /*207c0*/  LDL.LU R4, [R1+0x20c] ;  /* 0x00020c0001047983 */ /* 0x000ea20000300800 */
[----:B------:R-:W-:Y:S01]  /*207d0*/  PRMT R154, RZ, 0x7610, R154 ;  /* 0x00007610ff9a7816 */ /* 0x000fe2000000009a */
[----:B---3--:R-:W-:Y:S02]  /*207e0*/  @!P1 IMAD.MOV.U32 R8, RZ, RZ, R2 ;  /* 0x000000ffff089224 */ /* 0x008fe400078e0002 */
[----:B------:R-:W3:Y:S04]  /*207f0*/  LDL.LU R2, [R1+0x1ec] ;  /* 0x0001ec0001027983 */ /* 0x000ee80000300800 */
[----:B------:R0:W3:Y:S04]  /*20800*/  @!P1 LDG.E.U8 R154, desc[UR6][R8.64] ;  /* 0x00000006089a9981 */ /* 0x0000e8000c1e1100 */
[----:B------:R-:W3:Y:S01]  /*20810*/  LDL R225, [R1+0xee8] ;  /* 0x000ee80001e17983 */ /* 0x000ee20000100800 */
[----:B------:R-:W-:-:S02]  /*20820*/  LOP3.LUT R10, R248, 0xffff, RZ, 0xc0, !PT ;  /* 0x0000fffff80a7812 */ /* 0x000fc400078ec0ff */
[----:B------:R-:W-:Y:S01]  /*20830*/  LOP3.LUT R11, R249, 0xffff, RZ, 0xc0, !PT ;  /* 0x0000fffff90b7812 */ /* 0x000fe200078ec0ff */
[----:B------:R-:W3:Y:S04]  /*20840*/  LDL R162, [R1+0x648] ;  /* 0x0006480001a27983 */ /* 0x000ee80000100800 */
[----:B------:R-:W3:Y:S01]  /*20850*/  LDL R160, [R1+0x5c8] ;  /* 0x0005c80001a07983 */ /* 0x000ee20000100800 */
[----:B------:R-:W-:Y:S02]  /*20860*/  PRMT R152, RZ, 0x7610, R152 ;  /* 0x00007610ff987816 */ /* 0x000fe40000000098 */
[----:B------:R-:W-:Y:S02]  /*20870*/  PRMT R23, RZ, 0x7610, R23 ;  /* 0x00007610ff177816 */ /* 0x000fe40000000017 */
[----:B------:R-:W-:-:S02]  /*20880*/  PRMT R22, RZ, 0x7610, R22 ;  /* 0x00007610ff167816 */ /* 0x000fc40000000016 */
[----:B------:R-:W-:Y:S02]  /*20890*/  PRMT R21, RZ, 0x7610, R21 ;  /* 0x00007610ff157816 */ /* 0x000fe40000000015 */
[----:B0-----:R-:W-:Y:S02]  /*208a0*/  LOP3.LUT R8, R161, 0xffff, RZ, 0xc0, !PT ;  /* 0x0000ffffa1087812 */ /* 0x001fe400078ec0ff */
[----:B------:R-:W-:Y:S02]  /*208b0*/  LOP3.LUT R9, R247, 0xffff, RZ, 0xc0, !PT ;  /* 0x0000fffff7097812 */ /* 0x000fe400078ec0ff */
[----:B------:R-:W-:Y:S02]  /*208c0*/  PRMT R17, R10, 0x3340, R11 ;  /* 0x000033400a117816 */ /* 0x000fe4000000000b */
[----:B------:R-:W-:Y:S01]  /*208d0*/  LOP3.LUT R10, R217, 0xffff, RZ, 0xc0, !PT ;  /* 0x0000ffffd90a7812 */ /* 0x000fe200078ec0ff */
[----:B------:R-:W3:Y:S01]  /*208e0*/  LDL R161, [R1+0x5d0] ;  /* 0x0005d00001a17983 */ /* 0x000ee20000100800 */
[----:B------:R-:W-:-:S02]  /*208f0*/  PRMT R18, R8, 0x3340, R9 ;  /* 0x0000334008127816 */ /* 0x000fc40000000009 */
[----:B------:R-:W-:Y:S02]  /*20900*/  LOP3.LUT R8, R250, 0xffff, RZ, 0xc0, !PT ;  /* 0x0000fffffa087812 */ /* 0x000fe400078ec0ff */
[----:B------:R-:W-:Y:S02]  /*20910*/  LOP3.LUT R9, R251, 0xffff, RZ, 0xc0, !PT ;  /* 0x0000fffffb097812 */ /* 0x000fe400078ec0ff */
[----:B------:R-:W-:Y:S01]  /*20920*/  LOP3.LUT R11, R219, 0xffff, RZ, 0xc0, !PT ;  /* 0x0000ffffdb0b7812 */ /* 0x000fe200078ec0ff */
[----:B------:R-:W3:Y:S04]  /*20930*/  LDL R217, [R1+0xef4] ;  /* 0x000ef40001d97983 */ /* 0x000ee80000100800 */
[----:B------:R-:W3:Y:S01]  /*20940*/  LDL R219, [R1+0xef0] ;  /* 0x000ef00001db7983 */ /* 0x000ee20000100800 */
[----:B------:R-:W-:-:S02]  /*20950*/  PRMT R16, R8, 0x3340, R9 ;  /* 0x0000334008107816 */ /* 0x000fc40000000009 */
[----:B------:R-:W-:Y:S02]  /*20960*/  PRMT R15, R10, 0x3340, R11 ;  /* 0x000033400a0f7816 */ /* 0x000fe4000000000b */
[----:B------:R-:W-:Y:S02]  /*20970*/  PRMT R20, RZ, 0x7610, R20 ;  /* 0x00007610ff147816 */ /* 0x000fe40000000014 */
[----:B------:R-:W-:Y:S02]  /*20980*/  PRMT R19, RZ, 0x7610, R19 ;  /* 0x00007610ff137816 */ /* 0x000fe40000000013 */
[----:B------:R-:W-:Y:S01]  /*20990*/  PRMT R153, RZ, 0x7610, R153 ;  /* 0x00007610ff997816 */ /* 0x000fe20000000099 */
[----:B------:R-:W3:Y:S01]  /*209a0*/  LDL R227, [R1+0x1160] ;  /* 0x0011600001e37983 */ /* 0x000ee20000100800 */
[----:B------:R-:W-:Y:S02]  /*209b0*/  PRMT R211, RZ, 0x7610, R211 ;  /* 0x00007610ffd37816 */ /* 0x000fe400000000d3 */
[----:B------:R-:W-:-:S02]  /*209c0*/  PRMT R209, RZ, 0x7610, R209 ;  /* 0x00007610ffd17816 */ /* 0x000fc400000000d1 */
[----:B------:R-:W-:Y:S02]  /*209d0*/  PRMT R203, RZ, 0x7610, R203 ;  /* 0x00007610ffcb7816 */ /* 0x000fe400000000cb */
[----:B------:R-:W-:Y:S02]  /*209e0*/  PRMT R201, RZ, 0x7610, R201 ;  /* 0x00007610ffc97816 */ /* 0x000fe400000000c9 */
[----:B------:R-:W-:Y:S02]  /*209f0*/  PRMT R195, RZ, 0x7610, R195 ;  /* 0x00007610ffc37816 */ /* 0x000fe400000000c3 */
[----:B------:R-:W-:Y:S02]  /*20a00*/  PRMT R193, RZ, 0x7610, R193 ;  /* 0x00007610ffc17816 */ /* 0x000fe400000000c1 */
        /* <DEDUP_REMOVED lines=10> */
[----:B----4-:R-:W-:Y:S02]  /*20ab0*/  LOP3.LUT R8, R7, 0xffff, RZ, 0xc0, !PT ;  /* 0x0000ffff07087812 */ /* 0x010fe400078ec0ff */
[----:B------:R-:W-:Y:S01]  /*20ac0*/  PRMT R178, RZ, 0x7610, R178 ;  /* 0x00007610ffb27816 */ /* 0x000fe200000000b2 */
[----:B------:R-:W4:Y:S01]  /*20ad0*/  LDL R7, [R1+0x128c] ;  /* 0x00128c0001077983 */ /* 0x000f220000100800 */
        /* <DEDUP_REMOVED lines=21> */
[----:B------:R-:W-:Y:S01]  /*20c30*/  PRMT R208, RZ, 0x7610, R208 ;  /* 0x00007610ffd07816 */ /* 0x000fe200000000d0 */
[----:B------:R-:W4:Y:S01]  /*20c40*/  LDL R229, [R1+0xf50] ;  /* 0x000f500001e57983 */ /* 0x000f220000100800 */
[----:B------:R-:W-:-:S03]  /*20c50*/  LOP3.LUT R10, R3, 0xffff, RZ, 0xc0, !PT ;  /* 0x0000ffff030a7812 */ /* 0x000fc600078ec0ff */
[----:B------:R-:W4:Y:S01]  /*20c60*/  LDL R3, [R1+0xeec] ;  /* 0x000eec0001037983 */ /* 0x000f220000100800 */
[----:B------:R-:W-:Y:S02]  /*20c70*/  LOP3.LUT R9, R5, 0xffff, RZ, 0xc0, !PT ;  /* 0x0000ffff05097812 */ /* 0x000fe400078ec0ff */
[----:B------:R-:W-:Y:S01]  /*20c80*/  LOP3.LUT R11, R163, 0xffff, RZ, 0xc0, !PT ;  /* 0x0000ffffa30b7812 */ /* 0x000fe200078ec0ff */
[----:B------:R-:W4:Y:S04]  /*20c90*/  LDL R5, [R1+0x654] ;  /* 0x0006540001057983 */ /* 0x000f280000100800 */
[----:B------:R-:W4:Y:S01]  /*20ca0*/  LDL R163, [R1+0x650] ;  /* 0x0006500001a37983 */ /* 0x000f220000100800 */
[----:B------:R-:W-:Y:S02]  /*20cb0*/  PRMT R14, R8, 0x3340, R9 ;  /* 0x00003340080e7816 */ /* 0x000fe40000000009 */
[----:B------:R-:W-:-:S02]  /*20cc0*/  LOP3.LUT R8, R6, 0xffff, RZ, 0xc0, !PT ;  /* 0x0000ffff06087812 */ /* 0x000fc400078ec0ff */
[----:B------:R-:W4:Y:S01]  /*20cd0*/  LDL R6, [R1+0x64c] ;  /* 0x00064c0001067983 */ /* 0x000f220000100800 */
[----:B------:R-:W-:Y:S02]  /*20ce0*/  PRMT R13, R10, 0x3340, R11 ;  /* 0x000033400a0d7816 */ /* 0x000fe4000000000b */
[----:B--2---:R-:W-:Y:S02]  /*20cf0*/  LOP3.LUT R10, R4, 0xffff, RZ, 0xc0, !PT ;  /* 0x0000ffff040a7812 */ /* 0x004fe400078ec0ff */
[----:B------:R-:W2:Y:S01]  /*20d00*/  LDL R4, [R1+0x5d4] ;  /* 0x0005d40001047983 */ /* 0x000ea20000100800 */
[----:B------:R-:W-:Y:S02]  /*20d10*/  LOP3.LUT R9, R252, 0xffff, RZ, 0xc0, !PT ;  /* 0x0000fffffc097812 */ /* 0x000fe400078ec0ff */
[----:B---3--:R-:W-:Y:S02]  /*20d20*/  LOP3.LUT R11, R2, 0xffff, RZ, 0xc0, !PT ;  /* 0x0000ffff020b7812 */ /* 0x008fe400078ec0ff */
[----:B------:R-:W3:Y:S01]  /*20d30*/  LDL R2, [R1+0x5cc] ;  /* 0x0005cc0001027983 */ /* 0x000ee20000100800 */
[----:B------:R-:W-:-:S02]  /*20d40*/  PRMT R12, R8, 0x3340, R9 ;  /* 0x00003340080c7816 */ /* 0x000fc40000000009 */
[----:B------:R-:W-:Y:S02]  /*20d50*/  PRMT R11, R10, 0x3340, R11 ;  /* 0x000033400a0b7816 */ /* 0x000fe4000000000b */
[----:B------:R-:W-:Y:S02]  /*20d60*/  PRMT R8, R18, 0x5410, R17 ;  /* 0x0000541012087816 */ /* 0x000fe40000000011 */
[----:B------:R-:W-:Y:S02]  /*20d70*/  PRMT R9, R16, 0x5410, R15 ;  /* 0x0000541010097816 */ /* 0x000fe4000000000f */
[----:B------:R-:W-:Y:S02]  /*20d80*/  PRMT R10, R14, 0x5410, R13 ;  /* 0x000054100e0a7816 */ /* 0x000fe4000000000d */
[----:B------:R-:W-:Y:S01]  /*20d90*/  PRMT R11, R12, 0x5410, R11 ;  /* 0x000054100c0b7816 */ /* 0x000fe2000000000b */
[----:B------:R-:W-:Y:S02]  /*20da0*/  @!P0 IMAD.MOV.U32 R12, RZ, RZ, R217 ;  /* 0x000000ffff0c8224 */ /* 0x000fe400078e00d9 */
[----:B------:R-:W-:Y:S01]  /*20db0*/  @!P0 IMAD.MOV.U32 R13, RZ, RZ, R219 ;  /* 0x000000ffff0d8224 */ /* 0x000fe200078e00db */
[----:B------:R-:W3:Y:S04]  /*20dc0*/  LDL R217, [R1+0x554] ;  /* 0x0005540001d97983 */ /* 0x000ee80000100800 */
[----:B------:R-:W3:Y:S01]  /*20dd0*/  LDL R219, [R1+0x550] ;  /* 0x0005500001db7983 */ /* 0x000ee20000100800 */
[----:B------:R-:W-:-:S02]  /*20de0*/  PRMT R18, RZ, 0x7610, R18 ;  /* 0x00007610ff127816 */ /* 0x000fc40000000012 */
[----:B------:R-:W-:Y:S02]  /*20df0*/  PRMT R17, RZ, 0x7610, R17 ;  /* 0x00007610ff117816 */ /* 0x000fe40000000011 */
[----:B------:R-:W-:Y:S02]  /*20e00*/  PRMT R16, RZ, 0x7610, R16 ;  /* 0x00007610ff107816 */ /* 0x000fe40000000010 */
[----:B------:R-:W-:Y:S02]  /*20e10*/  PRMT R15, RZ, 0x7610, R15 ;  /* 0x00007610ff0f7816 */ /* 0x000fe4000000000f */
[----:B------:R-:W-:Y:S01]  /*20e20*/  PRMT R14, RZ, 0x7610, R14 ;  /* 0x00007610ff0e7816 */ /* 0x000fe2000000000e */
[----:B------:R-:W3:Y:S04]  /*20e30*/  @!P0 LDG.E.U8 R153, desc[UR6][R12.64] ;  /* 0x000000060c998981 */ /* 0x000ee8000c1e1100 */
[----:B----4-:R0:W-:Y:S02]  /*20e40*/  STS.128 [R7+UR4], R8 ;  /* 0x0000000807007988 */ /* 0x0101e40008000c04 */
[----:B0-----:R-:W-:-:S02]  /*20e50*/  @!P1 IMAD.MOV.U32 R9, RZ, RZ, R225 ;  /* 0x000000ffff099224 */ /* 0x001fc400078e00e1 */
[----:B------:R-:W4:Y:S01]  /*20e60*/  LDL R225, [R1+0x448] ;  /* 0x0004480001e17983 */ /* 0x000f220000100800 */
[----:B------:R-:W-:-:S03]  /*20e70*/  @!P1 IMAD.MOV.U32 R8, RZ, RZ, R3 ;  /* 0x000000ffff089224 */ /* 0x000fc600078e0003 */
[----:B------:R-:W4:Y:S04]  /*20e80*/  LDL R3, [R1+0x54c] ;  /* 0x00054c0001037983 */ /* 0x000f280000100800 */
[----:B------:R0:W4:Y:S02]  /*20e90*/  @!P1 LDG.E.U8 R152, desc[UR6][R8.64] ;  /* 0x0000000608989981 */ /* 0x000124000c1e1100 */
[----:B0-----:R-:W-:Y:S02]  /*20ea0*/  @!P0 IMAD.MOV.U32 R8, RZ, RZ, R5 ;  /* 0x000000ffff088224 */ /* 0x001fe400078e0005 */
[----:B------:R-:W-:Y:S01]  /*20eb0*/  @!P0 IMAD.MOV.U32 R9, RZ, RZ, R163 ;  /* 0x000000ffff098224 */ /* 0x000fe200078e00a3 */
[----:B------:R-:W4:Y:S04]  /*20ec0*/  LDL R5, [R1+0x4d4] ;  /* 0x0004d40001057983 */ /* 0x000f280000100800 */
[----:B------:R-:W4:Y:S04]  /*20ed0*/  LDL R163, [R1+0x548] ;  /* 0x0005480001a37983 */ /* 0x000f280000100800 */
[----:B------:R0:W4:Y:S02]  /*20ee0*/  @!P0 LDG.E.U8 R23, desc[UR6][R8.64] ;  /* 0x0000000608178981 */ /* 0x000124000c1e1100 */
[----:B0-----:R-:W-:-:S02]  /*20ef0*/  @!P1 IMAD.MOV.U32 R9, RZ, RZ, R162 ;  /* 0x000000ffff099224 */ /* 0x001fc400078e00a2 */
[----:B------:R-:W4:Y:S01]  /*20f00*/  LDL R162, [R1+0x4d0] ;  /* 0x0004d00001a27983 */ /* 0x000f220000100800 */
[----:B------:R-:W-:-:S03]  /*20f10*/  @!P1 IMAD.MOV.U32 R8, RZ, RZ, R6 ;  /* 0x000000ffff089224 */ /* 0x000fc600078e0006 */
[----:B------:R-:W4:Y:S04]  /*20f20*/  LDL R6, [R1+0x4cc] ;  /* 0x0004cc0001067983 */ /* 0x000f280000100800 */
[----:B------:R0:W4:Y:S02]  /*20f30*/  @!P1 LDG.E.U8 R22, desc[UR6][R8.64] ;  /* 0x0000000608169981 */ /* 0x000124000c1e1100 */
[----:B0-----:R-:W-:Y:S02]  /*20f40*/  @!P0 IMAD.MOV.U32 R9, RZ, RZ, R161 ;  /* 0x000000ffff098224 */ /* 0x001fe400078e00a1 */
[----:B------:R-:W4:Y:S01]  /*20f50*/  LDL R161, [R1+0x4c8] ;  /* 0x0004c80001a17983 */ /* 0x000f220000100800 */
[----:B--2---:R-:W-:-:S03]  /*20f60*/  @!P0 IMAD.MOV.U32 R8, RZ, RZ, R4 ;  /* 0x000000ffff088224 */ /* 0x004fc600078e0004 */
[----:B------:R-:W2:Y:S04]  /*20f70*/  LDL R4, [R1+0x454] ;  /* 0x0004540001047983 */ /* 0x000ea80000100800 */
[----:B------:R0:W2:Y:S02]  /*20f80*/  @!P0 LDG.E.U8 R21, desc[UR6][R8.64] ;  /* 0x0000000608158981 */ /* 0x0000a4000c1e1100 */
[----:B0-----:R-:W-:Y:S02]  /*20f90*/  @!P1 IMAD.MOV.U32 R9, RZ, RZ, R160 ;  /* 0x000000ffff099224 */ /* 0x001fe400078e00a0 */
[----:B------:R-:W2:Y:S01]  /*20fa0*/  LDL R160, [R1+0x450] ;  /* 0x0004500001a07983 */ /* 0x000ea20000100800 */
[----:B---3--:R-:W-:-:S03]  /*20fb0*/  @!P1 IMAD.MOV.U32 R8, RZ, RZ, R2 ;  /* 0x000000ffff089224 */ /* 0x008fc600078e0002 */
[----:B------:R-:W3:Y:S04]  /*20fc0*/  LDL R2, [R1+0x44c] ;  /* 0x00044c0001027983 */ /* 0x000ee80000100800 */
[----:B------:R0:W3:Y:S02]  /*20fd0*/  @!P1 LDG.E.U8 R20, desc[UR6][R8.64] ;  /* 0x0000000608149981 */ /* 0x0000e4000c1e1100 */
[----:B0-----:R-:W-:Y:S02]  /*20fe0*/  @!P0 IMAD.MOV.U32 R8, RZ, RZ, R217 ;  /* 0x000000ffff088224 */ /* 0x001fe400078e00d9 */
[----:B------:R-:W-:Y:S01]  /*20ff0*/  @!P0 IMAD.MOV.U32 R9, RZ, RZ, R219 ;  /* 0x000000ffff098224 */ /* 0x000fe200078e00db */
[----:B------:R-:W3:Y:S04]  /*21000*/  LDL R217, [R1+0x3d4] ;  /* 0x0003d40001d97983 */ /* 0x000ee80000100800 */
[----:B------:R-:W3:Y:S04]  /*21010*/  LDL R219, [R1+0x3d0] ;  /* 0x0003d00001db7983 */ /* 0x000ee80000100800 */
[----:B------:R4:W3:Y:S02]  /*21020*/  @!P0 LDG.E.U8 R19, desc[UR6][R8.64] ;  /* 0x0000000608138981 */ /* 0x0008e4000c1e1100 */
[----:B----4-:R-:W-:-:S02]  /*21030*/  @!P1 IMAD.MOV.U32 R8, RZ, RZ, R3 ;  /* 0x000000ffff089224 */ /* 0x010fc400078e0003 */
        /* <DEDUP_REMOVED lines=14> */
[----:B--2---:R-:W-:Y:S02]  /*21120*/  @!P0 IMAD.MOV.U32 R8, RZ, RZ, R4 ;  /* 0x000000ffff088224 */ /* 0x004fe400078e0004 */
[----:B------:R-:W2:Y:S01]  /*21130*/  LDL R4, [R1+0x2d0] ;  /* 0x0002d00001047983 */ /* 0x000ea20000100800 */
[----:B------:R-:W-:-:S03]  /*21140*/  @!P0 IMAD.MOV.U32 R9, RZ, RZ, R160 ;  /* 0x000000ffff098224 */ /* 0x000fc600078e00a0 */
[----:B------:R-:W2:Y:S04]  /*21150*/  LDL R160, [R1+0x2cc] ;  /* 0x0002cc0001a07983 */ /* 0x000ea80000100800 */
[----:B------:R0:W2:Y:S02]  /*21160*/  @!P0 LDG.E.U8 R15, desc[UR6][R8.64] ;  /* 0x00000006080f8981 */ /* 0x0000a4000c1e1100 */
[----:B0-----:R-:W-:Y:S02]  /*21170*/  @!P1 IMAD.MOV.U32 R9, RZ, RZ, R225 ;  /* 0x000000ffff099224 */ /* 0x001fe400078e00e1 */
[----:B------:R-:W2:Y:S01]  /*21180*/  LDL R225, [R1+0x2c4] ;  /* 0x0002c40001e17983 */ /* 0x000ea20000100800 */
[----:B---3--:R-:W-:Y:S01]  /*21190*/  @!P1 IMAD.MOV.U32 R8, RZ, RZ, R2 ;  /* 0x000000ffff089224 */ /* 0x008fe200078e0002 */
[----:B------:R-:W-:-:S02]  /*211a0*/  PRMT R13, RZ, 0x7610, R13 ;  /* 0x00007610ff0d7816 */ /* 0x000fc4000000000d */
[----:B------:R-:W3:Y:S04]  /*211b0*/  LDL R2, [R1+0x2c8] ;  /* 0x0002c80001027983 */ /* 0x000ee80000100800 */
[----:B------:R0:W3:Y:S01]  /*211c0*/  @!P1 LDG.E.U8 R14, desc[UR6][R8.64] ;  /* 0x00000006080e9981 */ /* 0x0000e2000c1e1100 */
[----:B------:R-:W-:Y:S01]  /*211d0*/  PRMT R12, RZ, 0x7610, R12 ;  /* 0x00007610ff0c7816 */ /* 0x000fe2000000000c */
[----:B0-----:R-:W-:Y:S02]  /*211e0*/  @!P0 IMAD.MOV.U32 R8, RZ, RZ, R217 ;  /* 0x000000ffff088224 */ /* 0x001fe400078e00d9 */
[----:B------:R-:W-:Y:S01]  /*211f0*/  @!P0 IMAD.MOV.U32 R9, RZ, RZ, R219 ;  /* 0x000000ffff098224 */ /* 0x000fe200078e00db */
[----:B------:R-:W-:Y:S01]  /*21200*/  PRMT R11, RZ, 0x7610, R11 ;  /* 0x00007610ff0b7816 */ /* 0x000fe2000000000b */
[----:B------:R-:W3:Y:S04]  /*21210*/  LDL R219, [R1+0xe68] ;  /* 0x000e680001db7983 */ /* 0x000ee80000100800 */
[----:B------:R4:W3:Y:S04]  /*21220*/  @!P0 LDG.E.U8 R13, desc[UR6][R8.64] ;  /* 0x00000006080d8981 */ /* 0x0008e8000c1e1100 */
[----:B------:R-:W3:Y:S01]  /*21230*/  LDL R217, [R1+0x664] ;  /* 0x0006640001d97983 */ /* 0x000ee20000100800 */
[----:B----4-:R-:W-:-:S03]  /*21240*/  @!P1 IMAD.MOV.U32 R8, RZ, RZ, R3 ;  /* 0x000000ffff089224 */ /* 0x010fc600078e0003 */
[----:B------:R-:W4:Y:S01]  /*21250*/  LDL R3, [R1+0x125c] ;  /* 0x00125c0001037983 */ /* 0x000f220000100800 */
[----:B------:R-:W-:Y:S01]  /*21260*/  @!P1 IMAD.MOV.U32 R9, RZ, RZ, R163 ;  /* 0x000000ffff099224 */ /* 0x000fe200078e00a3 */
[----:B------:R-:W-:Y:S02]  /*21270*/  PRMT R10, RZ, 0x7610, R10 ;  /* 0x00007610ff0a7816 */ /* 0x000fe4000000000a */
[----:B------:R-:W4:Y:S04]  /*21280*/  LDL R163, [R1+0x11d8] ;  /* 0x0011d80001a37983 */ /* 0x000f280000100800 */
[----:B------:R0:W4:Y:S02]  /*21290*/  @!P1 LDG.E.U8 R12, desc[UR6][R8.64] ;  /* 0x00000006080c9981 */ /* 0x000124000c1e1100 */
[----:B0-----:R-:W-:-:S02]  /*212a0*/  @!P0 IMAD.MOV.U32 R8, RZ, RZ, R5 ;  /* 0x000000ffff088224 */ /* 0x001fc400078e0005 */
[----:B------:R-:W-:Y:S01]  /*212b0*/  @!P0 IMAD.MOV.U32 R9, RZ, RZ, R162 ;  /* 0x000000ffff098224 */ /* 0x000fe200078e00a2 */
[----:B------:R-:W4:Y:S04]  /*212c0*/  LDL R5, [R1+0x1258] ;  /* 0x0012580001057983 */ /* 0x000f280000100800 */
[----:B------:R-:W4:Y:S04]  /*212d0*/  LDL R162, [R1+0x11e0] ;  /* 0x0011e00001a27983 */ /* 0x000f280000100800 */
[----:B------:R0:W4:Y:S02]  /*212e0*/  @!P0 LDG.E.U8 R11, desc[UR6][R8.64] ;  /* 0x00000006080b8981 */ /* 0x000124000c1e1100 */
[----:B0-----:R-:W-:-:S02]  /*212f0*/  @!P1 IMAD.MOV.U32 R8, RZ, RZ, R6 ;  /* 0x000000ffff089224 */ /* 0x001fc400078e0006 */
[----:B------:R-:W4:Y:S01]  /*21300*/  LDL R6, [R1+0x11e4] ;  /* 0x0011e40001067983 */ /* 0x000f220000100800 */
[----:B------:R-:W-:-:S05]  /*21310*/  @!P1 IMAD.MOV.U32 R9, RZ, RZ, R161 ;  /* 0x000000ffff099224 */ /* 0x000fca00078e00a1 */
[----:B------:R0:W4:Y:S02]  /*21320*/  @!P1 LDG.E.U8 R10, desc[UR6][R8.64] ;  /* 0x00000006080a9981 */ /* 0x000124000c1e1100 */
[----:B0-----:R-:W-:Y:S01]  /*21330*/  PRMT R9, RZ, 0x7610, R9 ;  /* 0x00007610ff097816 */ /* 0x001fe20000000009 */
[----:B--2---:R-:W-:Y:S02]  /*21340*/  @!P0 IMAD.MOV.U32 R161, RZ, RZ, R160 ;  /* 0x000000ffffa18224 */ /* 0x004fe400078e00a0 */
[----:B------:R-:W-:Y:S02]  /*21350*/  @!P0 IMAD.MOV.U32 R160, RZ, RZ, R4 ;  /* 0x000000ffffa08224 */ /* 0x000fe400078e0004 */
[----:B------:R-:W2:Y:S04]  /*21360*/  LDL R4, [R1+0x11dc] ;  /* 0x0011dc0001047983 */ /* 0x000ea80000100800 */
[----:B------:R0:W2:Y:S02]  /*21370*/  @!P0 LDG.E.U8 R9, desc[UR6][R160.64] ;  /* 0x00000006a0098981 */ /* 0x0000a4000c1e1100 */
[----:B0-----:R-:W-:-:S02]  /*21380*/  @!P1 IMAD.MOV.U32 R161, RZ, RZ, R225 ;  /* 0x000000ffffa19224 */ /* 0x001fc400078e00e1 */
[----:B------:R-:W2:Y:S01]  /*21390*/  LDL R225, [R1+0x1164] ;  /* 0x0011640001e17983 */ /* 0x000ea20000100800 */
[----:B------:R-:W-:Y:S01]  /*213a0*/  PRMT R8, RZ, 0x7610, R8 ;  /* 0x00007610ff087816 */ /* 0x000fe20000000008 */
[----:B---3--:R-:W-:Y:S02]  /*213b0*/  @!P1 IMAD.MOV.U32 R160, RZ, RZ, R2 ;  /* 0x000000ffffa09224 */ /* 0x008fe400078e0002 */
[----:B------:R-:W3:Y:S04]  /*213c0*/  LDL R2, [R1+0x115c] ;  /* 0x00115c0001027983 */ /* 0x000ee80000100800 */
[----:B------:R0:W3:Y:S02]  /*213d0*/  @!P1 LDG.E.U8 R8, desc[UR6][R160.64] ;  /* 0x00000006a0089981 */ /* 0x0000e4000c1e1100 */
[----:B0-----:R-:W-:-:S02]  /*213e0*/  @!P0 IMAD.MOV.U32 R161, RZ, RZ, R219 ;  /* 0x000000ffffa18224 */ /* 0x001fc400078e00db */
[----:B------:R-:W3:Y:S01]  /*213f0*/  LDL R219, [R1+0x1158] ;  /* 0x0011580001db7983 */ /* 0x000ee20000100800 */
[----:B----4-:R-:W-:-:S03]  /*21400*/  @!P0 IMAD.MOV.U32 R160, RZ, RZ, R3 ;  /* 0x000000ffffa08224 */ /* 0x010fc600078e0003 */
[----:B------:R-:W4:Y:S04]  /*21410*/  LDL R3, [R1+0x10e4] ;  /* 0x0010e40001037983 */ /* 0x000f280000100800 */
[----:B------:R0:W4:Y:S02]  /*21420*/  @!P0 LDG.E.U8 R211, desc[UR6][R160.64] ;  /* 0x00000006a0d38981 */ /* 0x000124000c1e1100 */
[----:B0-----:R-:W-:Y:S02]  /*21430*/  @!P1 IMAD.MOV.U32 R161, RZ, RZ, R217 ;  /* 0x000000ffffa19224 */ /* 0x001fe400078e00d9 */
[----:B------:R-:W4:Y:S01]  /*21440*/  LDL R217, [R1+0x10e0] ;  /* 0x0010e00001d97983 */ /* 0x000f220000100800 */
[----:B------:R-:W-:-:S03]  /*21450*/  @!P1 IMAD.MOV.U32 R160, RZ, RZ, R5 ;  /* 0x000000ffffa09224 */ /* 0x000fc600078e0005 */
        /* <DEDUP_REMOVED lines=14> */
[----:B------:R-:W-:-:S03]  /*21540*/  @!P0 IMAD.MOV.U32 R161, RZ, RZ, R227 ;  /* 0x000000ffffa18224 */ /* 0x000fc600078e00e3 */
[----:B------:R-:W2:Y:S04]  /*21550*/  LDL R227, [R1+0xee0] ;  /* 0x000ee00001e37983 */ /* 0x000ea80000100800 */
[----:B------:R3:W2:Y:S02]  /*21560*/  @!P0 LDG.E.U8 R195, desc[UR6][R160.64] ;  /* 0x00000006a0c38981 */ /* 0x0006a4000c1e1100 */
[----:B---3--:R-:W-:Y:S02]  /*21570*/  @!P1 IMAD.MOV.U32 R160, RZ, RZ, R2 ;  /* 0x000000ffffa09224 */ /* 0x008fe400078e0002 */
        /* <DEDUP_REMOVED lines=50> */
[----:B---3--:R-:W-:Y:S01]  /*218a0*/  @!P1 IMAD.MOV.U32 R161, RZ, RZ, R219 ;  /* 0x000000ffffa19224 */ /* 0x008fe200078e00db */
[----:B------:R-:W3:Y:S04]  /*218b0*/  LDL R4, [R1+0x544] ;  /* 0x0005440001047983 */ /* 0x000ee80000100800 */
        /* <DEDUP_REMOVED lines=119> */
[----:B------:R-:W-:Y:S01]  /*22030*/  PRMT R210, RZ, 0x7610, R210 ;  /* 0x00007610ffd27816 */ /* 0x000fe200000000d2 */
[----:B--2---:R-:W-:Y:S01]  /*22040*/  @!P1 IMAD.MOV.U32 R161, RZ, RZ, R225 ;  /* 0x000000ffffa19224 */ /* 0x004fe200078e00e1 */
[----:B------:R-:W-:-:S02]  /*22050*/  PRMT R212, RZ, 0x7610, R212 ;  /* 0x00007610ffd47816 */ /* 0x000fc400000000d4 */
[----:B------:R-:W-:Y:S01]  /*22060*/  PRMT R214, RZ, 0x7610, R214 ;  /* 0x00007610ffd67816 */ /* 0x000fe200000000d6 */
[----:B------:R-:W2:Y:S04]  /*22070*/  LDL R225, [R1+0xed0] ;  /* 0x000ed00001e17983 */ /* 0x000ea80000100800 */
[----:B------:R0:W2:Y:S02]  /*22080*/  @!P1 LDG.E.U8 R210, desc[UR6][R160.64] ;  /* 0x00000006a0d29981 */ /* 0x0000a4000c1e1100 */
[----:B0-----:R-:W-:Y:S02]  /*22090*/  @!P0 IMAD.MOV.U32 R160, RZ, RZ, R6 ;  /* 0x000000ffffa08224 */ /* 0x001fe400078e0006 */
[----:B------:R-:W2:Y:S01]  /*220a0*/  LDL R6, [R1+0xf48] ;  /* 0x000f480001067983 */ /* 0x000ea20000100800 */
[----:B---3--:R-:W-:-:S03]  /*220b0*/  @!P0 IMAD.MOV.U32 R161, RZ, RZ, R219 ;  /* 0x000000ffffa18224 */ /* 0x008fc600078e00db */
[----:B------:R-:W3:Y:S04]  /*220c0*/  LDL R219, [R1+0xed4] ;  /* 0x000ed40001db7983 */ /* 0x000ee80000100800 */
[----:B------:R0:W3:Y:S01]  /*220d0*/  @!P0 LDG.E.U8 R212, desc[UR6][R160.64] ;  /* 0x00000006a0d48981 */ /* 0x0000e2000c1e1100 */
[----:B------:R-:W-:Y:S01]  /*220e0*/  PRMT R216, RZ, 0x7610, R216 ;  /* 0x00007610ffd87816 */ /* 0x000fe200000000d8 */
[----:B0-----:R-:W-:Y:S02]  /*220f0*/  @!P1 IMAD.MOV.U32 R160, RZ, RZ, R163 ;  /* 0x000000ffffa09224 */ /* 0x001fe400078e00a3 */
[----:B------:R-:W3:Y:S01]  /*22100*/  LDL R163, [R1+0xecc] ;  /* 0x000ecc0001a37983 */ /* 0x000ee20000100800 */
[----:B------:R-:W-:Y:S02]  /*22110*/  PRMT R218, RZ, 0x7610, R218 ;  /* 0x00007610ffda7816 */ /* 0x000fe400000000da */
[----:B------:R-:W-:Y:S01]  /*22120*/  PRMT R220, RZ, 0x7610, R220 ;  /* 0x00007610ffdc7816 */ /* 0x000fe200000000dc */
[----:B----4-:R-:W-:-:S02]  /*22130*/  @!P1 IMAD.MOV.U32 R161, RZ, RZ, R217 ;  /* 0x000000ffffa19224 */ /* 0x010fc400078e00d9 */
        /* <DEDUP_REMOVED lines=13> */
[----:B------:R-:W-:Y:S01]  /*22210*/  @!P0 IMAD.MOV.U32 R161, RZ, RZ, R229 ;  /* 0x000000ffffa18224 */ /* 0x000fe200078e00e5 */
[----:B------:R-:W-:Y:S02]  /*22220*/  PRMT R222, RZ, 0x7610, R222 ;  /* 0x00007610ffde7816 */ /* 0x000fe400000000de */
[----:B------:R-:W-:-:S02]  /*22230*/  PRMT R224, RZ, 0x7610, R224 ;  /* 0x00007610ffe07816 */ /* 0x000fc400000000e0 */
[----:B------:R-:W-:Y:S01]  /*22240*/  PRMT R226, RZ, 0x7610, R226 ;  /* 0x00007610ffe27816 */ /* 0x000fe200000000e2 */
[----:B------:R-:W4:Y:S04]  /*22250*/  LDL R229, [R1+0x5a8] ;  /* 0x0005a80001e57983 */ /* 0x000f280000100800 */
[----:B------:R0:W4:Y:S04]  /*22260*/  @!P0 LDG.E.U8 R220, desc[UR6][R160.64] ;  /* 0x00000006a0dc8981 */ /* 0x000128000c1e1100 */
[----:B------:R-:W4:Y:S01]  /*22270*/  LDL R227, [R1+0x5ac] ;  /* 0x0005ac0001e37983 */ /* 0x000f220000100800 */
[----:B0-----:R-:W-:-:S03]  /*22280*/  @!P1 IMAD.MOV.U32 R160, RZ, RZ, R3 ;  /* 0x000000ffffa09224 */ /* 0x001fc600078e0003 */
[----:B------:R-:W4:Y:S01]  /*22290*/  LDL R3, [R1+0x5b4] ;  /* 0x0005b40001037983 */ /* 0x000f220000100800 */
[----:B--2---:R-:W-:-:S03]  /*222a0*/  @!P1 IMAD.MOV.U32 R161, RZ, RZ, R6 ;  /* 0x000000ffffa19224 */ /* 0x004fc600078e0006 */
[----:B------:R-:W2:Y:S04]  /*222b0*/  LDL R6, [R1+0x5b0] ;  /* 0x0005b00001067983 */ /* 0x000ea80000100800 */
[----:B------:R3:W2:Y:S02]  /*222c0*/  @!P1 LDG.E.U8 R222, desc[UR6][R160.64] ;  /* 0x00000006a0de9981 */ /* 0x0006a4000c1e1100 */
[----:B---3--:R-:W-:Y:S02]  /*222d0*/  @!P0 IMAD.MOV.U32 R160, RZ, RZ, R219 ;  /* 0x000000ffffa08224 */ /* 0x008fe400078e00db */
[----:B------:R-:W-:Y:S01]  /*222e0*/  @!P0 IMAD.MOV.U32 R161, RZ, RZ, R225 ;  /* 0x000000ffffa18224 */ /* 0x000fe200078e00e1 */
[----:B------:R-:W-:Y:S02]  /*222f0*/  PRMT R228, RZ, 0x7610, R228 ;  /* 0x00007610ffe47816 */ /* 0x000fe400000000e4 */
[----:B------:R-:W-:Y:S01]  /*22300*/  PRMT R230, RZ, 0x7610, R230 ;  /* 0x00007610ffe67816 */ /* 0x000fe200000000e6 */
[----:B------:R-:W3:Y:S04]  /*22310*/  LDL R225, [R1+0x528] ;  /* 0x0005280001e17983 */ /* 0x000ee80000100800 */
[----:B------:R0:W3:Y:S04]  /*22320*/  @!P0 LDG.E.U8 R224, desc[UR6][R160.64] ;  /* 0x00000006a0e08981 */ /* 0x0000e8000c1e1100 */
[----:B------:R-:W3:Y:S01]  /*22330*/  LDL R219, [R1+0x52c] ;  /* 0x00052c0001db7983 */ /* 0x000ee20000100800 */
[----:B0-----:R-:W-:-:S02]  /*22340*/  @!P1 IMAD.MOV.U32 R160, RZ, RZ, R163 ;  /* 0x000000ffffa09224 */ /* 0x001fc400078e00a3 */
[----:B----4-:R-:W-:-:S05]  /*22350*/  @!P1 IMAD.MOV.U32 R161, RZ, RZ, R217 ;  /* 0x000000ffffa19224 */ /* 0x010fca00078e00d9 */
[----:B------:R0:W4:Y:S02]  /*22360*/  @!P1 LDG.E.U8 R226, desc[UR6][R160.64] ;  /* 0x00000006a0e29981 */ /* 0x000124000c1e1100 */
[----:B0-----:R-:W-:Y:S02]  /*22370*/  @!P0 IMAD.MOV.U32 R160, RZ, RZ, R4 ;  /* 0x000000ffffa08224 */ /* 0x001fe400078e0004 */
[----:B------:R-:W-:Y:S01]  /*22380*/  @!P0 IMAD.MOV.U32 R161, RZ, RZ, R5 ;  /* 0x000000ffffa18224 */ /* 0x000fe200078e0005 */
[----:B------:R-:W3:Y:S04]  /*22390*/  LDL R4, [R1+0x534] ;  /* 0x0005340001047983 */ /* 0x000ee80000100800 */
[----:B------:R-:W4:Y:S04]  /*223a0*/  LDL R5, [R1+0x530] ;  /* 0x0005300001057983 */ /* 0x000f280000100800 */
[----:B------:R0:W4:Y:S02]  /*223b0*/  @!P0 LDG.E.U8 R228, desc[UR6][R160.64] ;  /* 0x00000006a0e48981 */ /* 0x000124000c1e1100 */
[----:B0-----:R-:W-:-:S02]  /*223c0*/  @!P1 IMAD.MOV.U32 R160, RZ, RZ, R2 ;  /* 0x000000ffffa09224 */ /* 0x001fc400078e0002 */
[----:B------:R-:W4:Y:S04]  /*223d0*/  LDL R2, [R1+0x4b4] ;  /* 0x0004b40001027983 */ /* 0x000f280000100800 */
[----:B------:R-:W4:Y:S01]  /*223e0*/  LDL.LU R246, [R1+0x1e0] ;  /* 0x0001e00001f67983 */ /* 0x000f220000300800 */
[----:B------:R-:W-:-:S03]  /*223f0*/  @!P1 IMAD.MOV.U32 R161, RZ, RZ, R162 ;  /* 0x000000ffffa19224 */ /* 0x000fc600078e00a2 */
[----:B------:R-:W4:Y:S04]  /*22400*/  LDL.LU R162, [R1+0x1d8] ;  /* 0x0001d80001a27983 */ /* 0x000f280000300800 */
[----:B------:R-:W4:Y:S04]  /*22410*/  LDL.LU R247, [R1+0x1d0] ;  /* 0x0001d00001f77983 */ /* 0x000f280000300800 */
[----:B------:R0:W4:Y:S04]  /*22420*/  @!P1 LDG.E.U8 R230, desc[UR6][R160.64] ;  /* 0x00000006a0e69981 */ /* 0x000128000c1e1100 */
[----:B------:R-:W4:Y:S01]  /*22430*/  LDL.LU R163, [R1+0x1cc] ;  /* 0x0001cc0001a37983 */ /* 0x000f220000300800 */
[----:B0-----:R-:W-:-:S03]  /*22440*/  @!P0 IMAD.MOV.U32 R160, RZ, RZ, R3 ;  /* 0x000000ffffa08224 */ /* 0x001fc600078e0003 */
[----:B------:R-:W4:Y:S04]  /*22450*/  LDL R3, [R1+0x4b0] ;  /* 0x0004b00001037983 */ /* 0x000f280000100800 */
[----:B------:R-:W4:Y:S04]  /*22460*/  LDL.LU R248, [R1+0x1c8] ;  /* 0x0001c80001f87983 */ /* 0x000f280000300800 */
[----:B------:R-:W4:Y:S01]  /*22470*/  LDL.LU R249, [R1+0x1c4] ;  /* 0x0001c40001f97983 */ /* 0x000f220000300800 */
[----:B--2---:R-:W-:-:S03]  /*22480*/  @!P0 IMAD.MOV.U32 R161, RZ, RZ, R6 ;  /* 0x000000ffffa18224 */ /* 0x004fc600078e0006 */
[----:B------:R-:W2:Y:S04]  /*22490*/  LDL.LU R6, [R1+0x1c0] ;  /* 0x0001c00001067983 */ /* 0x000ea80000300800 */
[----:B------:R-:W2:Y:S01]  /*224a0*/  LDL.LU R217, [R1+0x1bc] ;  /* 0x0001bc0001d97983 */ /* 0x000ea20000300800 */
[----:B------:R-:W-:Y:S02]  /*224b0*/  PRMT R232, RZ, 0x7610, R232 ;  /* 0x00007610ffe87816 */ /* 0x000fe400000000e8 */
[----:B------:R-:W-:Y:S02]  /*224c0*/  PRMT R234, RZ, 0x7610, R234 ;  /* 0x00007610ffea7816 */ /* 0x000fe400000000ea */
[----:B------:R-:W-:Y:S01]  /*224d0*/  PRMT R236, RZ, 0x7610, R236 ;  /* 0x00007610ffec7816 */ /* 0x000fe200000000ec */
[----:B------:R-:W2:Y:S04]  /*224e0*/  LDL.LU R250, [R1+0x1b4] ;  /* 0x0001b40001fa7983 */ /* 0x000ea80000300800 */
[----:B------:R0:W2:Y:S01]  /*224f0*/  @!P0 LDG.E.U8 R232, desc[UR6][R160.64] ;  /* 0x00000006a0e88981 */ /* 0x0000a2000c1e1100 */
[----:B------:R-:W-:-:S03]  /*22500*/  PRMT R238, RZ, 0x7610, R238 ;  /* 0x00007610ffee7816 */ /* 0x000fc600000000ee */
[----:B------:R-:W2:Y:S01]  /*22510*/  LDL.LU R251, [R1+0x1b0] ;  /* 0x0001b00001fb7983 */ /* 0x000ea20000300800 */
[----:B0-----:R-:W-:Y:S02]  /*22520*/  @!P1 IMAD.MOV.U32 R160, RZ, RZ, R227 ;  /* 0x000000ffffa09224 */ /* 0x001fe400078e00e3 */
[----:B------:R-:W-:-:S05]  /*22530*/  @!P1 IMAD.MOV.U32 R161, RZ, RZ, R229 ;  /* 0x000000ffffa19224 */ /* 0x000fca00078e00e5 */
[----:B------:R3:W2:Y:S02]  /*22540*/  @!P1 LDG.E.U8 R234, desc[UR6][R160.64] ;  /* 0x00000006a0ea9981 */ /* 0x0006a4000c1e1100 */
[----:B---3--:R-:W-:Y:S02]  /*22550*/  @!P0 IMAD.MOV.U32 R160, RZ, RZ, R4 ;  /* 0x000000ffffa08224 */ /* 0x008fe400078e0004 */
[----:B----4-:R-:W-:Y:S02]  /*22560*/  @!P0 IMAD.MOV.U32 R161, RZ, RZ, R5 ;  /* 0x000000ffffa18224 */ /* 0x010fe400078e0005 */
[----:B------:R-:W3:Y:S04]  /*22570*/  LDL.LU R5, [R1+0x1ac] ;  /* 0x0001ac0001057983 */ /* 0x000ee80000300800 */
[----:B------:R0:W4:Y:S04]  /*22580*/  @!P0 LDG.E.U8 R236, desc[UR6][R160.64] ;  /* 0x00000006a0ec8981 */ /* 0x000128000c1e1100 */
[----:B------:R-:W4:Y:S04]  /*22590*/  LDL.LU R4, [R1+0x1a8] ;  /* 0x0001a80001047983 */ /* 0x000f280000300800 */
[----:B------:R-:W4:Y:S01]  /*225a0*/  LDL.LU R252, [R1+0x1a0] ;  /* 0x0001a00001fc7983 */ /* 0x000f220000300800 */
[----:B0-----:R-:W-:-:S02]  /*225b0*/  @!P1 IMAD.MOV.U32 R160, RZ, RZ, R219 ;  /* 0x000000ffffa09224 */ /* 0x001fc400078e00db */
[----:B------:R-:W-:-:S05]  /*225c0*/  @!P1 IMAD.MOV.U32 R161, RZ, RZ, R225 ;  /* 0x000000ffffa19224 */ /* 0x000fca00078e00e1 */
[----:B------:R0:W4:Y:S02]  /*225d0*/  @!P1 LDG.E.U8 R238, desc[UR6][R160.64] ;  /* 0x00000006a0ee9981 */ /* 0x000124000c1e1100 */
[----:B0-----:R-:W-:Y:S02]  /*225e0*/  @!P0 IMAD.MOV.U32 R160, RZ, RZ, R2 ;  /* 0x000000ffffa08224 */ /* 0x001fe400078e0002 */
[----:B------:R-:W4:Y:S01]  /*225f0*/  LDL.LU R2, [R1+0x198] ;  /* 0x0001980001027983 */ /* 0x000f220000300800 */
[----:B------:R-:W-:-:S03]  /*22600*/  @!P0 IMAD.MOV.U32 R161, RZ, RZ, R3 ;  /* 0x000000ffffa18224 */ /* 0x000fc600078e0003 */
[----:B------:R-:W4:Y:S04]  /*22610*/  LDL.LU R3, [R1+0x194] ;  /* 0x0001940001037983 */ /* 0x000f280000300800 */
[----:B------:R-:W4:Y:S01]  /*22620*/  LDL.LU R219, [R1+0x190] ;  /* 0x0001900001db7983 */ /* 0x000f220000300800 */
[----:B------:R-:W-:Y:S02]  /*22630*/  PRMT R240, RZ, 0x7610, R240 ;  /* 0x00007610fff07816 */ /* 0x000fe400000000f0 */
[----:B------:R-:W-:-:S04]  /*22640*/  LOP3.LUT R163, R163, 0xffff, RZ, 0xc0, !PT ;  /* 0x0000ffffa3a37812 */ /* 0x000fc800078ec0ff */
[----:B------:R0:W4:Y:S02]  /*22650*/  @!P0 LDG.E.U8 R240, desc[UR6][R160.64] ;  /* 0x00000006a0f08981 */ /* 0x000124000c1e1100 */
[----:B0-----:R-:W-:Y:S02]  /*22660*/  LOP3.LUT R161, R162, 0xffff, RZ, 0xc0, !PT ;  /* 0x0000ffffa2a17812 */ /* 0x001fe400078ec0ff */
[----:B------:R-:W-:-:S04]  /*22670*/  LOP3.LUT R162, R247, 0xffff, RZ, 0xc0, !PT ;  /* 0x0000fffff7a27812 */ /* 0x000fc800078ec0ff */
[----:B------:R-:W-:Y:S02]  /*22680*/  PRMT R237, R162, 0x3340, R163 ;  /* 0x00003340a2ed7816 */ /* 0x000fe400000000a3 */
[----:B--2---:R-:W-:Y:S02]  /*22690*/  LOP3.LUT R162, R6, 0xffff, RZ, 0xc0, !PT ;  /* 0x0000ffff06a27812 */ /* 0x004fe400078ec0ff */
[----:B------:R-:W-:Y:S01]  /*226a0*/  LOP3.LUT R163, R217, 0xffff, RZ, 0xc0, !PT ;  /* 0x0000ffffd9a37812 */ /* 0x000fe200078ec0ff */
[----:B------:R-:W2:Y:S04]  /*226b0*/  LDL.LU R6, [R1+0x280] ;  /* 0x0002800001067983 */ /* 0x000ea80000300800 */
[----:B------:R-:W2:Y:S01]  /*226c0*/  LDL.LU R217, [R1+0x274] ;  /* 0x0002740001d97983 */ /* 0x000ea20000300800 */
[----:B------:R-:W-:-:S03]  /*226d0*/  LOP3.LUT R160, R246, 0xffff, RZ, 0xc0, !PT ;  /* 0x0000fffff6a07812 */ /* 0x000fc600078ec0ff */
[----:B------:R-:W2:Y:S01]  /*226e0*/  LDL.LU R247, [R1+0x278] ;  /* 0x0002780001f77983 */ /* 0x000ea20000300800 */
[----:B------:R-:W-:Y:S02]  /*226f0*/  PRMT R235, R160, 0x3340, R161 ;  /* 0x00003340a0eb7816 */ /* 0x000fe400000000a1 */
[----:B------:R-:W-:Y:S02]  /*22700*/  LOP3.LUT R160, R248, 0xffff, RZ, 0xc0, !PT ;  /* 0x0000fffff8a07812 */ /* 0x000fe400078ec0ff */
[----:B------:R-:W-:Y:S01]  /*22710*/  LOP3.LUT R161, R249, 0xffff, RZ, 0xc0, !PT ;  /* 0x0000fffff9a17812 */ /* 0x000fe200078ec0ff */
[----:B------:R-:W2:Y:S04]  /*22720*/  LDL.LU R248, [R1+0x27c] ;  /* 0x00027c0001f87983 */ /* 0x000ea80000300800 */
[----:B------:R-:W2:Y:S01]  /*22730*/  LDL.LU R249, [R1+0x26c] ;  /* 0x00026c0001f97983 */ /* 0x000ea20000300800 */
[----:B------:R-:W-:-:S02]  /*22740*/  PRMT R231, R160, 0x3340, R161 ;  /* 0x00003340a0e77816 */ /* 0x000fc400000000a1 */
[----:B------:R-:W-:Y:S02]  /*22750*/  LOP3.LUT R160, R250, 0xffff, RZ, 0xc0, !PT ;  /* 0x0000fffffaa07812 */ /* 0x000fe400078ec0ff */
[----:B------:R-:W2:Y:S01]  /*22760*/  LDL.LU R250, [R1+0x270] ;  /* 0x0002700001fa7983 */ /* 0x000ea20000300800 */
[----:B------:R-:W-:Y:S02]  /*22770*/  PRMT R233, R162, 0x3340, R163 ;  /* 0x00003340a2e97816 */ /* 0x000fe400000000a3 */
[----:B------:R-:W-:Y:S02]  /*22780*/  LOP3.LUT R161, R251, 0xffff, RZ, 0xc0, !PT ;  /* 0x0000fffffba17812 */ /* 0x000fe400078ec0ff */
[----:B------:R-:W2:Y:S02]  /*22790*/  LDL.LU R251, [R1+0x260] ;  /* 0x0002600001fb7983 */ /* 0x000ea40000300800 */
[----:B------:R-:W-:Y:S02]  /*227a0*/  PRMT R227, R160, 0x3340, R161 ;  /* 0x00003340a0e37816 */ /* 0x000fe400000000a1 */
[----:B---3--:R-:W-:-:S02]  /*227b0*/  LOP3.LUT R162, R5, 0xffff, RZ, 0xc0, !PT ;  /* 0x0000ffff05a27812 */ /* 0x008fc400078ec0ff */
[----:B----4-:R-:W-:Y:S01]  /*227c0*/  LOP3.LUT R163, R4, 0xffff, RZ, 0xc0, !PT ;  /* 0x0000ffff04a37812 */ /* 0x010fe200078ec0ff */
[----:B------:R-:W3:Y:S04]  /*227d0*/  LDL.LU R5, [R1+0x264] ;  /* 0x0002640001057983 */ /* 0x000ee80000300800 */
[----:B------:R-:W4:Y:S01]  /*227e0*/  LDL.LU R4, [R1+0x268] ;  /* 0x0002680001047983 */ /* 0x000f220000300800 */
[----:B------:R-:W-:Y:S02]  /*227f0*/  PRMT R229, R162, 0x3340, R163 ;  /* 0x00003340a2e57816 */ /* 0x000fe400000000a3 */
[----:B------:R-:W-:Y:S02]  /*22800*/  LOP3.LUT R161, R2, 0xffff, RZ, 0xc0, !PT ;  /* 0x0000ffff02a17812 */ /* 0x000fe400078ec0ff */
[----:B------:R-:W4:Y:S01]  /*22810*/  LDL.LU R2, [R1+0x258] ;  /* 0x0002580001027983 */ /* 0x000f220000300800 */
[----:B------:R-:W-:-:S02]  /*22820*/  LOP3.LUT R162, R3, 0xffff, RZ, 0xc0, !PT ;  /* 0x0000ffff03a27812 */ /* 0x000fc400078ec0ff */
[----:B------:R-:W-:Y:S01]  /*22830*/  LOP3.LUT R163, R219, 0xffff, RZ, 0xc0, !PT ;  /* 0x0000ffffdba37812 */ /* 0x000fe200078ec0ff */
[----:B------:R-:W4:Y:S04]  /*22840*/  LDL.LU R3, [R1+0x25c] ;  /* 0x00025c0001037983 */ /* 0x000f280000300800 */
[----:B------:R-:W4:Y:S01]  /*22850*/  LDL.LU R219, [R1+0x24c] ;  /* 0x00024c0001db7983 */ /* 0x000f220000300800 */
[----:B------:R-:W-:Y:S02]  /*22860*/  LOP3.LUT R160, R252, 0xffff, RZ, 0xc0, !PT ;  /* 0x0000fffffca07812 */ /* 0x000fe400078ec0ff */
[----:B------:R-:W-:Y:S01]  /*22870*/  PRMT R163, R162, 0x3340, R163 ;  /* 0x00003340a2a37816 */ /* 0x000fe200000000a3 */
[----:B------:R-:W4:Y:S01]  /*22880*/  LDL.LU R252, [R1+0x250] ;  /* 0x0002500001fc7983 */ /* 0x000f220000300800 */
[----:B------:R-:W-:-:S02]  /*22890*/  PRMT R225, R160, 0x3340, R161 ;  /* 0x00003340a0e17816 */ /* 0x000fc400000000a1 */
[----:B------:R-:W-:Y:S02]  /*228a0*/  PRMT R160, R235, 0x5410, R237 ;  /* 0x00005410eba07816 */ /* 0x000fe400000000ed */
[----:B------:R-:W-:Y:S02]  /*228b0*/  PRMT R161, R231, 0x5410, R233 ;  /* 0x00005410e7a17816 */ /* 0x000fe400000000e9 */
[----:B------:R-:W-:Y:S02]  /*228c0*/  PRMT R162, R227, 0x5410, R229 ;  /* 0x00005410e3a27816 */ /* 0x000fe400000000e5 */
[----:B------:R-:W-:-:S05]  /*228d0*/  PRMT R163, R225, 0x5410, R163 ;  /* 0x00005410e1a37816 */ /* 0x000fca00000000a3 */
[----:B------:R0:W-:Y:S04]  /*228e0*/  STS.128 [R7+UR4+0x4000], R160 ;  /* 0x004000a007007988 */ /* 0x0001e80008000c04 */
[----:B0-----:R-:W4:Y:S01]  /*228f0*/  LDL.LU R7, [R1+0x254] ;  /* 0x0002540001077983 */ /* 0x001f220000300800 */
[----:B--2---:R-:W-:Y:S02]  /*22900*/  LOP3.LUT R160, R6, 0xffff, RZ, 0xc0, !PT ;  /* 0x0000ffff06a07812 */ /* 0x004fe400078ec0ff */
[----:B------:R-:W-:Y:S01]  /*22910*/  LOP3.LUT R161, R217, 0xffff, RZ, 0xc0, !PT ;  /* 0x0000ffffd9a17812 */ /* 0x000fe200078ec0ff */
[----:B------:R-:W2:Y:S04]  /*22920*/  LDL.LU R6, [R1+0x244] ;  /* 0x0002440001067983 */ /* 0x000ea80000300800 */
[----:B------:R-:W2:Y:S01]  /*22930*/  LDL.LU R217, [R1+0x248] ;  /* 0x0002480001d97983 */ /* 0x000ea20000300800 */
[----:B------:R-:W-:-:S02]  /*22940*/  LOP3.LUT R162, R247, 0xffff, RZ, 0xc0, !PT ;  /* 0x0000fffff7a27812 */ /* 0x000fc400078ec0ff */
[----:B------:R-:W-:Y:S01]  /*22950*/  PRMT R235, R160, 0x3340, R161 ;  /* 0x00003340a0eb7816 */ /* 0x000fe200000000a1 */
[----:B------:R-:W2:Y:S04]  /*22960*/  LDL.LU R245, [R1+0x214] ;  /* 0x0002140001f57983 */ /* 0x000ea80000300800 */
[----:B------:R-:W2:Y:S04]  /*22970*/  LDL.LU R246, [R1+0x208] ;  /* 0x0002080001f67983 */ /* 0x000ea80000300800 */
[----:B------:R-:W2:Y:S01]  /*22980*/  LDL.LU R247, [R1+0x200] ;  /* 0x0002000001f77983 */ /* 0x000ea20000300800 */
[----:B------:R-:W-:-:S02]  /*22990*/  LOP3.LUT R163, R248, 0xffff, RZ, 0xc0, !PT ;  /* 0x0000fffff8a37812 */ /* 0x000fc400078ec0ff */
[----:B------:R-:W-:Y:S02]  /*229a0*/  LOP3.LUT R160, R249, 0xffff, RZ, 0xc0, !PT ;  /* 0x0000fffff9a07812 */ /* 0x000fe400078ec0ff */
[----:B------:R-:W-:Y:S02]  /*229b0*/  LOP3.LUT R161, R250, 0xffff, RZ, 0xc0, !PT ;  /* 0x0000fffffaa17812 */ /* 0x000fe400078ec0ff */
[----:B------:R-:W-:Y:S02]  /*229c0*/  PRMT R237, R162, 0x3340, R163 ;  /* 0x00003340a2ed7816 */ /* 0x000fe400000000a3 */
[----:B------:R-:W-:Y:S02]  /*229d0*/  PRMT R231, R160, 0x3340, R161 ;  /* 0x00003340a0e77816 */ /* 0x000fe400000000a1 */
[----:B------:R-:W-:Y:S02]  /*229e0*/  LOP3.LUT R162, R251, 0xffff, RZ, 0xc0, !PT ;  /* 0x0000fffffba27812 */ /* 0x000fe400078ec0ff */
[----:B---3--:R-:W-:-:S02]  /*229f0*/  LOP3.LUT R163, R5, 0xffff, RZ, 0xc0, !PT ;  /* 0x0000ffff05a37812 */ /* 0x008fc400078ec0ff */
[----:B----4-:R-:W-:Y:S02]  /*22a00*/  LOP3.LUT R160, R4, 0xffff, RZ, 0xc0, !PT ;  /* 0x0000ffff04a07812 */ /* 0x010fe400078ec0ff */
[----:B------:R-:W3:Y:S04]  /*22a10*/  LDL.LU R4, [R1+0x1f8] ;  /* 0x0001f80001047983 */ /* 0x000ee80000300800 */
[----:B------:R-:W4:Y:S01]  /*22a20*/  LDL R5, [R1+0x1288] ;  /* 0x0012880001057983 */ /* 0x000f220000100800 */
[----:B------:R-:W-:-:S03]  /*22a30*/  PRMT R233, R162, 0x3340, R163 ;  /* 0x00003340a2e97816 */ /* 0x000fc600000000a3 */
[----:B------:R-:W3:Y:S01]  /*22a40*/  LDL.LU R248, [R1+0x1f4] ;  /* 0x0001f40001f87983 */ /* 0x000ee20000300800 */
[----:B------:R-:W-:-:S03]  /*22a50*/  LOP3.LUT R161, R2, 0xffff, RZ, 0xc0, !PT ;  /* 0x0000ffff02a17812 */ /* 0x000fc600078ec0ff */
[----:B------:R-:W3:Y:S01]  /*22a60*/  LDL.LU R2, [R1+0x1f0] ;  /* 0x0001f00001027983 */ /* 0x000ee20000300800 */
[----:B------:R-:W-:Y:S02]  /*22a70*/  LOP3.LUT R162, R3, 0xffff, RZ, 0xc0, !PT ;  /* 0x0000ffff03a27812 */ /* 0x000fe400078ec0ff */
[----:B------:R-:W-:Y:S01]  /*22a80*/  LOP3.LUT R163, R219, 0xffff, RZ, 0xc0, !PT ;  /* 0x0000ffffdba37812 */ /* 0x000fe200078ec0ff */
[----:B------:R-:W3:Y:S04]  /*22a90*/  LDL.LU R3, [R1+0x1e8] ;  /* 0x0001e80001037983 */ /* 0x000ee80000300800 */
[----:B------:R-:W3:Y:S01]  /*22aa0*/  LDL.LU R219, [R1+0x1e4] ;  /* 0x0001e40001db7983 */ /* 0x000ee20000300800 */
[----:B------:R-:W-:Y:S02]  /*22ab0*/  PRMT R227, R160, 0x3340, R161 ;  /* 0x00003340a0e37816 */ /* 0x000fe400000000a1 */
[----:B------:R-:W-:Y:S01]  /*22ac0*/  PRMT R229, R162, 0x3340, R163 ;  /* 0x00003340a2e57816 */ /* 0x000fe200000000a3 */
[----:B------:R-:W3:Y:S01]  /*22ad0*/  LDL.LU R249, [R1+0x1dc] ;  /* 0x0001dc0001f97983 */ /* 0x000ee20000300800 */
[----:B------:R-:W-:-:S02]  /*22ae0*/  LOP3.LUT R160, R252, 0xffff, RZ, 0xc0, !PT ;  /* 0x0000fffffca07812 */ /* 0x000fc400078ec0ff */
[----:B------:R-:W-:Y:S02]  /*22af0*/  LOP3.LUT R161, R7, 0xffff, RZ, 0xc0, !PT ;  /* 0x0000ffff07a17812 */ /* 0x000fe400078ec0ff */
[----:B------:R-:W3:Y:S01]  /*22b00*/  LDL.LU R7, [R1+0x1d4] ;  /* 0x0001d40001077983 */ /* 0x000ee20000300800 */
[----:B--2---:R-:W-:-:S03]  /*22b10*/  LOP3.LUT R163, R217, 0xffff, RZ, 0xc0, !PT ;  /* 0x0000ffffd9a37812 */ /* 0x004fc600078ec0ff */
[----:B------:R-:W2:Y:S04]  /*22b20*/  LDL.LU R217, [R1+0x1b8] ;  /* 0x0001b80001d97983 */ /* 0x000ea80000300800 */
[----:B------:R-:W2:Y:S04]  /*22b30*/  LDL.LU R250, [R1+0x19c] ;  /* 0x00019c0001fa7983 */ /* 0x000ea80000300800 */
[----:B------:R-:W2:Y:S01]  /*22b40*/  LDL.LU R251, [R1+0x18c] ;  /* 0x00018c0001fb7983 */ /* 0x000ea20000300800 */
[----:B------:R-:W-:-:S03]  /*22b50*/  LOP3.LUT R162, R6, 0xffff, RZ, 0xc0, !PT ;  /* 0x0000ffff06a27812 */ /* 0x000fc600078ec0ff */
[----:B------:R-:W2:Y:S04]  /*22b60*/  LDL.LU R252, [R1+0x188] ;  /* 0x0001880001fc7983 */ /* 0x000ea80000300800 */
[----:B------:R-:W2:Y:S01]  /*22b70*/  LDL.LU R6, [R1+0x180] ;  /* 0x0001800001067983 */ /* 0x000ea20000300800 */
[----:B------:R-:W-:Y:S02]  /*22b80*/  PRMT R225, R160, 0x3340, R161 ;  /* 0x00003340a0e17816 */ /* 0x000fe400000000a1 */
[----:B------:R-:W-:Y:S02]  /*22b90*/  PRMT R163, R162, 0x3340, R163 ;  /* 0x00003340a2a37816 */ /* 0x000fe400000000a3 */
[----:B------:R-:W-:Y:S02]  /*22ba0*/  PRMT R160, R235, 0x5410, R237 ;  /* 0x00005410eba07816 */ /* 0x000fe400000000ed */
[----:B------:R-:W-:-:S02]  /*22bb0*/  PRMT R161, R231, 0x5410, R233 ;  /* 0x00005410e7a17816 */ /* 0x000fc400000000e9 */
[----:B------:R-:W-:Y:S02]  /*22bc0*/  PRMT R162, R227, 0x5410, R229 ;  /* 0x00005410e3a27816 */ /* 0x000fe400000000e5 */
[----:B------:R-:W-:-:S05]  /*22bd0*/  PRMT R163, R225, 0x5410, R163 ;  /* 0x00005410e1a37816 */ /* 0x000fca00000000a3 */
[----:B----4-:R0:W-:Y:S02]  /*22be0*/  STS.128 [R5+UR4], R160 ;  /* 0x000000a005007988 */ /* 0x0101e40008000c04 */
[----:B0-----:R-:W-:Y:S02]  /*22bf0*/  LOP3.LUT R162, R247, 0xffff, RZ, 0xc0, !PT ;  /* 0x0000fffff7a27812 */ /* 0x001fe400078ec0ff */
[----:B---3--:R-:W-:Y:S02]  /*22c00*/  LOP3.LUT R163, R4, 0xffff, RZ, 0xc0, !PT ;  /* 0x0000ffff04a37812 */ /* 0x008fe400078ec0ff */
[----:B------:R-:W-:Y:S02]  /*22c10*/  LOP3.LUT R160, R245, 0xffff, RZ, 0xc0, !PT ;  /* 0x0000fffff5a07812 */ /* 0x000fe400078ec0ff */
[----:B------:R-:W-:Y:S01]  /*22c20*/  LOP3.LUT R161, R246, 0xffff, RZ, 0xc0, !PT ;  /* 0x0000fffff6a17812 */ /* 0x000fe200078ec0ff */
[----:B------:R-:W3:Y:S01]  /*22c30*/  LDL R4, [R1+0x290] ;  /* 0x0002900001047983 */ /* 0x000ee20000100800 */
[----:B------:R-:W-:-:S02]  /*22c40*/  PRMT R229, R162, 0x3340, R163 ;  /* 0x00003340a2e57816 */ /* 0x000fc400000000a3 */
[----:B------:R-:W-:Y:S02]  /*22c50*/  PRMT R227, R160, 0x3340, R161 ;  /* 0x00003340a0e37816 */ /* 0x000fe400000000a1 */
[----:B------:R-:W-:Y:S02]  /*22c60*/  LOP3.LUT R161, R2, 0xffff, RZ, 0xc0, !PT ;  /* 0x0000ffff02a17812 */ /* 0x000fe400078ec0ff */
[----:B------:R-:W4:Y:S01]  /*22c70*/  LDL.LU R2, [R1+0x114] ;  /* 0x0001140001027983 */ /* 0x000f220000300800 */
[----:B------:R-:W-:Y:S02]  /*22c80*/  LOP3.LUT R162, R3, 0xffff, RZ, 0xc0, !PT ;  /* 0x0000ffff03a27812 */ /* 0x000fe400078ec0ff */
[----:B------:R-:W-:Y:S01]  /*22c90*/  LOP3.LUT R163, R219, 0xffff, RZ, 0xc0, !PT ;  /* 0x0000ffffdba37812 */ /* 0x000fe200078ec0ff */
[----:B------:R-:W4:Y:S03]  /*22ca0*/  LDL.LU R3, [R1+0x110] ;  /* 0x0001100001037983 */ /* 0x000f260000300800 */
[----:B------:R-:W-:-:S02]  /*22cb0*/  PRMT R225, R162, 0x3340, R163 ;  /* 0x00003340a2e17816 */ /* 0x000fc400000000a3 */
[----:B------:R-:W-:Y:S02]  /*22cc0*/  LOP3.LUT R162, R0, 0xffff, RZ, 0xc0, !PT ;  /* 0x0000ffff00a27812 */ /* 0x000fe400078ec0ff */
[----:B------:R-:W4:Y:S01]  /*22cd0*/  LDL.LU R0, [R1+0x28c] ;  /* 0x00028c0001007983 */ /* 0x000f220000300800 */
[----:B------:R-:W-:-:S04]  /*22ce0*/  LOP3.LUT R160, R248, 0xffff, RZ, 0xc0, !PT ;  /* 0x0000fffff8a07812 */ /* 0x000fc800078ec0ff */
[----:B------:R-:W-:Y:S02]  /*22cf0*/  PRMT R219, R160, 0x3340, R161 ;  /* 0x00003340a0db7816 */ /* 0x000fe400000000a1 */
[----:B------:R-:W-:Y:S02]  /*22d00*/  LOP3.LUT R160, R249, 0xffff, RZ, 0xc0, !PT ;  /* 0x0000fffff9a07812 */ /* 0x000fe400078ec0ff */
[----:B------:R-:W-:-:S04]  /*22d10*/  LOP3.LUT R161, R7, 0xffff, RZ, 0xc0, !PT ;  /* 0x0000ffff07a17812 */ /* 0x000fc800078ec0ff */
[----:B------:R-:W-:Y:S02]  /*22d20*/  PRMT R7, R160, 0x3340, R161 ;  /* 0x00003340a0077816 */ /* 0x000fe400000000a1 */
[----:B--2---:R-:W-:Y:S02]  /*22d30*/  LOP3.LUT R163, R217, 0xffff, RZ, 0xc0, !PT ;  /* 0x0000ffffd9a37812 */ /* 0x004fe400078ec0ff */
[----:B------:R-:W-:Y:S02]  /*22d40*/  LOP3.LUT R160, R250, 0xffff, RZ, 0xc0, !PT ;  /* 0x0000fffffaa07812 */ /* 0x000fe400078ec0ff */
[----:B------:R-:W-:Y:S02]  /*22d50*/  LOP3.LUT R161, R251, 0xffff, RZ, 0xc0, !PT ;  /* 0x0000fffffba17812 */ /* 0x000fe400078ec0ff */
[----:B------:R-:W-:Y:S02]  /*22d60*/  PRMT R217, R162, 0x3340, R163 ;  /* 0x00003340a2d97816 */ /* 0x000fe400000000a3 */
[----:B------:R-:W-:-:S02]  /*22d70*/  LOP3.LUT R162, R252, 0xffff, RZ, 0xc0, !PT ;  /* 0x0000fffffca27812 */ /* 0x000fc400078ec0ff */
[----:B------:R-:W-:Y:S02]  /*22d80*/  LOP3.LUT R163, R6, 0xffff, RZ, 0xc0, !PT ;  /* 0x0000ffff06a37812 */ /* 0x000fe400078ec0ff */
[----:B------:R-:W-:Y:S02]  /*22d90*/  PRMT R6, R160, 0x3340, R161 ;  /* 0x00003340a0067816 */ /* 0x000fe400000000a1 */
[----:B------:R-:W-:Y:S02]  /*22da0*/  PRMT R163, R162, 0x3340, R163 ;  /* 0x00003340a2a37816 */ /* 0x000fe400000000a3 */
[----:B------:R-:W-:Y:S02]  /*22db0*/  PRMT R161, R219, 0x5410, R225 ;  /* 0x00005410dba17816 */ /* 0x000fe400000000e1 */
[----:B------:R-:W-:Y:S02]  /*22dc0*/  PRMT R162, R7, 0x5410, R217 ;  /* 0x0000541007a27816 */ /* 0x000fe400000000d9 */
[----:B------:R-:W-:-:S02]  /*22dd0*/  PRMT R163, R6, 0x5410, R163 ;  /* 0x0000541006a37816 */ /* 0x000fc400000000a3 */
[----:B------:R-:W2:Y:S04]  /*22de0*/  LDL.LU R6, [R1+0x10c] ;  /* 0x00010c0001067983 */ /* 0x000ea80000300800 */
[----:B------:R-:W2:Y:S04]  /*22df0*/  LDL.LU R225, [R1+0x108] ;  /* 0x0001080001e17983 */ /* 0x000ea80000300800 */
[----:B------:R-:W2:Y:S04]  /*22e00*/  LDL.LU R217, [R1+0x104] ;  /* 0x0001040001d97983 */ /* 0x000ea80000300800 */
[----:B------:R-:W2:Y:S01]  /*22e10*/  LDL.LU R219, [R1+0x100] ;  /* 0x0001000001db7983 */ /* 0x000ea20000300800 */
[----:B------:R-:W-:-:S05]  /*22e20*/  PRMT R160, R227, 0x5410, R229 ;  /* 0x00005410e3a07816 */ /* 0x000fca00000000e5 */
[----:B------:R0:W-:Y:S02]  /*22e30*/  STS.128 [R5+UR4+0x4000], R160 ;  /* 0x004000a005007988 */ /* 0x0001e40008000c04 */
[----:B0-----:R-:W-:Y:S01]  /*22e40*/  PRMT R162, RZ, 0x7610, R162 ;  /* 0x00007610ffa27816 */ /* 0x001fe200000000a2 */
[----:B---3--:R-:W-:Y:S02]  /*22e50*/  @!P0 IMAD.MOV.U32 R160, RZ, RZ, R4 ;  /* 0x000000ffffa08224 */ /* 0x008fe400078e0004 */
[----:B----4-:R-:W-:-:S05]  /*22e60*/  @!P0 IMAD.MOV.U32 R161, RZ, RZ, R0 ;  /* 0x000000ffffa18224 */ /* 0x010fca00078e0000 */
[----:B------:R0:W3:Y:S02]  /*22e70*/  @!P0 LDG.E.U8 R162, desc[UR6][R160.64] ;  /* 0x00000006a0a28981 */ /* 0x0000e4000c1e1100 */
[----:B0-----:R-:W0:Y:S02]  /*22e80*/  S2R R161, SR_TID.X ;  /* 0x0000000000a17919 */ /* 0x001e240000002100 */
[----:B------:R-:W-:Y:S04]  /*22e90*/  STL [R1+0x12cc], R0 ;  /* 0x0012cc0001007387 */ /* 0x000fe80000100800 */
[----:B------:R-:W4:Y:S04]  /*22ea0*/  LDL.LU R227, [R1+0xfc] ;  /* 0x0000fc0001e37983 */ /* 0x000f280000300800 */
[----:B------:R-:W3:Y:S04]  /*22eb0*/  LDL.LU R229, [R1+0xf8] ;  /* 0x0000f80001e57983 */ /* 0x000ee80000300800 */
        /* <DEDUP_REMOVED lines=16> */
[----:B------:R-:W3:Y:S01]  /*22fc0*/  LDL.LU R252, [R1+0xb4] ;  /* 0x0000b40001fc7983 */ /* 0x000ee20000300800 */
[----:B0-----:R-:W-:-:S05]  /*22fd0*/  LOP3.LUT R161, R161, 0x7f, RZ, 0xc0, !PT ;  /* 0x0000007fa1a17812 */ /* 0x001fca00078ec0ff */
[----:B------:R-:W-:Y:S04]  /*22fe0*/  STS.U8 [R161+UR4+0x8000], R2 ;  /* 0x00800002a1007988 */ /* 0x000fe80008000004 */
[----:B------:R0:W-:Y:S04]  /*22ff0*/  STS.U8 [R161+UR4+0xc000], R3 ;  /* 0x00c00003a1007988 */ /* 0x0001e80008000004 */
[----:B0-----:R-:W3:Y:S04]  /*23000*/  LDL.LU R3, [R1+0xb0] ;  /* 0x0000b00001037983 */ /* 0x001ee80000300800 */
[----:B------:R-:W3:Y:S04]  /*23010*/  LDL.LU R7, [R1+0xac] ;  /* 0x0000ac0001077983 */ /* 0x000ee80000300800 */
[----:B------:R-:W3:Y:S04]  /*23020*/  LDL.LU R5, [R1+0xa8] ;  /* 0x0000a80001057983 */ /* 0x000ee80000300800 */
[----:B------:R-:W3:Y:S04]  /*23030*/  LDL.LU R4, [R1+0xa4] ;  /* 0x0000a40001047983 */ /* 0x000ee80000300800 */
[----:B------:R-:W3:Y:S04]  /*23040*/  LDL.LU R2, [R1+0xa0] ;  /* 0x0000a00001027983 */ /* 0x000ee80000300800 */
[----:B--2---:R0:W-:Y:S04]  /*23050*/  STS.U8 [R161+UR4+0x8400], R6 ;  /* 0x00840006a1007988 */ /* 0x0041e80008000004 */
[----:B------:R-:W-:Y:S04]  /*23060*/  STS.U8 [R161+UR4+0xc400], R225 ;  /* 0x00c400e1a1007988 */ /* 0x000fe80008000004 */
[----:B------:R1:W-:Y:S04]  /*23070*/  STS.U8 [R161+UR4+0x8800], R217 ;  /* 0x008800d9a1007988 */ /* 0x0003e80008000004 */
[----:B------:R2:W-:Y:S04]  /*23080*/  STS.U8 [R161+UR4+0xc800], R219 ;  /* 0x00c800dba1007988 */ /* 0x0005e80008000004 */
[----:B0-----:R-:W3:Y:S04]  /*23090*/  LDL.LU R6, [R1+0x9c] ;  /* 0x00009c0001067983 */ /* 0x001ee80000300800 */
[----:B-1----:R-:W3:Y:S04]  /*230a0*/  LDL.LU R217, [R1+0x98] ;  /* 0x0000980001d97983 */ /* 0x002ee80000300800 */
[----:B--2---:R-:W2:Y:S04]  /*230b0*/  LDL.LU R219, [R1+0x94] ;  /* 0x0000940001db7983 */ /* 0x004ea80000300800 */
[----:B------:R-:W2:Y:S04]  /*230c0*/  LDL.LU R225, [R1+0x90] ;  /* 0x0000900001e17983 */ /* 0x000ea80000300800 */
[----:B------:R-:W2:Y:S04]  /*230d0*/  LDL.LU R160, [R1+0x8c] ;  /* 0x00008c0001a07983 */ /* 0x000ea80000300800 */
[----:B------:R-:W2:Y:S04]  /*230e0*/  LDL.LU R0, [R1+0x88] ;  /* 0x0000880001007983 */ /* 0x000ea80000300800 */
[----:B----4-:R0:W-:Y:S04]  /*230f0*/  STS.U8 [R161+UR4+0x8c00], R227 ;  /* 0x008c00e3a1007988 */ /* 0x0101e80008000004 */
[----:B---3--:R1:W-:Y:S04]  /*23100*/  STS.U8 [R161+UR4+0xcc00], R229 ;  /* 0x00cc00e5a1007988 */ /* 0x0083e80008000004 */
[----:B------:R3:W-:Y:S04]  /*23110*/  STS.U8 [R161+UR4+0x9000], R231 ;  /* 0x009000e7a1007988 */ /* 0x0007e80008000004 */
        /* <DEDUP_REMOVED lines=16> */
[----:B0-----:R-:W2:Y:S04]  /*23220*/  LDL.LU R227, [R1+0x84] ;  /* 0x0000840001e37983 */ /* 0x001ea80000300800 */
[----:B-1----:R-:W2:Y:S04]  /*23230*/  LDL.LU R229, [R1+0x80] ;  /* 0x0000800001e57983 */ /* 0x002ea80000300800 */
[----:B---3--:R-:W3:Y:S04]  /*23240*/  LDL.LU R231, [R1+0x7c] ;  /* 0x00007c0001e77983 */ /* 0x008ee80000300800 */
[----:B----4-:R-:W4:Y:S04]  /*23250*/  LDL.LU R233, [R1+0x78] ;  /* 0x0000780001e97983 */ /* 0x010f280000300800 */
[----:B------:R-:W4:Y:S04]  /*23260*/  LDL.LU R235, [R1+0x74] ;  /* 0x0000740001eb7983 */ /* 0x000f280000300800 */
        /* <DEDUP_REMOVED lines=14> */
[----:B------:R0:W-:Y:S02]  /*23350*/  STS.U8 [R161+UR4+0xf000], R3 ;  /* 0x00f00003a1007988 */ /* 0x0001e40008000004 */
[----:B0-----:R-:W0:Y:S02]  /*23360*/  S2R R3, SR_TID.X ;  /* 0x0000000000037919 */ /* 0x001e240000002100 */
[----:B------:R1:W-:Y:S04]  /*23370*/  STS.U8 [R161+UR4+0xb400], R7 ;  /* 0x00b40007a1007988 */ /* 0x0003e80008000004 */
[----:B------:R1:W-:Y:S04]  /*23380*/  STS.U8 [R161+UR4+0xf400], R5 ;  /* 0x00f40005a1007988 */ /* 0x0003e80008000004 */
[----:B------:R1:W-:Y:S04]  /*23390*/  STS.U8 [R161+UR4+0xb800], R4 ;  /* 0x00b80004a1007988 */ /* 0x0003e80008000004 */
[----:B------:R0:W-:Y:S04]  /*233a0*/  STS.U8 [R161+UR4+0xf800], R2 ;  /* 0x00f80002a1007988 */ /* 0x0001e80008000004 */
[----:B-1----:R-:W4:Y:S04]  /*233b0*/  LDL.LU R7, [R1+0x38] ;  /* 0x0000380001077983 */ /* 0x002f280000300800 */
[----:B------:R-:W4:Y:S04]  /*233c0*/  LDL.LU R5, [R1+0x34] ;  /* 0x0000340001057983 */ /* 0x000f280000300800 */
[----:B------:R-:W4:Y:S04]  /*233d0*/  LDL.LU R4, [R1+0x30] ;  /* 0x0000300001047983 */ /* 0x000f280000300800 */
[----:B0-----:R-:W4:Y:S01]  /*233e0*/  LDL.LU R2, [R1+0x2c] ;  /* 0x00002c0001027983 */ /* 0x001f220000300800 */
[----:B------:R-:W-:-:S04]  /*233f0*/  LOP3.LUT R3, R3, 0x7f, RZ, 0xc0, !PT ;  /* 0x0000007f03037812 */ /* 0x000fc800078ec0ff */
[----:B------:R-:W-:Y:S01]  /*23400*/  LOP3.LUT R3, R3, 0x10, RZ, 0x3c, !PT ;  /* 0x0000001003037812 */ /* 0x000fe200078e3cff */
[----:B------:R0:W-:Y:S04]  /*23410*/  STS.U8 [R161+UR4+0xbc00], R6 ;  /* 0x00bc0006a1007988 */ /* 0x0001e80008000004 */
[----:B------:R1:W-:Y:S04]  /*23420*/  STS.U8 [R161+UR4+0xfc00], R217 ;  /* 0x00fc00d9a1007988 */ /* 0x0003e80008000004 */
[----:B--2---:R2:W-:Y:S04]  /*23430*/  STS.U8 [R3+UR4+0x8080], R219 ;  /* 0x008080db03007988 */ /* 0x0045e80008000004 */
[----:B0-----:R-:W4:Y:S04]  /*23440*/  LDL.LU R6, [R1+0x28] ;  /* 0x0000280001067983 */ /* 0x001f280000300800 */
[----:B-1----:R-:W4:Y:S04]  /*23450*/  LDL.LU R217, [R1+0x24] ;  /* 0x0000240001d97983 */ /* 0x002f280000300800 */
[----:B--2---:R-:W2:Y:S04]  /*23460*/  LDL.LU R219, [R1+0x20] ;  /* 0x0000200001db7983 */ /* 0x004ea80000300800 */
[----:B------:R0:W-:Y:S04]  /*23470*/  STS.U8 [R3+UR4+0xc080], R225 ;  /* 0x00c080e103007988 */ /* 0x0001e80008000004 */
[----:B------:R1:W-:Y:S04]  /*23480*/  STS.U8 [R3+UR4+0x8480], R160 ;  /* 0x008480a003007988 */ /* 0x0003e80008000004 */
[----:B------:R1:W-:Y:S04]  /*23490*/  STS.U8 [R3+UR4+0xc480], R0 ;  /* 0x00c4800003007988 */ /* 0x0003e80008000004 */
[----:B0-----:R-:W2:Y:S04]  /*234a0*/  LDL.LU R225, [R1+0x139c] ;  /* 0x00139c0001e17983 */ /* 0x001ea80000300800 */
[----:B-1----:R-:W2:Y:S04]  /*234b0*/  LDL.LU R160, [R1+0x1c] ;  /* 0x00001c0001a07983 */ /* 0x002ea80000300800 */
[----:B------:R-:W2:Y:S04]  /*234c0*/  LDL.LU R0, [R1+0x18] ;  /* 0x0000180001007983 */ /* 0x000ea80000300800 */
[----:B------:R0:W-:Y:S04]  /*234d0*/  STS.U8 [R3+UR4+0x8880], R227 ;  /* 0x008880e303007988 */ /* 0x0001e80008000004 */
[----:B------:R1:W-:Y:S04]  /*234e0*/  STS.U8 [R3+UR4+0xc880], R229 ;  /* 0x00c880e503007988 */ /* 0x0003e80008000004 */
[----:B---3--:R3:W-:Y:S04]  /*234f0*/  STS.U8 [R3+UR4+0x8c80], R231 ;  /* 0x008c80e703007988 */ /* 0x0087e80008000004 */
[----:B----4-:R4:W-:Y:S04]  /*23500*/  STS.U8 [R3+UR4+0xcc80], R233 ;  /* 0x00cc80e903007988 */ /* 0x0109e80008000004 */
[----:B------:R4:W-:Y:S04]  /*23510*/  STS.U8 [R3+UR4+0x9080], R235 ;  /* 0x009080eb03007988 */ /* 0x0009e80008000004 */
[----:B------:R4:W-:Y:S04]  /*23520*/  STS.U8 [R3+UR4+0xd080], R237 ;  /* 0x00d080ed03007988 */ /* 0x0009e80008000004 */
[----:B0-----:R-:W2:Y:S04]  /*23530*/  LDL.LU R227, [R1+0x1398] ;  /* 0x0013980001e37983 */ /* 0x001ea80000300800 */
[----:B-1----:R-:W2:Y:S04]  /*23540*/  LDL.LU R229, [R1+0x1394] ;  /* 0x0013940001e57983 */ /* 0x002ea80000300800 */
[----:B---3--:R-:W3:Y:S04]  /*23550*/  LDL.LU R231, [R1+0x1390] ;  /* 0x0013900001e77983 */ /* 0x008ee80000300800 */
[----:B----4-:R-:W4:Y:S04]  /*23560*/  LDL.LU R233, [R1+0x138c] ;  /* 0x00138c0001e97983 */ /* 0x010f280000300800 */
[----:B------:R-:W3:Y:S04]  /*23570*/  LDL.LU R235, [R1+0x1388] ;  /* 0x0013880001eb7983 */ /* 0x000ee80000300800 */
[----:B------:R-:W4:Y:S04]  /*23580*/  LDL.LU R237, [R1+0x1384] ;  /* 0x0013840001ed7983 */ /* 0x000f280000300800 */
[----:B------:R0:W-:Y:S04]  /*23590*/  STS.U8 [R3+UR4+0x9480], R239 ;  /* 0x009480ef03007988 */ /* 0x0001e80008000004 */
[----:B------:R1:W-:Y:S04]  /*235a0*/  STS.U8 [R3+UR4+0xd480], R241 ;  /* 0x00d480f103007988 */ /* 0x0003e80008000004 */
[----:B------:R1:W-:Y:S04]  /*235b0*/  STS.U8 [R3+UR4+0x9880], R242 ;  /* 0x009880f203007988 */ /* 0x0003e80008000004 */
[----:B------:R1:W-:Y:S04]  /*235c0*/  STS.U8 [R3+UR4+0xd880], R243 ;  /* 0x00d880f303007988 */ /* 0x0003e80008000004 */
[----:B------:R1:W-:Y:S04]  /*235d0*/  STS.U8 [R3+UR4+0x9c80], R244 ;  /* 0x009c80f403007988 */ /* 0x0003e80008000004 */
[----:B------:R1:W-:Y:S04]  /*235e0*/  STS.U8 [R3+UR4+0xdc80], R245 ;  /* 0x00dc80f503007988 */ /* 0x0003e80008000004 */
[----:B0-----:R-:W3:Y:S04]  /*235f0*/  LDL.LU R239, [R1+0x1380] ;  /* 0x0013800001ef7983 */ /* 0x001ee80000300800 */
[----:B-1----:R-:W4:Y:S04]  /*23600*/  LDL.LU R241, [R1+0x137c] ;  /* 0x00137c0001f17983 */ /* 0x002f280000300800 */
[----:B------:R-:W3:Y:S04]  /*23610*/  LDL.LU R242, [R1+0x1378] ;  /* 0x0013780001f27983 */ /* 0x000ee80000300800 */
[----:B------:R-:W4:Y:S04]  /*23620*/  LDL.LU R243, [R1+0x1374] ;  /* 0x0013740001f37983 */ /* 0x000f280000300800 */
        /* <DEDUP_REMOVED lines=24> */
[----:B------:R0:W-:Y:S04]  /*237b0*/  STS.U8 [R3+UR4+0xf480], R6 ;  /* 0x00f4800603007988 */ /* 0x0001e80008000004 */
[----:B------:R1:W-:Y:S04]  /*237c0*/  STS.U8 [R3+UR4+0xb880], R217 ;  /* 0x00b880d903007988 */ /* 0x0003e80008000004 */
[----:B--2---:R2:W-:Y:S04]  /*237d0*/  STS.U8 [R3+UR4+0xf880], R219 ;  /* 0x00f880db03007988 */ /* 0x0045e80008000004 */
[----:B0-----:R-:W4:Y:S04]  /*237e0*/  LDL.LU R6, [R1+0x133c] ;  /* 0x00133c0001067983 */ /* 0x001f280000300800 */
[----:B-1----:R-:W3:Y:S04]  /*237f0*/  LDL.LU R217, [R1+0x1338] ;  /* 0x0013380001d97983 */ /* 0x002ee80000300800 */
[----:B--2---:R-:W2:Y:S04]  /*23800*/  LDL.LU R219, [R1+0x1334] ;  /* 0x0013340001db7983 */ /* 0x004ea80000300800 */
[----:B--2---:R-:W-:Y:S04]  /*23810*/  STS.U8 [R3+UR4+0xbc80], R219 ;  /* 0x00bc80db03007988 */ /* 0x004fe80008000004 */
[----:B---3--:R0:W-:Y:S04]  /*23820*/  STS.U8 [R3+UR4+0xfc80], R217 ;  /* 0x00fc80d903007988 */ /* 0x0081e80008000004 */
[----:B0-----:R-:W2:Y:S01]  /*23830*/  LDL.LU R3, [R1+0x1330] ;  /* 0x0013300001037983 */ /* 0x001ea20000300800 */
[----:B------:R-:W0:Y:S02]  /*23840*/  S2R R219, SR_TID.X ;  /* 0x0000000000db7919 */ /* 0x000e240000002100 */
[----:B0-----:R-:W-:-:S04]  /*23850*/  LOP3.LUT R219, R219, 0x7f, RZ, 0xc0, !PT ;  /* 0x0000007fdbdb7812 */ /* 0x001fc800078ec0ff */
[----:B------:R-:W-:-:S05]  /*23860*/  LOP3.LUT R219, R219, 0x20, RZ, 0x3c, !PT ;  /* 0x00000020dbdb7812 */ /* 0x000fca00078e3cff */
[----:B------:R-:W-:Y:S04]  /*23870*/  STS.U8 [R219+UR4+0x8100], R160 ;  /* 0x008100a0db007988 */ /* 0x000fe80008000004 */
[----:B------:R0:W-:Y:S02]  /*23880*/  STS.U8 [R219+UR4+0xc100], R0 ;  /* 0x00c10000db007988 */ /* 0x0001e40008000004 */
[----:B0-----:R-:W0:Y:S02]  /*23890*/  S2R R0, SR_TID.X ;  /* 0x0000000000007919 */ /* 0x001e240000002100 */
[----:B0-----:R-:W-:-:S04]  /*238a0*/  LOP3.LUT R0, R0, 0x7f, RZ, 0xc0, !PT ;  /* 0x0000007f00007812 */ /* 0x001fc800078ec0ff */
[C---:B------:R-:W-:Y:S01]  /*238b0*/  LOP3.LUT R160, R0.reuse, 0x30, RZ, 0x3c, !PT ;  /* 0x0000003000a07812 */ /* 0x040fe200078e3cff */
[----:B--2---:R0:W-:Y:S04]  /*238c0*/  STS.U8 [R219+UR4+0x8500], R3 ;  /* 0x00850003db007988 */ /* 0x0041e80008000004 */
[----:B----4-:R1:W-:Y:S04]  /*238d0*/  STS.U8 [R219+UR4+0xc500], R6 ;  /* 0x00c50006db007988 */ /* 0x0103e80008000004 */
[----:B------:R2:W-:Y:S04]  /*238e0*/  STS.U8 [R219+UR4+0x8900], R2 ;  /* 0x00890002db007988 */ /* 0x0005e80008000004 */
[----:B------:R3:W-:Y:S04]  /*238f0*/  STS.U8 [R219+UR4+0xc900], R4 ;  /* 0x00c90004db007988 */ /* 0x0007e80008000004 */
[----:B------:R4:W-:Y:S04]  /*23900*/  STS.U8 [R219+UR4+0x8d00], R5 ;  /* 0x008d0005db007988 */ /* 0x0009e80008000004 */
[----:B------:R4:W-:Y:S04]  /*23910*/  STS.U8 [R219+UR4+0xcd00], R7 ;  /* 0x00cd0007db007988 */ /* 0x0009e80008000004 */
[----:B------:R-:W-:Y:S04]  /*23920*/  STS.U8 [R219+UR4+0x9100], R252 ;  /* 0x009100fcdb007988 */ /* 0x000fe80008000004 */
        /* <DEDUP_REMOVED lines=41> */
[----:B------:R4:W-:Y:S04]  /*23bc0*/  STS.U8 [R160+UR4+0xa580], R21 ;  /* 0x00a58015a0007988 */ /* 0x0009e80008000004 */
[----:B------:R4:W-:Y:S04]  /*23bd0*/  STS.U8 [R160+UR4+0xe580], R20 ;  /* 0x00e58014a0007988 */ /* 0x0009e80008000004 */
[----:B------:R-:W-:Y:S04]  /*23be0*/  STS.U8 [R160+UR4+0xa980], R19 ;  /* 0x00a98013a0007988 */ /* 0x000fe80008000004 */
[----:B------:R-:W-:Y:S04]  /*23bf0*/  STS.U8 [R160+UR4+0xe980], R18 ;  /* 0x00e98012a0007988 */ /* 0x000fe80008000004 */
[----:B0-----:R-:W4:Y:S04]  /*23c00*/  LDL.LU R3, [R1+0x132c] ;  /* 0x00132c0001037983 */ /* 0x001f280000300800 */
[----:B------:R-:W-:Y:S04]  /*23c10*/  STS.U8 [R160+UR4+0xad80], R17 ;  /* 0x00ad8011a0007988 */ /* 0x000fe80008000004 */
[----:B-1----:R-:W4:Y:S04]  /*23c20*/  LDL.LU R6, [R1+0x1328] ;  /* 0x0013280001067983 */ /* 0x002f280000300800 */
[----:B------:R-:W-:Y:S04]  /*23c30*/  STS.U8 [R160+UR4+0xed80], R16 ;  /* 0x00ed8010a0007988 */ /* 0x000fe80008000004 */
[----:B--2---:R-:W2:Y:S04]  /*23c40*/  LDL.LU R2, [R1+0x1324] ;  /* 0x0013240001027983 */ /* 0x004ea80000300800 */
[----:B------:R0:W-:Y:S04]  /*23c50*/  STS.U8 [R160+UR4+0xb180], R15 ;  /* 0x00b1800fa0007988 */ /* 0x0001e80008000004 */
[----:B---3--:R-:W3:Y:S04]  /*23c60*/  LDL.LU R4, [R1+0x1320] ;  /* 0x0013200001047983 */ /* 0x008ee80000300800 */
[----:B------:R1:W-:Y:S04]  /*23c70*/  STS.U8 [R160+UR4+0xf180], R14 ;  /* 0x00f1800ea0007988 */ /* 0x0003e80008000004 */
[----:B----4-:R-:W4:Y:S04]  /*23c80*/  LDL.LU R5, [R1+0x131c] ;  /* 0x00131c0001057983 */ /* 0x010f280000300800 */
[----:B------:R1:W-:Y:S04]  /*23c90*/  STS.U8 [R160+UR4+0xb580], R13 ;  /* 0x00b5800da0007988 */ /* 0x0003e80008000004 */
[----:B------:R-:W2:Y:S04]  /*23ca0*/  LDL.LU R7, [R1+0x1318] ;  /* 0x0013180001077983 */ /* 0x000ea80000300800 */
[----:B------:R1:W-:Y:S04]  /*23cb0*/  STS.U8 [R160+UR4+0xf580], R12 ;  /* 0x00f5800ca0007988 */ /* 0x0003e80008000004 */
[----:B------:R-:W3:Y:S04]  /*23cc0*/  LDL R21, [R1+0x1230] ;  /* 0x0012300001157983 */ /* 0x000ee80000100800 */
[----:B------:R-:W4:Y:S01]  /*23cd0*/  LDL R20, [R1+0x1234] ;  /* 0x0012340001147983 */ /* 0x000f220000100800 */
[----:B------:R-:W-:-:S03]  /*23ce0*/  LOP3.LUT R0, R0, 0x40, RZ, 0x3c, !PT ;  /* 0x0000004000007812 */ /* 0x000fc600078e3cff */
[----:B0-----:R-:W2:Y:S04]  /*23cf0*/  LDL R15, [R1+0x1228] ;  /* 0x00122800010f7983 */ /* 0x001ea80000100800 */
[----:B-1----:R-:W2:Y:S04]  /*23d00*/  LDL R14, [R1+0x122c] ;  /* 0x00122c00010e7983 */ /* 0x002ea80000100800 */
[----:B------:R-:W3:Y:S04]  /*23d10*/  LDL R13, [R1+0x1238] ;  /* 0x00123800010d7983 */ /* 0x000ee80000100800 */
[----:B------:R-:W2:Y:S04]  /*23d20*/  LDL R23, [R1+0x11c0] ;  /* 0x0011c00001177983 */ /* 0x000ea80000100800 */
[----:B------:R-:W3:Y:S04]  /*23d30*/  LDL R12, [R1+0x123c] ;  /* 0x00123c00010c7983 */ /* 0x000ee80000100800 */
        /* <DEDUP_REMOVED lines=28> */
[----:B0-----:R-:W2:Y:S04]  /*23f00*/  LDL R11, [R1+0x1240] ;  /* 0x00124000010b7983 */ /* 0x001ea80000100800 */
[----:B-1----:R-:W2:Y:S04]  /*23f10*/  LDL R10, [R1+0x1244] ;  /* 0x00124400010a7983 */ /* 0x002ea80000100800 */
[----:B------:R-:W2:Y:S04]  /*23f20*/  LDL R22, [R1+0x11c4] ;  /* 0x0011c40001167983 */ /* 0x000ea80000100800 */
[----:B------:R-:W2:Y:S04]  /*23f30*/  LDL R17, [R1+0x11b8] ;  /* 0x0011b80001117983 */ /* 0x000ea80000100800 */
[----:B------:R-:W2:Y:S04]  /*23f40*/  LDL R16, [R1+0x11bc] ;  /* 0x0011bc0001107983 */ /* 0x000ea80000100800 */
[----:B------:R-:W-:Y:S04]  /*23f50*/  STS.U8 [R0+UR4+0xb200], R186 ;  /* 0x00b200ba00007988 */ /* 0x000fe80008000004 */
[----:B------:R-:W2:Y:S04]  /*23f60*/  LDL.LU R247, [R1+0x4a8] ;  /* 0x0004a80001f77983 */ /* 0x000ea80000300800 */
        /* <DEDUP_REMOVED lines=12> */
[----:B------:R0:W-:Y:S04]  /*24030*/  STS.U8 [R0+UR4+0xfe00], R194 ;  /* 0x00fe00c200007988 */ /* 0x0001e80008000004 */
[----:B------:R-:W2:Y:S01]  /*24040*/  LDL.LU R246, [R1+0x398] ;  /* 0x0003980001f67983 */ /* 0x000ea20000300800 */
[----:B------:R-:W-:-:S03]  /*24050*/  LOP3.LUT R18, R161, 0x50, RZ, 0x3c, !PT ;  /* 0x00000050a1127812 */ /* 0x000fc600078e3cff */
[----:B0-----:R-:W2:Y:S04]  /*24060*/  LDL.LU R0, [R1+0x3ac] ;  /* 0x0003ac0001007983 */ /* 0x001ea80000300800 */
[----:B------:R-:W2:Y:S04]  /*24070*/  LDL.LU R239, [R1+0x330] ;  /* 0x0003300001ef7983 */ /* 0x000ea80000300800 */
[----:B------:R-:W2:Y:S04]  /*24080*/  LDL.LU R237, [R1+0x328] ;  /* 0x0003280001ed7983 */ /* 0x000ea80000300800 */
[----:B------:R-:W2:Y:S04]  /*24090*/  LDL.LU R235, [R1+0x320] ;  /* 0x0003200001eb7983 */ /* 0x000ea80000300800 */
[----:B------:R-:W2:Y:S04]  /*240a0*/  LDL.LU R233, [R1+0x318] ;  /* 0x0003180001e97983 */ /* 0x000ea80000300800 */
[----:B------:R-:W2:Y:S04]  /*240b0*/  LDL.LU R248, [R1+0x310] ;  /* 0x0003100001f87983 */ /* 0x000ea80000300800 */
        /* <DEDUP_REMOVED lines=20> */
[----:B------:R-:W2:Y:S04]  /*24200*/  LDL.LU R213, [R1+0x294] ;  /* 0x0002940001d57983 */ /* 0x000ea80000300800 */
[----:B------:R-:W-:Y:S04]  /*24210*/  STS.U8 [R18+UR4+0x9680], R216 ;  /* 0x009680d812007988 */ /* 0x000fe80008000004 */
[----:B------:R-:W2:Y:S04]  /*24220*/  LDL.LU R211, [R1+0x284] ;  /* 0x0002840001d37983 */ /* 0x000ea80000300800 */
[----:B------:R1:W-:Y:S04]  /*24230*/  STS.U8 [R18+UR4+0xd680], R218 ;  /* 0x00d680da12007988 */ /* 0x0003e80008000004 */
[----:B------:R-:W-:Y:S04]  /*24240*/  STS.U8 [R18+UR4+0x9a80], R220 ;  /* 0x009a80dc12007988 */ /* 0x000fe80008000004 */
[----:B------:R4:W-:Y:S04]  /*24250*/  STS.U8 [R18+UR4+0xda80], R222 ;  /* 0x00da80de12007988 */ /* 0x0009e80008000004 */
[----:B------:R3:W-:Y:S04]  /*24260*/  STS.U8 [R18+UR4+0x9e80], R224 ;  /* 0x009e80e012007988 */ /* 0x0007e80008000004 */
[----:B0-----:R-:W2:Y:S04]  /*24270*/  LDL.LU R214, [R1+0x30c] ;  /* 0x00030c0001d67983 */ /* 0x001ea80000300800 */
[----:B------:R0:W-:Y:S04]  /*24280*/  STS.U8 [R18+UR4+0xde80], R226 ;  /* 0x00de80e212007988 */ /* 0x0001e80008000004 */
[----:B-1----:R-:W2:Y:S04]  /*24290*/  LDL.LU R218, [R1+0x314] ;  /* 0x0003140001da7983 */ /* 0x002ea80000300800 */
[----:B----4-:R-:W4:Y:S04]  /*242a0*/  LDL.LU R222, [R1+0x31c] ;  /* 0x00031c0001de7983 */ /* 0x010f280000300800 */
[----:B---3--:R-:W3:Y:S04]  /*242b0*/  LDL.LU R224, [R1+0x384] ;  /* 0x0003840001e07983 */ /* 0x008ee80000300800 */
[----:B------:R1:W-:Y:S04]  /*242c0*/  STS.U8 [R18+UR4+0xa280], R228 ;  /* 0x00a280e412007988 */ /* 0x0003e80008000004 */
[----:B------:R1:W-:Y:S04]  /*242d0*/  STS.U8 [R18+UR4+0xe280], R230 ;  /* 0x00e280e612007988 */ /* 0x0003e80008000004 */
[----:B0-----:R-:W4:Y:S04]  /*242e0*/  LDL.LU R226, [R1+0x324] ;  /* 0x0003240001e27983 */ /* 0x001f280000300800 */
[----:B------:R0:W-:Y:S04]  /*242f0*/  STS.U8 [R18+UR4+0xa680], R232 ;  /* 0x00a680e812007988 */ /* 0x0001e80008000004 */
[----:B------:R0:W-:Y:S04]  /*24300*/  STS.U8 [R18+UR4+0xe680], R234 ;  /* 0x00e680ea12007988 */ /* 0x0001e80008000004 */
[----:B------:R0:W-:Y:S04]  /*24310*/  STS.U8 [R18+UR4+0xaa80], R236 ;  /* 0x00aa80ec12007988 */ /* 0x0001e80008000004 */
[----:B------:R-:W-:Y:S04]  /*24320*/  STS.U8 [R18+UR4+0xea80], R238 ;  /* 0x00ea80ee12007988 */ /* 0x000fe80008000004 */
[----:B-1----:R-:W3:Y:S04]  /*24330*/  LDL.LU R228, [R1+0x434] ;  /* 0x0004340001e47983 */ /* 0x002ee80000300800 */
[----:B------:R-:W4:Y:S04]  /*24340*/  LDL.LU R230, [R1+0x32c] ;  /* 0x00032c0001e67983 */ /* 0x000f280000300800 */
[----:B0-----:R-:W4:Y:S04]  /*24350*/  LDL.LU R232, [R1+0x38c] ;  /* 0x00038c0001e87983 */ /* 0x001f280000300800 */
[----:B------:R-:W3:Y:S04]  /*24360*/  LDL.LU R234, [R1+0x5a4] ;  /* 0x0005a40001ea7983 */ /* 0x000ee80000300800 */
[----:B------:R-:W4:Y:S04]  /*24370*/  LDL.LU R236, [R1+0x394] ;  /* 0x0003940001ec7983 */ /* 0x000f280000300800 */
[----:B------:R0:W-:Y:S04]  /*24380*/  STS.U8 [R18+UR4+0xae80], R240 ;  /* 0x00ae80f012007988 */ /* 0x0001e80008000004 */
[----:B------:R-:W3:Y:S04]  /*24390*/  LDL R153, [R1+0x11b0] ;  /* 0x0011b00001997983 */ /* 0x000ee80000100800 */
[----:B------:R-:W4:Y:S04]  /*243a0*/  LDL R152, [R1+0x11b4] ;  /* 0x0011b40001987983 */ /* 0x000f280000100800 */
[----:B0-----:R-:W4:Y:S04]  /*243b0*/  LDL.LU R240, [R1+0x39c] ;  /* 0x00039c0001f07983 */ /* 0x001f280000300800 */
[----:B------:R-:W4:Y:S04]  /*243c0*/  LDL R19, [R1+0x11a8] ;  /* 0x0011a80001137983 */ /* 0x000f280000100800 */
[----:B------:R-:W4:Y:S04]  /*243d0*/  LDL R18, [R1+0x11ac] ;  /* 0x0011ac0001127983 */ /* 0x000f280000100800 */
[----:B------:R-:W4:Y:S04]  /*243e0*/  LDL R155, [R1+0x1140] ;  /* 0x00114000019b7983 */ /* 0x000f280000100800 */
[----:B------:R-:W4:Y:S01]  /*243f0*/  LDL R154, [R1+0x1144] ;  /* 0x00114400019a7983 */ /* 0x000f220000100800 */
[----:B------:R-:W-:-:S03]  /*24400*/  PRMT R9, RZ, 0x7610, R9 ;  /* 0x00007610ff097816 */ /* 0x000fc60000000009 */
[----:B------:R-:W4:Y:S04]  /*24410*/  LDL R157, [R1+0x1130] ;  /* 0x00113000019d7983 */ /* 0x000f280000100800 */
[----:B------:R-:W4:Y:S01]  /*24420*/  LDL R156, [R1+0x1134] ;  /* 0x00113400019c7983 */ /* 0x000f220000100800 */
[----:B------:R-:W-:-:S03]  /*24430*/  PRMT R8, RZ, 0x7610, R8 ;  /* 0x00007610ff087816 */ /* 0x000fc60000000008 */
[----:B------:R-:W4:Y:S04]  /*24440*/  LDL R159, [R1+0x10c0] ;  /* 0x0010c000019f7983 */ /* 0x000f280000100800 */
        /* <DEDUP_REMOVED lines=28> */
[----:B------:R0:W4:Y:S02]  /*24610*/  @!P1 LDG.E.U8 R9, desc[UR6][R12.64] ;  /* 0x000000060c099981 */ /* 0x000124000c1e1100 */
[----:B0-----:R-:W-:-:S02]  /*24620*/  @!P0 IMAD.MOV.U32 R12, RZ, RZ, R20 ;  /* 0x000000ffff0c8224 */ /* 0x001fc400078e0014 */
[----:B------:R-:W-:Y:S01]  /*24630*/  @!P0 IMAD.MOV.U32 R13, RZ, RZ, R21 ;  /* 0x000000ffff0d8224 */ /* 0x000fe200078e0015 */
[----:B------:R-:W4:Y:S04]  /*24640*/  LDL R20, [R1+0x113c] ;  /* 0x00113c0001147983 */ /* 0x000f280000100800 */
[----:B------:R-:W4:Y:S04]  /*24650*/  LDL R21, [R1+0x1138] ;  /* 0x0011380001157983 */ /* 0x000f280000100800 */
[----:B--2---:R0:W2:Y:S02]  /*24660*/  @!P0 LDG.E.U8 R8, desc[UR6][R10.64] ;  /* 0x000000060a088981 */ /* 0x0040a4000c1e1100 */
[----:B0-----:R-:W-:-:S02]  /*24670*/  PRMT R10, RZ, 0x7610, R10 ;  /* 0x00007610ff0a7816 */ /* 0x001fc4000000000a */
[----:B------:R-:W-:-:S04]  /*24680*/  PRMT R11, RZ, 0x7610, R11 ;  /* 0x00007610ff0b7816 */ /* 0x000fc8000000000b */
[----:B------:R0:W2:Y:S04]  /*24690*/  @!P0 LDG.E.U8 R10, desc[UR6][R12.64] ;  /* 0x000000060c0a8981 */ /* 0x0000a8000c1e1100 */
[----:B------:R1:W2:Y:S01]  /*246a0*/  @!P1 LDG.E.U8 R11, desc[UR6][R14.64] ;  /* 0x000000060e0b9981 */ /* 0x0002a2000c1e1100 */
[----:B0-----:R-:W-:Y:S01]  /*246b0*/  PRMT R12, RZ, 0x7610, R12 ;  /* 0x00007610ff0c7816 */ /* 0x001fe2000000000c */
[----:B-1----:R-:W-:Y:S02]  /*246c0*/  @!P0 IMAD.MOV.U32 R14, RZ, RZ, R22 ;  /* 0x000000ffff0e8224 */ /* 0x002fe400078e0016 */
[----:B------:R-:W-:Y:S01]  /*246d0*/  @!P0 IMAD.MOV.U32 R15, RZ, RZ, R23 ;  /* 0x000000ffff0f8224 */ /* 0x000fe200078e0017 */
[----:B------:R-:W2:Y:S04]  /*246e0*/  LDL R22, [R1+0x112c] ;  /* 0x00112c0001167983 */ /* 0x000ea80000100800 */
[----:B------:R-:W2:Y:S04]  /*246f0*/  LDL R23, [R1+0x1128] ;  /* 0x0011280001177983 */ /* 0x000ea80000100800 */
[----:B------:R0:W2:Y:S01]  /*24700*/  @!P0 LDG.E.U8 R12, desc[UR6][R14.64] ;  /* 0x000000060e0c8981 */ /* 0x0000a2000c1e1100 */
[----:B------:R-:W-:-:S06]  /*24710*/  PRMT R13, RZ, 0x7610, R13 ;  /* 0x00007610ff0d7816 */ /* 0x000fcc000000000d */
[----:B------:R3:W2:Y:S01]  /*24720*/  @!P1 LDG.E.U8 R13, desc[UR6][R16.64] ;  /* 0x00000006100d9981 */ /* 0x0006a2000c1e1100 */
[----:B0-----:R-:W-:Y:S02]  /*24730*/  PRMT R15, RZ, 0x7610, R15 ;  /* 0x00007610ff0f7816 */ /* 0x001fe4000000000f */
[----:B------:R-:W-:Y:S01]  /*24740*/  PRMT R14, RZ, 0x7610, R14 ;  /* 0x00007610ff0e7816 */ /* 0x000fe2000000000e */
[----:B---3--:R-:W-:Y:S02]  /*24750*/  @!P0 IMAD.MOV.U32 R17, RZ, RZ, R153 ;  /* 0x000000ffff118224 */ /* 0x008fe400078e0099 */
[----:B----4-:R-:W-:Y:S01]  /*24760*/  @!P0 IMAD.MOV.U32 R16, RZ, RZ, R152 ;  /* 0x000000ffff108224 */ /* 0x010fe200078e0098 */
[----:B------:R-:W3:Y:S04]  /*24770*/  LDL R153, [R1+0x10b8] ;  /* 0x0010b80001997983 */ /* 0x000ee80000100800 */
[----:B------:R-:W3:Y:S04]  /*24780*/  LDL R152, [R1+0x10bc] ;  /* 0x0010bc0001987983 */ /* 0x000ee80000100800 */
[----:B------:R-:W4:Y:S04]  /*24790*/  @!P0 LDG.E.U8 R14, desc[UR6][R16.64] ;  /* 0x00000006100e8981 */ /* 0x000f28000c1e1100 */
[----:B------:R0:W4:Y:S02]  /*247a0*/  @!P1 LDG.E.U8 R15, desc[UR6][R18.64] ;  /* 0x00000006120f9981 */ /* 0x000124000c1e1100 */
[----:B0-----:R-:W-:-:S02]  /*247b0*/  @!P0 IMAD.MOV.U32 R18, RZ, RZ, R154 ;  /* 0x000000ffff128224 */ /* 0x001fc400078e009a */
[----:B------:R-:W-:Y:S01]  /*247c0*/  @!P0 IMAD.MOV.U32 R19, RZ, RZ, R155 ;  /* 0x000000ffff138224 */ /* 0x000fe200078e009b */
[----:B------:R-:W4:Y:S04]  /*247d0*/  LDL R154, [R1+0x10ac] ;  /* 0x0010ac00019a7983 */ /* 0x000f280000100800 */
[----:B------:R-:W4:Y:S01]  /*247e0*/  LDL R155, [R1+0x10a8] ;  /* 0x0010a800019b7983 */ /* 0x000f220000100800 */
[----:B------:R-:W-:-:S06]  /*247f0*/  PRMT R17, RZ, 0x7610, R17 ;  /* 0x00007610ff117816 */ /* 0x000fcc0000000011 */
[----:B------:R0:W4:Y:S02]  /*24800*/  @!P1 LDG.E.U8 R17, desc[UR6][R20.64] ;  /* 0x0000000614119981 */ /* 0x000124000c1e1100 */
[----:B0-----:R-:W-:Y:S02]  /*24810*/  @!P0 IMAD.MOV.U32 R20, RZ, RZ, R156 ;  /* 0x000000ffff148224 */ /* 0x001fe400078e009c */
[----:B------:R-:W-:Y:S01]  /*24820*/  @!P0 IMAD.MOV.U32 R21, RZ, RZ, R157 ;  /* 0x000000ffff158224 */ /* 0x000fe200078e009d */
[----:B------:R-:W4:Y:S04]  /*24830*/  LDL R156, [R1+0x103c] ;  /* 0x00103c00019c7983 */ /* 0x000f280000100800 */
[----:B------:R-:W4:Y:S01]  /*24840*/  LDL R157, [R1+0x1038] ;  /* 0x00103800019d7983 */ /* 0x000f220000100800 */
[----:B------:R-:W-:-:S06]  /*24850*/  PRMT R16, RZ, 0x7610, R16 ;  /* 0x00007610ff107816 */ /* 0x000fcc0000000010 */
[----:B------:R0:W4:Y:S02]  /*24860*/  @!P0 LDG.E.U8 R16, desc[UR6][R18.64] ;  /* 0x0000000612108981 */ /* 0x000124000c1e1100 */
[----:B0-----:R-:W-:Y:S02]  /*24870*/  PRMT R18, RZ, 0x7610, R18 ;  /* 0x00007610ff127816 */ /* 0x001fe40000000012 */
[----:B------:R-:W-:-:S04]  /*24880*/  PRMT R19, RZ, 0x7610, R19 ;  /* 0x00007610ff137816 */ /* 0x000fc80000000013 */
[----:B------:R0:W4:Y:S02]  /*24890*/  @!P0 LDG.E.U8 R18, desc[UR6][R20.64] ;  /* 0x0000000614128981 */ /* 0x000124000c1e1100 */
[----:B0-----:R-:W-:Y:S02]  /*248a0*/  PRMT R20, RZ, 0x7610, R20 ;  /* 0x00007610ff147816 */ /* 0x001fe40000000014 */
[----:B--2---:R0:W2:Y:S01]  /*248b0*/  @!P1 LDG.E.U8 R19, desc[UR6][R22.64] ;  /* 0x0000000616139981 */ /* 0x0040a2000c1e1100 */
[----:B------:R-:W-:Y:S01]  /*248c0*/  PRMT R21, RZ, 0x7610, R21 ;  /* 0x00007610ff157816 */ /* 0x000fe20000000015 */
[----:B0-----:R-:W-:Y:S02]  /*248d0*/  @!P0 IMAD.MOV.U32 R22, RZ, RZ, R158 ;  /* 0x000000ffff168224 */ /* 0x001fe400078e009e */
[----:B------:R-:W-:Y:S01]  /*248e0*/  @!P0 IMAD.MOV.U32 R23, RZ, RZ, R159 ;  /* 0x000000ffff178224 */ /* 0x000fe200078e009f */
[----:B------:R-:W2:Y:S04]  /*248f0*/  LDL R158, [R1+0x102c] ;  /* 0x00102c00019e7983 */ /* 0x000ea80000100800 */
[----:B------:R-:W2:Y:S04]  /*24900*/  LDL R159, [R1+0x1028] ;  /* 0x00102800019f7983 */ /* 0x000ea80000100800 */
[----:B------:R0:W2:Y:S02]  /*24910*/  @!P0 LDG.E.U8 R20, desc[UR6][R22.64] ;  /* 0x0000000616148981 */ /* 0x0000a4000c1e1100 */
[----:B0-----:R-:W-:-:S02]  /*24920*/  PRMT R23, RZ, 0x7610, R23 ;  /* 0x00007610ff177816 */ /* 0x001fc40000000017 */
[----:B------:R-:W-:Y:S01]  /*24930*/  PRMT R22, RZ, 0x7610, R22 ;  /* 0x00007610ff167816 */ /* 0x000fe20000000016 */
[----:B---3--:R0:W3:Y:S02]  /*24940*/  @!P1 LDG.E.U8 R21, desc[UR6][R152.64] ;  /* 0x0000000698159981 */ /* 0x0080e4000c1e1100 */
[----:B0-----:R-:W-:Y:S02]  /*24950*/  @!P0 IMAD.MOV.U32 R152, RZ, RZ, R166 ;  /* 0x000000ffff988224 */ /* 0x001fe400078e00a6 */
[----:B------:R-:W-:Y:S01]  /*24960*/  @!P0 IMAD.MOV.U32 R153, RZ, RZ, R167 ;  /* 0x000000ffff998224 */ /* 0x000fe200078e00a7 */
[----:B------:R-:W3:Y:S04]  /*24970*/  LDL R166, [R1+0xfc4] ;  /* 0x000fc40001a67983 */ /* 0x000ee80000100800 */
[----:B------:R-:W3:Y:S04]  /*24980*/  LDL R167, [R1+0xfc0] ;  /* 0x000fc00001a77983 */ /* 0x000ee80000100800 */
[----:B------:R-:W3:Y:S04]  /*24990*/  @!P0 LDG.E.U8 R22, desc[UR6][R152.64] ;  /* 0x0000000698168981 */ /* 0x000ee8000c1e1100 */
[----:B----4-:R0:W4:Y:S02]  /*249a0*/  @!P1 LDG.E.U8 R23, desc[UR6][R154.64] ;  /* 0x000000069a179981 */ /* 0x010124000c1e1100 */
        /* <DEDUP_REMOVED lines=18> */
[----:B---3--:R-:W-:Y:S02]  /*24ad0*/  @!P0 IMAD.MOV.U32 R158, RZ, RZ, R166 ;  /* 0x000000ffff9e8224 */ /* 0x008fe400078e00a6 */
[----:B------:R-:W-:Y:S01]  /*24ae0*/  @!P0 IMAD.MOV.U32 R159, RZ, RZ, R167 ;  /* 0x000000ffff9f8224 */ /* 0x000fe200078e00a7 */
[----:B------:R-:W3:Y:S04]  /*24af0*/  LDL R166, [R1+0xf34] ;  /* 0x000f340001a67983 */ /* 0x000ee80000100800 */
[----:B------:R-:W3:Y:S04]  /*24b00*/  LDL R167, [R1+0xf30] ;  /* 0x000f300001a77983 */ /* 0x000ee80000100800 */
[----:B------:R-:W2:Y:S04]  /*24b10*/  @!P0 LDG.E.U8 R156, desc[UR6][R158.64] ;  /* 0x000000069e9c8981 */ /* 0x000ea8000c1e1100 */
[----:B----4-:R0:W4:Y:S02]  /*24b20*/  @!P1 LDG.E.U8 R157, desc[UR6][R160.64] ;  /* 0x00000006a09d9981 */ /* 0x010124000c1e1100 */
[----:B0-----:R-:W-:-:S02]  /*24b30*/  @!P0 IMAD.MOV.U32 R160, RZ, RZ, R170 ;  /* 0x000000ffffa08224 */ /* 0x001fc400078e00aa */
[----:B------:R-:W-:Y:S01]  /*24b40*/  @!P0 IMAD.MOV.U32 R161, RZ, RZ, R171 ;  /* 0x000000ffffa18224 */ /* 0x000fe200078e00ab */
[----:B------:R-:W2:Y:S04]  /*24b50*/  LDL R170, [R1+0xf2c] ;  /* 0x000f2c0001aa7983 */ /* 0x000ea80000100800 */
        /* <DEDUP_REMOVED lines=9> */
[----:B0-----:R-:W-:-:S06]  /*24bf0*/  PRMT R160, RZ, 0x7610, R160 ;  /* 0x00007610ffa07816 */ /* 0x001fcc00000000a0 */
[----:B------:R0:W4:Y:S01]  /*24c00*/  @!P0 LDG.E.U8 R160, desc[UR6][R164.64] ;  /* 0x00000006a4a08981 */ /* 0x000122000c1e1100 */
[----:B------:R-:W-:Y:S01]  /*24c10*/  PRMT R161, RZ, 0x7610, R161 ;  /* 0x00007610ffa17816 */ /* 0x000fe200000000a1 */
[----:B0-----:R-:W-:Y:S02]  /*24c20*/  @!P1 IMAD.MOV.U32 R164, RZ, RZ, R172 ;  /* 0x000000ffffa49224 */ /* 0x001fe400078e00ac */
[----:B------:R-:W-:Y:S01]  /*24c30*/  @!P1 IMAD.MOV.U32 R165, RZ, RZ, R173 ;  /* 0x000000ffffa59224 */ /* 0x000fe200078e00ad */
[----:B------:R-:W4:Y:S04]  /*24c40*/  LDL R172, [R1+0x624] ;  /* 0x0006240001ac7983 */ /* 0x000f280000100800 */
[----:B------:R-:W4:Y:S04]  /*24c50*/  LDL R173, [R1+0x620] ;  /* 0x0006200001ad7983 */ /* 0x000f280000100800 */
[----:B------:R0:W4:Y:S02]  /*24c60*/  @!P1 LDG.E.U8 R161, desc[UR6][R164.64] ;  /* 0x00000006a4a19981 */ /* 0x000124000c1e1100 */
[----:B0-----:R-:W-:-:S02]  /*24c70*/  PRMT R165, RZ, 0x7610, R165 ;  /* 0x00007610ffa57816 */ /* 0x001fc400000000a5 */
[----:B---3--:R2:W3:Y:S02]  /*24c80*/  @!P0 LDG.E.U8 R163, desc[UR6][R166.64] ;  /* 0x00000006a6a38981 */ /* 0x0084e4000c1e1100 */
[----:B--2---:R-:W-:Y:S02]  /*24c90*/  @!P1 IMAD.MOV.U32 R166, RZ, RZ, R170 ;  /* 0x000000ffffa69224 */ /* 0x004fe400078e00aa */
[----:B----4-:R-:W-:Y:S01]  /*24ca0*/  @!P1 IMAD.MOV.U32 R167, RZ, RZ, R171 ;  /* 0x000000ffffa79224 */ /* 0x010fe200078e00ab */
[----:B------:R-:W2:Y:S04]  /*24cb0*/  LDL R170, [R1+0xeb4] ;  /* 0x000eb40001aa7983 */ /* 0x000ea80000100800 */
[----:B------:R-:W2:Y:S04]  /*24cc0*/  LDL R171, [R1+0xeb0] ;  /* 0x000eb00001ab7983 */ /* 0x000ea80000100800 */
[----:B------:R0:W4:Y:S02]  /*24cd0*/  @!P0 LDG.E.U8 R165, desc[UR6][R168.64] ;  /* 0x00000006a8a58981 */ /* 0x000124000c1e1100 */
[----:B0-----:R-:W-:-:S02]  /*24ce0*/  @!P1 IMAD.MOV.U32 R168, RZ, RZ, R174 ;  /* 0x000000ffffa89224 */ /* 0x001fc400078e00ae */
[----:B------:R-:W-:Y:S01]  /*24cf0*/  @!P1 IMAD.MOV.U32 R169, RZ, RZ, R175 ;  /* 0x000000ffffa99224 */ /* 0x000fe200078e00af */
[----:B------:R-:W3:Y:S04]  /*24d00*/  LDL R174, [R1+0x614] ;  /* 0x0006140001ae7983 */ /* 0x000ee80000100800 */
[----:B------:R-:W3:Y:S01]  /*24d10*/  LDL R175, [R1+0x610] ;  /* 0x0006100001af7983 */ /* 0x000ee20000100800 */
[----:B------:R-:W-:-:S06]  /*24d20*/  PRMT R164, RZ, 0x7610, R164 ;  /* 0x00007610ffa47816 */ /* 0x000fcc00000000a4 */
[----:B------:R0:W4:Y:S02]  /*24d30*/  @!P1 LDG.E.U8 R164, desc[UR6][R166.64] ;  /* 0x00000006a6a49981 */ /* 0x000124000c1e1100 */
[----:B0-----:R-:W-:Y:S02]  /*24d40*/  PRMT R166, RZ, 0x7610, R166 ;  /* 0x00007610ffa67816 */ /* 0x001fe400000000a6 */
[----:B------:R-:W-:-:S04]  /*24d50*/  PRMT R167, RZ, 0x7610, R167 ;  /* 0x00007610ffa77816 */ /* 0x000fc800000000a7 */
[----:B------:R0:W4:Y:S02]  /*24d60*/  @!P1 LDG.E.U8 R166, desc[UR6][R168.64] ;  /* 0x00000006a8a69981 */ /* 0x000124000c1e1100 */
[----:B0-----:R-:W-:-:S06]  /*24d70*/  PRMT R169, RZ, 0x7610, R169 ;  /* 0x00007610ffa97816 */ /* 0x001fcc00000000a9 */
[----:B------:R0:W4:Y:S01]  /*24d80*/  @!P0 LDG.E.U8 R169, desc[UR6][R172.64] ;  /* 0x00000006aca98981 */ /* 0x000122000c1e1100 */
[----:B------:R-:W-:Y:S01]  /*24d90*/  PRMT R168, RZ, 0x7610, R168 ;  /* 0x00007610ffa87816 */ /* 0x000fe200000000a8 */
[----:B0-----:R-:W-:Y:S02]  /*24da0*/  @!P1 IMAD.MOV.U32 R172, RZ, RZ, R176 ;  /* 0x000000ffffac9224 */ /* 0x001fe400078e00b0 */
[----:B------:R-:W4:Y:S01]  /*24db0*/  LDL R176, [R1+0x5a0] ;  /* 0x0005a00001b07983 */ /* 0x000f220000100800 */
[----:B------:R-:W-:-:S03]  /*24dc0*/  @!P1 IMAD.MOV.U32 R173, RZ, RZ, R178 ;  /* 0x000000ffffad9224 */ /* 0x000fc600078e00b2 */
[----:B------:R-:W4:Y:S04]  /*24dd0*/  LDL R178, [R1+0x594] ;  /* 0x0005940001b27983 */ /* 0x000f280000100800 */
[----:B--2---:R0:W2:Y:S02]  /*24de0*/  @!P0 LDG.E.U8 R167, desc[UR6][R170.64] ;  /* 0x00000006aaa78981 */ /* 0x0040a4000c1e1100 */
[----:B0-----:R-:W-:Y:S02]  /*24df0*/  @!P1 IMAD.MOV.U32 R170, RZ, RZ, R177 ;  /* 0x000000ffffaa9224 */ /* 0x001fe400078e00b1 */
[----:B------:R-:W4:Y:S01]  /*24e00*/  LDL R177, [R1+0x60c] ;  /* 0x00060c0001b17983 */ /* 0x000f220000100800 */
[----:B------:R-:W-:-:S03]  /*24e10*/  @!P1 IMAD.MOV.U32 R171, RZ, RZ, R179 ;  /* 0x000000ffffab9224 */ /* 0x000fc600078e00b3 */
[----:B------:R-:W2:Y:S04]  /*24e20*/  LDL R179, [R1+0x590] ;  /* 0x0005900001b37983 */ /* 0x000ea80000100800 */
[----:B------:R0:W2:Y:S02]  /*24e30*/  @!P1 LDG.E.U8 R168, desc[UR6][R170.64] ;  /* 0x00000006aaa89981 */ /* 0x0000a4000c1e1100 */
[----:B0-----:R-:W-:-:S06]  /*24e40*/  PRMT R171, RZ, 0x7610, R171 ;  /* 0x00007610ffab7816 */ /* 0x001fcc00000000ab */
[----:B---3--:R0:W3:Y:S02]  /*24e50*/  @!P0 LDG.E.U8 R171, desc[UR6][R174.64] ;  /* 0x00000006aeab8981 */ /* 0x0080e4000c1e1100 */
[----:B0-----:R-:W-:Y:S02]  /*24e60*/  @!P1 IMAD.MOV.U32 R175, RZ, RZ, R180 ;  /* 0x000000ffffaf9224 */ /* 0x001fe400078e00b4 */
[----:B------:R-:W3:Y:S01]  /*24e70*/  LDL R180, [R1+0x524] ;  /* 0x0005240001b47983 */ /* 0x000ee20000100800 */
[----:B------:R-:W-:-:S06]  /*24e80*/  PRMT R170, RZ, 0x7610, R170 ;  /* 0x00007610ffaa7816 */ /* 0x000fcc00000000aa */
[----:B------:R0:W3:Y:S02]  /*24e90*/  @!P1 LDG.E.U8 R170, desc[UR6][R172.64] ;  /* 0x00000006acaa9981 */ /* 0x0000e4000c1e1100 */
[----:B0-----:R-:W-:Y:S02]  /*24ea0*/  PRMT R172, RZ, 0x7610, R172 ;  /* 0x00007610ffac7816 */ /* 0x001fe400000000ac */
[----:B------:R-:W-:Y:S02]  /*24eb0*/  PRMT R173, RZ, 0x7610, R173 ;  /* 0x00007610ffad7816 */ /* 0x000fe400000000ad */
[----:B------:R-:W-:Y:S01]  /*24ec0*/  PRMT R182, RZ, 0x7610, R182 ;  /* 0x00007610ffb67816 */ /* 0x000fe200000000b6 */
[----:B------:R0:W-:Y:S01]  /*24ed0*/  STL [R1+0x12fc], R247 ;  /* 0x0012fcf701007387 */ /* 0x0001e20000100800 */
[----:B------:R-:W-:Y:S02]  /*24ee0*/  PRMT R183, RZ, 0x7610, R183 ;  /* 0x00007610ffb77816 */ /* 0x000fe400000000b7 */
[----:B------:R-:W-:-:S02]  /*24ef0*/  PRMT R184, RZ, 0x7610, R184 ;  /* 0x00007610ffb87816 */ /* 0x000fc400000000b8 */
[----:B------:R-:W-:Y:S02]  /*24f00*/  PRMT R185, RZ, 0x7610, R185 ;  /* 0x00007610ffb97816 */ /* 0x000fe400000000b9 */
[----:B------:R-:W-:Y:S02]  /*24f10*/  PRMT R186, RZ, 0x7610, R186 ;  /* 0x00007610ffba7816 */ /* 0x000fe400000000ba */
[----:B------:R-:W-:Y:S01]  /*24f20*/  PRMT R187, RZ, 0x7610, R187 ;  /* 0x00007610ffbb7816 */ /* 0x000fe200000000bb */
[----:B----4-:R-:W-:Y:S02]  /*24f30*/  @!P1 IMAD.MOV.U32 R174, RZ, RZ, R177 ;  /* 0x000000ffffae9224 */ /* 0x010fe400078e00b1 */
[----:B------:R-:W-:Y:S02]  /*24f40*/  @!P0 IMAD.MOV.U32 R177, RZ, RZ, R176 ;  /* 0x000000ffffb18224 */ /* 0x000fe400078e00b0 */
[----:B------:R-:W-:Y:S01]  /*24f50*/  @!P0 IMAD.MOV.U32 R176, RZ, RZ, R234 ;  /* 0x000000ffffb08224 */ /* 0x000fe200078e00ea */
[----:B------:R1:W4:Y:S04]  /*24f60*/  @!P1 LDG.E.U8 R172, desc[UR6][R174.64] ;  /* 0x00000006aeac9981 */ /* 0x000328000c1e1100 */
[----:B------:R0:W4:Y:S01]  /*24f70*/  @!P0 LDG.E.U8 R173, desc[UR6][R176.64] ;  /* 0x00000006b0ad8981 */ /* 0x000122000c1e1100 */
[----:B-1----:R-:W-:-:S02]  /*24f80*/  PRMT R174, RZ, 0x7610, R174 ;  /* 0x00007610ffae7816 */ /* 0x002fc400000000ae */
[----:B------:R-:W-:Y:S01]  /*24f90*/  PRMT R175, RZ, 0x7610, R175 ;  /* 0x00007610ffaf7816 */ /* 0x000fe200000000af */
[----:B0-----:R-:W-:Y:S02]  /*24fa0*/  @!P1 IMAD.MOV.U32 R176, RZ, RZ, R249 ;  /* 0x000000ffffb09224 */ /* 0x001fe400078e00f9 */
[----:B------:R-:W-:-:S03]  /*24fb0*/  @!P1 IMAD.MOV.U32 R177, RZ, RZ, R251 ;  /* 0x000000ffffb19224 */ /* 0x000fc600078e00fb */
[----:B--2---:R0:W2:Y:S04]  /*24fc0*/  @!P0 LDG.E.U8 R175, desc[UR6][R178.64] ;  /* 0x00000006b2af8981 */ /* 0x0040a8000c1e1100 */
[----:B------:R1:W2:Y:S01]  /*24fd0*/  @!P1 LDG.E.U8 R174, desc[UR6][R176.64] ;  /* 0x00000006b0ae9981 */ /* 0x0002a2000c1e1100 */
[----:B0-----:R-:W-:Y:S01]  /*24fe0*/  @!P1 IMAD.MOV.U32 R178, RZ, RZ, R220 ;  /* 0x000000ffffb29224 */ /* 0x001fe200078e00dc */
[----:B-1----:R-:W-:Y:S02]  /*24ff0*/  PRMT R176, RZ, 0x7610, R176 ;  /* 0x00007610ffb07816 */ /* 0x002fe400000000b0 */
[----:B------:R-:W-:Y:S01]  /*25000*/  PRMT R177, RZ, 0x7610, R177 ;  /* 0x00007610ffb17816 */ /* 0x000fe200000000b1 */
[----:B------:R-:W-:-:S05]  /*25010*/  @!P1 IMAD.MOV.U32 R179, RZ, RZ, R238 ;  /* 0x000000ffffb39224 */ /* 0x000fca00078e00ee */
[----:B------:R0:W2:Y:S02]  /*25020*/  @!P1 LDG.E.U8 R176, desc[UR6][R178.64] ;  /* 0x00000006b2b09981 */ /* 0x0000a4000c1e1100 */
[----:B0-----:R-:W-:Y:S02]  /*25030*/  PRMT R178, RZ, 0x7610, R178 ;  /* 0x00007610ffb27816 */ /* 0x001fe400000000b2 */
[----:B------:R-:W-:Y:S01]  /*25040*/  PRMT R179, RZ, 0x7610, R179 ;  /* 0x00007610ffb37816 */ /* 0x000fe200000000b3 */
[----:B---3--:R0:W3:Y:S02]  /*25050*/  @!P0 LDG.E.U8 R177, desc[UR6][R180.64] ;  /* 0x00000006b4b18981 */ /* 0x0080e4000c1e1100 */
[----:B0-----:R-:W-:Y:S02]  /*25060*/  @!P1 IMAD.MOV.U32 R180, RZ, RZ, R216 ;  /* 0x000000ffffb49224 */ /* 0x001fe400078e00d8 */
[----:B------:R-:W-:Y:S02]  /*25070*/  @!P1 IMAD.MOV.U32 R181, RZ, RZ, R247 ;  /* 0x000000ffffb59224 */ /* 0x000fe400078e00f7 */
[----:B------:R-:W4:Y:S04]  /*25080*/  LDL.LU R247, [R1+0x4a4] ;  /* 0x0004a40001f77983 */ /* 0x000f280000300800 */
[----:B------:R0:W2:Y:S04]  /*25090*/  @!P1 LDG.E.U8 R178, desc[UR6][R180.64] ;  /* 0x00000006b4b29981 */ /* 0x0000a8000c1e1100 */
[----:B------:R-:W3:Y:S04]  /*250a0*/  LDL.LU R238, [R1+0x49c] ;  /* 0x00049c0001ee7983 */ /* 0x000ee80000300800 */
[----:B------:R-:W2:Y:S04]  /*250b0*/  LDL.LU R220, [R1+0x48c] ;  /* 0x00048c0001dc7983 */ /* 0x000ea80000300800 */
[----:B------:R-:W2:Y:S01]  /*250c0*/  LDL.LU R249, [R1+0x490] ;  /* 0x0004900001f97983 */ /* 0x000ea20000300800 */
[----:B0-----:R-:W-:-:S02]  /*250d0*/  @!P0 IMAD.MOV.U32 R180, RZ, RZ, R228 ;  /* 0x000000ffffb48224 */ /* 0x001fc400078e00e4 */
[----:B------:R-:W-:-:S05]  /*250e0*/  @!P0 IMAD.MOV.U32 R181, RZ, RZ, R212 ;  /* 0x000000ffffb58224 */ /* 0x000fca00078e00d4 */
[----:B------:R0:W2:Y:S04]  /*250f0*/  @!P0 LDG.E.U8 R179, desc[UR6][R180.64] ;  /* 0x00000006b4b38981 */ /* 0x0000a8000c1e1100 */
[----:B------:R1:W-:Y:S01]  /*25100*/  STL [R1+0x12ec], R228 ;  /* 0x0012ece401007387 */ /* 0x0003e20000100800 */
[----:B0-----:R-:W-:Y:S02]  /*25110*/  @!P1 IMAD.MOV.U32 R180, RZ, RZ, R245 ;  /* 0x000000ffffb49224 */ /* 0x001fe400078e00f5 */
[----:B------:R-:W-:Y:S01]  /*25120*/  @!P1 IMAD.MOV.U32 R181, RZ, RZ, R252 ;  /* 0x000000ffffb59224 */ /* 0x000fe200078e00fc */
[----:B-1----:R-:W2:Y:S04]  /*25130*/  LDL.LU R228, [R1+0x488] ;  /* 0x0004880001e47983 */ /* 0x002ea80000300800 */
[----:B------:R-:W2:Y:S04]  /*25140*/  LDL.LU R216, [R1+0x424] ;  /* 0x0004240001d87983 */ /* 0x000ea80000300800 */
[----:B------:R-:W2:Y:S04]  /*25150*/  LDL.LU R212, [R1+0x41c] ;  /* 0x00041c0001d47983 */ /* 0x000ea80000300800 */
[----:B------:R-:W2:Y:S04]  /*25160*/  LDL.LU R251, [R1+0x40c] ;  /* 0x00040c0001fb7983 */ /* 0x000ea80000300800 */
[----:B------:R0:W2:Y:S04]  /*25170*/  @!P1 LDG.E.U8 R182, desc[UR6][R180.64] ;  /* 0x00000006b4b69981 */ /* 0x0000a8000c1e1100 */
[----:B------:R1:W-:Y:S01]  /*25180*/  STL [R1+0x12f4], R245 ;  /* 0x0012f4f501007387 */ /* 0x0003e20000100800 */
[----:B0-----:R-:W-:-:S02]  /*25190*/  @!P0 IMAD.MOV.U32 R180, RZ, RZ, R243 ;  /* 0x000000ffffb48224 */ /* 0x001fc400078e00f3 */
[----:B------:R-:W-:Y:S01]  /*251a0*/  @!P0 IMAD.MOV.U32 R181, RZ, RZ, R0 ;  /* 0x000000ffffb58224 */ /* 0x000fe200078e0000 */
[----:B-1----:R-:W3:Y:S04]  /*251b0*/  LDL.LU R245, [R1+0x4a0] ;  /* 0x0004a00001f57983 */ /* 0x002ee80000300800 */
[----:B------:R0:W-:Y:S04]  /*251c0*/  STL [R1+0x12f0], R252 ;  /* 0x0012f0fc01007387 */ /* 0x0001e80000100800 */
[----:B------:R1:W2:Y:S04]  /*251d0*/  @!P0 LDG.E.U8 R183, desc[UR6][R180.64] ;  /* 0x00000006b4b78981 */ /* 0x0002a8000c1e1100 */
[----:B0-----:R-:W2:Y:S01]  /*251e0*/  LDL.LU R252, [R1+0x498] ;  /* 0x0004980001fc7983 */ /* 0x001ea20000300800 */
[----:B-1----:R-:W-:-:S02]  /*251f0*/  @!P1 IMAD.MOV.U32 R180, RZ, RZ, R242 ;  /* 0x000000ffffb49224 */ /* 0x002fc400078e00f2 */
[----:B------:R-:W-:Y:S01]  /*25200*/  @!P1 IMAD.MOV.U32 R181, RZ, RZ, R244 ;  /* 0x000000ffffb59224 */ /* 0x000fe200078e00f4 */
[----:B------:R0:W-:Y:S04]  /*25210*/  STL [R1+0x12dc], R243 ;  /* 0x0012dcf301007387 */ /* 0x0001e80000100800 */
[----:B------:R1:W2:Y:S04]  /*25220*/  @!P1 LDG.E.U8 R184, desc[UR6][R180.64] ;  /* 0x00000006b4b89981 */ /* 0x0002a8000c1e1100 */
[----:B0-----:R-:W2:Y:S04]  /*25230*/  LDL.LU R243, [R1+0x410] ;  /* 0x0004100001f37983 */ /* 0x001ea80000300800 */
[----:B------:R0:W-:Y:S01]  /*25240*/  STL [R1+0x12d8], R0 ;  /* 0x0012d80001007387 */ /* 0x0001e20000100800 */
[----:B-1----:R-:W-:-:S02]  /*25250*/  @!P0 IMAD.MOV.U32 R180, RZ, RZ, R239 ;  /* 0x000000ffffb48224 */ /* 0x002fc400078e00ef */
[----:B------:R-:W-:-:S05]  /*25260*/  @!P0 IMAD.MOV.U32 R181, RZ, RZ, R230 ;  /* 0x000000ffffb58224 */ /* 0x000fca00078e00e6 */
[----:B------:R1:W2:Y:S04]  /*25270*/  @!P0 LDG.E.U8 R185, desc[UR6][R180.64] ;  /* 0x00000006b4b98981 */ /* 0x0002a8000c1e1100 */
[----:B0-----:R-:W2:Y:S04]  /*25280*/  LDL.LU R0, [R1+0x408] ;  /* 0x0004080001007983 */ /* 0x001ea80000300800 */
[----:B------:R0:W-:Y:S04]  /*25290*/  STL [R1+0x12e4], R242 ;  /* 0x0012e4f201007387 */ /* 0x0001e80000100800 */
        /* <DEDUP_REMOVED lines=16> */
[----:B-1----:R-:W-:-:S03]  /*253a0*/  @!P1 IMAD.MOV.U32 R180, RZ, RZ, R227 ;  /* 0x000000ffffb49224 */ /* 0x002fc600078e00e3 */
[----:B0-----:R-:W2:Y:S04]  /*253b0*/  LDL.LU R226, [R1+0x414] ;  /* 0x0004140001e27983 */ /* 0x001ea80000300800 */
[----:B------:R0:W-:Y:S01]  /*253c0*/  STL [R1+0x1304], R229 ;  /* 0x001304e501007387 */ /* 0x0001e20000100800 */
[----:B------:R-:W-:-:S03]  /*253d0*/  @!P1 IMAD.MOV.U32 R181, RZ, RZ, R217 ;  /* 0x000000ffffb59224 */ /* 0x000fc600078e00d9 */
[----:B0-----:R-:W2:Y:S04]  /*253e0*/  LDL.LU R229, [R1+0x510] ;  /* 0x0005100001e57983 */ /* 0x001ea80000300800 */
[----:B------:R0:W-:Y:S04]  /*253f0*/  STL [R1+0x1300], R219 ;  /* 0x001300db01007387 */ /* 0x0001e80000100800 */
[----:B0-----:R-:W2:Y:S04]  /*25400*/  LDL.LU R219, [R1+0x508] ;  /* 0x0005080001db7983 */ /* 0x001ea80000300800 */
[----:B------:R0:W-:Y:S04]  /*25410*/  STL [R1+0x130c], R227 ;  /* 0x00130ce301007387 */ /* 0x0001e80000100800 */
[----:B0-----:R-:W4:Y:S04]  /*25420*/  LDL R227, [R1+0x51c] ;  /* 0x00051c0001e37983 */ /* 0x001f280000100800 */
[----:B------:R0:W-:Y:S04]  /*25430*/  STL [R1+0x1308], R217 ;  /* 0x001308d901007387 */ /* 0x0001e80000100800 */
[----:B0-----:R-:W3:Y:S01]  /*25440*/  LDL R217, [R1+0x518] ;  /* 0x0005180001d97983 */ /* 0x001ee20000100800 */
[----:B------:R-:W-:-:S06]  /*25450*/  PRMT R188, RZ, 0x7610, R188 ;  /* 0x00007610ffbc7816 */ /* 0x000fcc00000000bc */
[----:B------:R4:W2:Y:S01]  /*25460*/  @!P1 LDG.E.U8 R188, desc[UR6][R180.64] ;  /* 0x00000006b4bc9981 */ /* 0x0008a2000c1e1100 */
[----:B------:R-:W-:Y:S02]  /*25470*/  PRMT R189, RZ, 0x7610, R189 ;  /* 0x00007610ffbd7816 */ /* 0x000fe400000000bd */
[----:B------:R-:W-:Y:S02]  /*25480*/  PRMT R190, RZ, 0x7610, R190 ;  /* 0x00007610ffbe7816 */ /* 0x000fe400000000be */
[----:B------:R-:W-:Y:S02]  /*25490*/  PRMT R191, RZ, 0x7610, R191 ;  /* 0x00007610ffbf7816 */ /* 0x000fe400000000bf */
[----:B------:R-:W-:Y:S02]  /*254a0*/  PRMT R192, RZ, 0x7610, R192 ;  /* 0x00007610ffc07816 */ /* 0x000fe400000000c0 */
[----:B------:R-:W-:Y:S02]  /*254b0*/  PRMT R193, RZ, 0x7610, R193 ;  /* 0x00007610ffc17816 */ /* 0x000fe400000000c1 */
[----:B------:R-:W-:-:S02]  /*254c0*/  PRMT R194, RZ, 0x7610, R194 ;  /* 0x00007610ffc27816 */ /* 0x000fc400000000c2 */
[----:B------:R-:W-:Y:S01]  /*254d0*/  PRMT R195, RZ, 0x7610, R195 ;  /* 0x00007610ffc37816 */ /* 0x000fe200000000c3 */
[----:B----4-:R-:W-:Y:S02]  /*254e0*/  @!P1 IMAD.MOV.U32 R180, RZ, RZ, R227 ;  /* 0x000000ffffb49224 */ /* 0x010fe400078e00e3 */
[----:B------:R-:W4:Y:S01]  /*254f0*/  LDL.LU R227, [R1+0x514] ;  /* 0x0005140001e37983 */ /* 0x000f220000300800 */
[----:B---3--:R-:W-:-:S03]  /*25500*/  @!P1 IMAD.MOV.U32 R181, RZ, RZ, R217 ;  /* 0x000000ffffb59224 */ /* 0x008fc600078e00d9 */
[----:B------:R-:W3:Y:S04]  /*25510*/  LDL.LU R217, [R1+0x50c] ;  /* 0x00050c0001d97983 */ /* 0x000ee80000300800 */
[----:B------:R0:W3:Y:S02]  /*25520*/  @!P1 LDG.E.U8 R189, desc[UR6][R180.64] ;  /* 0x00000006b4bd9981 */ /* 0x0000e4000c1e1100 */
[----:B0-----:R-:W-:Y:S02]  /*25530*/  @!P0 IMAD.MOV.U32 R180, RZ, RZ, R247 ;  /* 0x000000ffffb48224 */ /* 0x001fe400078e00f7 */
        /* <DEDUP_REMOVED lines=12> */
[----:B------:R-:W-:-:S05]  /*25600*/  @!P0 IMAD.MOV.U32 R181, RZ, RZ, R240 ;  /* 0x000000ffffb58224 */ /* 0x000fca00078e00f0 */
[----:B------:R0:W2:Y:S01]  /*25610*/  @!P0 LDG.E.U8 R194, desc[UR6][R180.64] ;  /* 0x00000006b4c28981 */ /* 0x0000a2000c1e1100 */
[----:B------:R-:W-:Y:S01]  /*25620*/  PRMT R196, RZ, 0x7610, R196 ;  /* 0x00007610ffc47816 */ /* 0x000fe200000000c4 */
        /* <DEDUP_REMOVED lines=20> */
[----:B0-----:R-:W-:Y:S01]  /*25770*/  @!P0 IMAD.MOV.U32 R181, RZ, RZ, R229 ;  /* 0x000000ffffb58224 */ /* 0x001fe200078e00e5 */
        /* <DEDUP_REMOVED lines=8> */
[----:B------:R-:W-:Y:S01]  /*25800*/  PRMT R210, RZ, 0x7610, R210 ;  /* 0x00007610ffd27816 */ /* 0x000fe200000000d2 */
[----:B----4-:R-:W-:-:S05]  /*25810*/  @!P0 IMAD.MOV.U32 R180, RZ, RZ, R227 ;  /* 0x000000ffffb48224 */ /* 0x010fca00078e00e3 */
[----:B------:R3:W4:Y:S02]  /*25820*/  @!P0 LDG.E.U8 R200, desc[UR6][R180.64] ;  /* 0x00000006b4c88981 */ /* 0x000724000c1e1100 */
[----:B---3--:R-:W-:Y:S02]  /*25830*/  @!P1 IMAD.MOV.U32 R180, RZ, RZ, R217 ;  /* 0x000000ffffb49224 */ /* 0x008fe400078e00d9 */
[----:B------:R-:W-:-:S05]  /*25840*/  @!P1 IMAD.MOV.U32 R181, RZ, RZ, R219 ;  /* 0x000000ffffb59224 */ /* 0x000fca00078e00db */
[----:B------:R0:W3:Y:S02]  /*25850*/  @!P1 LDG.E.U8 R201, desc[UR6][R180.64] ;  /* 0x00000006b4c99981 */ /* 0x0000e4000c1e1100 */
[----:B0-----:R-:W-:Y:S02]  /*25860*/  @!P0 IMAD.MOV.U32 R180, RZ, RZ, R237 ;  /* 0x000000ffffb48224 */ /* 0x001fe400078e00ed */
        /* <DEDUP_REMOVED lines=26> */
[----:B0-----:R-:W0:Y:S02]  /*25a10*/  S2R R180, SR_TID.X ;  /* 0x0000000000b47919 */ /* 0x001e240000002100 */
[----:B0-----:R-:W-:-:S04]  /*25a20*/  LOP3.LUT R180, R180, 0x7f, RZ, 0xc0, !PT ;  /* 0x0000007fb4b47812 */ /* 0x001fc800078ec0ff */
[----:B------:R-:W-:-:S05]  /*25a30*/  LOP3.LUT R181, R180, 0x50, RZ, 0x3c, !PT ;  /* 0x00000050b4b57812 */ /* 0x000fca00078e3cff */
[----:B------:R-:W-:Y:S04]  /*25a40*/  STS.U8 [R181+UR4+0xee80], R178 ;  /* 0x00ee80b2b5007988 */ /* 0x000fe80008000004 */
[----:B------:R-:W-:Y:S04]  /*25a50*/  STS.U8 [R181+UR4+0xb280], R179 ;  /* 0x00b280b3b5007988 */ /* 0x000fe80008000004 */
[----:B------:R0:W-:Y:S04]  /*25a60*/  STS.U8 [R181+UR4+0xf280], R182 ;  /* 0x00f280b6b5007988 */ /* 0x0001e80008000004 */
[----:B------:R-:W-:Y:S04]  /*25a70*/  STS.U8 [R181+UR4+0xb680], R183 ;  /* 0x00b680b7b5007988 */ /* 0x000fe80008000004 */
[----:B------:R-:W-:Y:S04]  /*25a80*/  STS.U8 [R181+UR4+0xf680], R184 ;  /* 0x00f680b8b5007988 */ /* 0x000fe80008000004 */
[----:B------:R-:W-:Y:S04]  /*25a90*/  STS.U8 [R181+UR4+0xba80], R185 ;  /* 0x00ba80b9b5007988 */ /* 0x000fe80008000004 */
[----:B------:R-:W-:Y:S04]  /*25aa0*/  STS.U8 [R181+UR4+0xfa80], R186 ;  /* 0x00fa80bab5007988 */ /* 0x000fe80008000004 */
[----:B------:R-:W-:Y:S04]  /*25ab0*/  STS.U8 [R181+UR4+0xbe80], R187 ;  /* 0x00be80bbb5007988 */ /* 0x000fe80008000004 */
[----:B------:R1:W-:Y:S01]  /*25ac0*/  STS.U8 [R181+UR4+0xfe80], R188 ;  /* 0x00fe80bcb5007988 */ /* 0x0003e20008000004 */
[----:B------:R-:W-:Y:S01]  /*25ad0*/  LOP3.LUT R180, R180, 0x60, RZ, 0x3c, !PT ;  /* 0x00000060b4b47812 */ /* 0x000fe200078e3cff */
[----:B------:R-:W-:-:S02]  /*25ae0*/  UMOV UR37, 0x40000040 ;  /* 0x4000004000257882 */ /* 0x000fc40000000000 */
[----:B0-----:R-:W3:Y:S01]  /*25af0*/  LDL.LU R182, [R1+0x12b8] ;  /* 0x0012b80001b67983 */ /* 0x001ee20000300800 */
[----:B-1----:R-:W0:Y:S03]  /*25b00*/  S2R R181, SR_TID.X ;  /* 0x0000000000b57919 */ /* 0x002e260000002100 */
        /* <DEDUP_REMOVED lines=23> */
[----:B--2---:R-:W-:Y:S04]  /*25c80*/  STS.U8 [R180+UR4+0xef00], R191 ;  /* 0x00ef00bfb4007988 */ /* 0x004fe80008000004 */
[----:B------:R-:W-:Y:S04]  /*25c90*/  STS.U8 [R180+UR4+0xb300], R192 ;  /* 0x00b300c0b4007988 */ /* 0x000fe80008000004 */
[----:B------:R-:W-:Y:S04]  /*25ca0*/  STS.U8 [R180+UR4+0xf300], R193 ;  /* 0x00f300c1b4007988 */ /* 0x000fe80008000004 */
[----:B------:R-:W-:Y:S04]  /*25cb0*/  STS.U8 [R180+UR4+0xb700], R194 ;  /* 0x00b700c2b4007988 */ /* 0x000fe80008000004 */
[----:B------:R-:W-:Y:S04]  /*25cc0*/  STS.U8 [R180+UR4+0xf700], R195 ;  /* 0x00f700c3b4007988 */ /* 0x000fe80008000004 */
[----:B------:R-:W2:Y:S01]  /*25cd0*/  LDL.LU R185, [R1+0x12b4] ;  /* 0x0012b40001b97983 */ /* 0x000ea20000300800 */
[----:B0-----:R-:W-:-:S03]  /*25ce0*/  LOP3.LUT R181, R181, 0x7f, RZ, 0xc0, !PT ;  /* 0x0000007fb5b57812 */ /* 0x001fc600078ec0ff */
[----:B------:R-:W-:Y:S04]  /*25cf0*/  STS.U8 [R180+UR4+0xbb00], R196 ;  /* 0x00bb00c4b4007988 */ /* 0x000fe80008000004 */
[----:B------:R-:W-:Y:S04]  /*25d00*/  STS.U8 [R180+UR4+0xfb00], R197 ;  /* 0x00fb00c5b4007988 */ /* 0x000fe80008000004 */
[----:B------:R-:W2:Y:S01]  /*25d10*/  LDL.LU R184, [R1+0x12b0] ;  /* 0x0012b00001b87983 */ /* 0x000ea20000300800 */
[----:B------:R-:W-:-:S03]  /*25d20*/  LOP3.LUT R178, R181, 0x70, RZ, 0x3c, !PT ;  /* 0x00000070b5b27812 */ /* 0x000fc600078e3cff */
[----:B------:R-:W-:Y:S04]  /*25d30*/  STS.U8 [R180+UR4+0xbf00], R198 ;  /* 0x00bf00c6b4007988 */ /* 0x000fe80008000004 */
[----:B------:R-:W-:Y:S04]  /*25d40*/  STS.U8 [R180+UR4+0xff00], R199 ;  /* 0x00ff00c7b4007988 */ /* 0x000fe80008000004 */
[----:B------:R-:W2:Y:S04]  /*25d50*/  LDL.LU R179, [R1+0x12ac] ;  /* 0x0012ac0001b37983 */ /* 0x000ea80000300800 */
        /* <DEDUP_REMOVED lines=20> */
[----:B----4-:R-:W-:Y:S04]  /*25ea0*/  STS.U8 [R178+UR4+0xab80], R200 ;  /* 0x00ab80c8b2007988 */ /* 0x010fe80008000004 */
[----:B---3--:R-:W-:Y:S04]  /*25eb0*/  STS.U8 [R178+UR4+0xeb80], R201 ;  /* 0x00eb80c9b2007988 */ /* 0x008fe80008000004 */
        /* <DEDUP_REMOVED lines=9> */
[----:B------:R0:W-:Y:S01]  /*25f50*/  STS.U8 [R178+UR4+0xff80], R210 ;  /* 0x00ff80d2b2007988 */ /* 0x0001e20008000004 */
[----:B------:R1:W-:Y:S06]  /*25f60*/  MEMBAR.ALL.CTA ;  /* 0x0000000000007992 */ /* 0x0003ec0000008000 */
[----:B-1----:R-:W1:Y:S04]  /*25f70*/  FENCE.VIEW.ASYNC.S ;  /* 0x00000000000073c6 */ /* 0x002e680000000000 */
[----:B0-----:R-:W3:Y:S04]  /*25f80*/  LDL.LU R178, [R1+0x12a8] ;  /* 0x0012a80001b27983 */ /* 0x001ee80000300800 */
[----:B------:R-:W4:Y:S04]  /*25f90*/  LDL.LU R180, [R1+0x12a4] ;  /* 0x0012a40001b47983 */ /* 0x000f280000300800 */
[----:B------:R-:W3:Y:S01]  /*25fa0*/  LDL R9, [R1+0x12bc] ;  /* 0x0012bc0001097983 */ /* 0x000ee20000100800 */
[----:B------:R-:W-:Y:S01]  /*25fb0*/  UIADD3.64 UR48, UR8, 0x1fe, URZ ;  /* 0x000001fe08307897 */ /* 0x000fe2000fffe03f */
[----:B------:R-:W-:Y:S01]  /*25fc0*/  UMOV UR50, UR38 ;  /* 0x0000002600327c82 */ /* 0x000fe20008000000 */
[----:B------:R-:W-:Y:S01]  /*25fd0*/  UMOV UR51, UR39 ;  /* 0x0000002700337c82 */ /* 0x000fe20008000000 */
[----:B------:R-:W4:Y:S01]  /*25fe0*/  LDL.LU R181, [R1+0xe64] ;  /* 0x000e640001b57983 */ /* 0x000f220000300800 */
[----:B------:R-:W-:Y:S01]  /*25ff0*/  UIADD3.64 UR52, UR8, 0x200, URZ ;  /* 0x0000020008347897 */ /* 0x000fe2000fffe03f */
[----:B------:R-:W-:Y:S01]  /*26000*/  UMOV UR54, UR10 ;  /* 0x0000000a00367c82 */ /* 0x000fe20008000000 */
[----:B------:R-:W-:Y:S01]  /*26010*/  UMOV UR55, UR11 ;  /* 0x0000000b00377c82 */ /* 0x000fe20008000000 */
[----:B------:R-:W-:Y:S01]  /*26020*/  UIADD3.64 UR56, UR8, 0x202, URZ ;  /* 0x0000020208387897 */ /* 0x000fe2000fffe03f */
[----:B------:R-:W4:Y:S01]  /*26030*/  LDL.LU R183, [R1+0xe54] ;  /* 0x000e540001b77983 */ /* 0x000f220000300800 */
[----:B-1----:R-:W-:Y:S06]  /*26040*/  BAR.SYNC.DEFER_BLOCKING 0x0 ;  /* 0x0000000000007b1d */ /* 0x002fec0000010000 */
[----:B------:R-:W-:-:S06]  /*26050*/  WARPGROUP.ARRIVE ;  /* 0x00000000000079c5 */ /* 0x000fcc0000000000 */
[----:B------:R-:W-:-:S12]  /*26060*/  QGMMA.64x128x32.F32.E4M3.E4M3 R88, gdesc[UR36], R88 ;  /* 0x01e00000245879f3 */ /* 0x000fd80008700858 */
[----:B------:R-:W-:-:S12]  /*26070*/  QGMMA.64x128x32.F32.E4M3.E4M3 R88, gdesc[UR8], R88 ;  /* 0x01e00000085879f3 */ /* 0x000fd80008700858 */
[----:B------:R-:W-:-:S12]  /*26080*/  QGMMA.64x128x32.F32.E4M3.E4M3 R88, gdesc[UR12], R88 ;  /* 0x01e000000c5879f3 */ /* 0x000fd80008700858 */
[----:B------:R-:W-:-:S12]  /*26090*/  QGMMA.64x128x32.F32.E4M3.E4M3 R88, gdesc[UR16], R88 ;  /* 0x01e00000105879f3 */ /* 0x000fd80008700858 */
[----:B------:R-:W-:-:S12]  /*260a0*/  QGMMA.64x128x32.F32.E4M3.E4M3 R88, gdesc[UR20], R88 ;  /* 0x01e00000145879f3 */ /* 0x000fd80008700858 */
[----:B------:R-:W-:-:S12]  /*260b0*/  QGMMA.64x128x32.F32.E4M3.E4M3 R88, gdesc[UR24], R88 ;  /* 0x01e00000185879f3 */ /* 0x000fd80008700858 */
[----:B------:R-:W-:-:S12]  /*260c0*/  QGMMA.64x128x32.F32.E4M3.E4M3 R88, gdesc[UR28], R88 ;  /* 0x01e000001c5879f3 */ /* 0x000fd80008700858 */
[----:B------:R-:W-:-:S12]  /*260d0*/  QGMMA.64x128x32.F32.E4M3.E4M3 R88, gdesc[UR32], R88 ;  /* 0x01e00000205879f3 */ /* 0x000fd80008700858 */
[----:B------:R-:W-:Y:S01]  /*260e0*/  QGMMA.64x128x32.F32.E4M3.E4M3 R24, gdesc[UR48], R24 ;  /* 0x01e00000301879f3 */ /* 0x000fe20008700818 */
[----:B------:R-:W-:Y:S02]  /*260f0*/  R2UR UR49, R182 ;  /* 0x00000000b63172ca */ /* 0x000fe400000e0000 */
[----:B------:R-:W4:Y:S04]  /*26100*/  LDL.LU R182, [R1+0xe4c] ;  /* 0x000e4c0001b67983 */ /* 0x000f280000300800 */
[----:B------:R-:W4:Y:S05]  /*26110*/  LDL.LU R188, [R1+0xe3c] ;  /* 0x000e3c0001bc7983 */ /* 0x000f2a0000300800 */
[----:B------:R-:W-:Y:S01]  /*26120*/  QGMMA.64x128x32.F32.E4M3.E4M3 R24, gdesc[UR52], R24 ;  /* 0x01e00000341879f3 */ /* 0x000fe20008700818 */
[----:B--2---:R-:W-:Y:S01]  /*26130*/  R2UR UR52, R179 ;  /* 0x00000000b33472ca */ /* 0x004fe200000e0000 */
[----:B------:R-:W-:Y:S01]  /*26140*/  UMOV UR58, UR14 ;  /* 0x0000000e003a7c82 */ /* 0x000fe20008000000 */
[----:B------:R-:W2:Y:S01]  /*26150*/  LDL.LU R179, [R1+0xe60] ;  /* 0x000e600001b37983 */ /* 0x000ea20000300800 */
[----:B------:R-:W-:-:S03]  /*26160*/  UMOV UR59, UR15 ;  /* 0x0000000f003b7c82 */ /* 0x000fc60008000000 */
[----:B------:R-:W2:Y:S01]  /*26170*/  LDL.LU R8, [R1+0xe34] ;  /* 0x000e340001087983 */ /* 0x000ea20000300800 */
[----:B------:R-:W-:Y:S01]  /*26180*/  VIADD R7, R7, 0x1 ;  /* 0x0000000107077836 */ /* 0x000fe20000000000 */
[----:B------:R-:W-:Y:S02]  /*26190*/  R2UR UR53, R184 ;  /* 0x00000000b83572ca */ /* 0x000fe400000e0000 */
[----:B------:R-:W2:Y:S04]  /*261a0*/  LDL.LU R187, [R1+0xe58] ;  /* 0x000e580001bb7983 */ /* 0x000ea80000300800 */
[----:B------:R-:W2:Y:S04]  /*261b0*/  LDL.LU R184, [R1+0xe2c] ;  /* 0x000e2c0001b87983 */ /* 0x000ea80000300800 */
[----:B------:R-:W2:Y:S01]  /*261c0*/  LDL.LU R186, [R1+0xe50] ;  /* 0x000e500001ba7983 */ /* 0x000ea20000300800 */
[----:B---3--:R-:W-:Y:S01]  /*261d0*/  ISETP.NE.U32.AND P0, PT, R7, R9, PT ;  /* 0x000000090700720c */ /* 0x008fe20003f05070 */
[----:B------:R-:W-:Y:S01]  /*261e0*/  QGMMA.64x128x32.F32.E4M3.E4M3 R24, gdesc[UR56], R24 ;  /* 0x01e00000381879f3 */ /* 0x000fe20008700818 */
[----:B------:R-:W-:-:S02]  /*261f0*/  R2UR UR57, R178 ;  /* 0x00000000b23972ca */ /* 0x000fc400000e0000 */
[----:B------:R-:W3:Y:S04]  /*26200*/  LDL.LU R178, [R1+0xe24] ;  /* 0x000e240001b27983 */ /* 0x000ee80000300800 */
[----:B------:R0:W-:Y:S02]  /*26210*/  STL [R1+0x1a4], R7 ;  /* 0x0001a40701007387 */ /* 0x0001e40000100800 */
[----:B0-----:R-:W0:Y:S01]  /*26220*/  LDC R7, c[0x0][0x238] ;  /* 0x00008e00ff077b82 */ /* 0x001e220000000800 */
[----:B----4-:R-:W-:Y:S02]  /*26230*/  R2UR UR56, R180 ;  /* 0x00000000b43872ca */ /* 0x010fe400000e0000 */
[----:B------:R-:W4:Y:S01]  /*26240*/  LDL.LU R180, [R1+0xe48] ;  /* 0x000e480001b47983 */ /* 0x000f220000300800 */
[----:B0-----:R-:W-:-:S05]  /*26250*/  IMAD.SHL.U32 R7, R7, 0x100, RZ ;  /* 0x0000010007077824 */ /* 0x001fca00078e00ff */
[----:B------:R-:W-:-:S05]  /*26260*/  IADD3 R4, P2, R7, R4, RZ ;  /* 0x0000000407047210 */ /* 0x000fca0007f5e0ff */
[----:B------:R0:W-:Y:S04]  /*26270*/  STL [R1+0xe5c], R4 ;  /* 0x000e5c0401007387 */ /* 0x0001e80000100800 */
[----:B0-----:R-:W4:Y:S01]  /*26280*/  LDL.LU R4, [R1+0x1314] ;  /* 0x0013140001047983 */ /* 0x001f220000300800 */
[----:B------:R-:W-:-:S05]  /*26290*/  IADD3 R181, P1, R7, R181, RZ ;  /* 0x000000b507b57210 */ /* 0x000fca0007f3e0ff */
[----:B------:R0:W-:Y:S04]  /*262a0*/  STL [R1+0xe64], R181 ;  /* 0x000e64b501007387 */ /* 0x0001e80000100800 */
[----:B0-----:R-:W4:Y:S01]  /*262b0*/  LDL.LU R181, [R1+0xe1c] ;  /* 0x000e1c0001b57983 */ /* 0x001f220000300800 */
[----:B------:R-:W-:Y:S02]  /*262c0*/  IADD3 R183, P3, R7, R183, RZ ;  /* 0x000000b707b77210 */ /* 0x000fe40007f7e0ff */
[----:B------:R-:W-:Y:S01]  /*262d0*/  R2UR UR48, R185 ;  /* 0x00000000b93072ca */ /* 0x000fe200000e0000 */
[----:B------:R-:W4:Y:S01]  /*262e0*/  LDL.LU R9, [R1+0xe40] ;  /* 0x000e400001097983 */ /* 0x000f220000300800 */
[----:B------:R-:W-:-:S03]  /*262f0*/  IADD3 R2, P5, R7, R2, RZ ;  /* 0x0000000207027210 */ /* 0x000fc60007fbe0ff */
[----:B------:R-:W4:Y:S04]  /*26300*/  LDL.LU R185, [R1+0xe14] ;  /* 0x000e140001b97983 */ /* 0x000f280000300800 */
[----:B------:R0:W-:Y:S01]  /*26310*/  STL [R1+0xe54], R183 ;  /* 0x000e54b701007387 */ /* 0x0001e20000100800 */
[----:B------:R-:W-:-:S03]  /*26320*/  IADD3 R182, P4, R7, R182, RZ ;  /* 0x000000b607b67210 */ /* 0x000fc60007f9e0ff */
[----:B0-----:R-:W4:Y:S04]  /*26330*/  LDL.LU R183, [R1+0xe38] ;  /* 0x000e380001b77983 */ /* 0x001f280000300800 */
[----:B------:R0:W-:Y:S04]  /*26340*/  STL [R1+0xe4c], R182 ;  /* 0x000e4cb601007387 */ /* 0x0001e80000100800 */
[----:B------:R1:W-:Y:S01]  /*26350*/  STL [R1+0xe44], R2 ;  /* 0x000e440201007387 */ /* 0x0003e20000100800 */
[----:B------:R-:W-:-:S03]  /*26360*/  IADD3 R5, P6, R7, R5, RZ ;  /* 0x0000000507057210 */ /* 0x000fc60007fde0ff */
[----:B0-----:R-:W4:Y:S01]  /*26370*/  LDL.LU R182, [R1+0xe0c] ;  /* 0x000e0c0001b67983 */ /* 0x001f220000300800 */
[----:B-1----:R-:W-:-:S05]  /*26380*/  SHF.R.S32.HI R2, RZ, 0x1f, R7 ;  /* 0x0000001fff027819 */ /* 0x002fca0000011407 */
[C---:B--2---:R-:W-:Y:S01]  /*26390*/  IMAD.X R179, R2.reuse, 0x1, R179, P1 ;  /* 0x0000000102b37824 */ /* 0x044fe200008e06b3 */
[C---:B------:R-:W-:Y:S01]  /*263a0*/  IADD3 R8, P1, R7.reuse, R8, RZ ;  /* 0x0000000807087210 */ /* 0x040fe20007f3e0ff */
[C---:B------:R-:W-:Y:S01]  /*263b0*/  IMAD.X R187, R2.reuse, 0x1, R187, P2 ;  /* 0x0000000102bb7824 */ /* 0x040fe200010e06bb */
[C---:B------:R-:W-:Y:S01]  /*263c0*/  IADD3 R184, P2, R7.reuse, R184, RZ ;  /* 0x000000b807b87210 */ /* 0x040fe20007f5e0ff */
[C---:B------:R-:W-:Y:S01]  /*263d0*/  IMAD.X R186, R2.reuse, 0x1, R186, P3 ;  /* 0x0000000102ba7824 */ /* 0x040fe200018e06ba */
[C---:B---3--:R-:W-:Y:S01]  /*263e0*/  IADD3 R178, P3, R7.reuse, R178, RZ ;  /* 0x000000b207b27210 */ /* 0x048fe20007f7e0ff */
[C---:B----4-:R-:W-:Y:S02]  /*263f0*/  IMAD.X R180, R2.reuse, 0x1, R180, P4 ;  /* 0x0000000102b47824 */ /* 0x050fe400020e06b4 */
[----:B------:R-:W-:Y:S01]  /*26400*/  IMAD.X R4, R2, 0x1, R4, P6 ;  /* 0x0000000102047824 */ /* 0x000fe200030e0604 */
[----:B------:R-:W-:-:S05]  /*26410*/  IADD3 R188, P6, R7, R188, RZ ;  /* 0x000000bc07bc7210 */ /* 0x000fca0007fde0ff */
[----:B------:R0:W-:Y:S04]  /*26420*/  STL [R1+0xe3c], R188 ;  /* 0x000e3cbc01007387 */ /* 0x0001e80000100800 */
[----:B0-----:R-:W2:Y:S04]  /*26430*/  LDL.LU R188, [R1+0xe30] ;  /* 0x000e300001bc7983 */ /* 0x001ea80000300800 */
[----:B------:R0:W-:Y:S04]  /*26440*/  STL [R1+0xe60], R179 ;  /* 0x000e60b301007387 */ /* 0x0001e80000100800 */
[----:B0-----:R-:W3:Y:S04]  /*26450*/  LDL.LU R179, [R1+0xe04] ;  /* 0x000e040001b37983 */ /* 0x001ee80000300800 */
[----:B------:R-:W4:Y:S04]  /*26460*/  LDL.LU R153, [R1+0xe28] ;  /* 0x000e280001997983 */ /* 0x000f280000300800 */
[----:B------:R-:W-:Y:S04]  /*26470*/  STL [R1+0xe34], R8 ;  /* 0x000e340801007387 */ /* 0x000fe80000100800 */
[----:B------:R-:W4:Y:S04]  /*26480*/  LDL.LU R152, [R1+0xdfc] ;  /* 0x000dfc0001987983 */ /* 0x000f280000300800 */
[----:B------:R0:W-:Y:S04]  /*26490*/  STL [R1+0xe58], R187 ;  /* 0x000e58bb01007387 */ /* 0x0001e80000100800 */
[----:B------:R-:W4:Y:S04]  /*264a0*/  LDL.LU R21, [R1+0xe20] ;  /* 0x000e200001157983 */ /* 0x000f280000300800 */
[----:B------:R1:W-:Y:S04]  /*264b0*/  STL [R1+0xe2c], R184 ;  /* 0x000e2cb801007387 */ /* 0x0003e80000100800 */
[----:B------:R-:W4:Y:S04]  /*264c0*/  LDL.LU R20, [R1+0xdf4] ;  /* 0x000df40001147983 */ /* 0x000f280000300800 */
[----:B------:R-:W4:Y:S04]  /*264d0*/  LDL.LU R17, [R1+0xe18] ;  /* 0x000e180001117983 */ /* 0x000f280000300800 */
[----:B0-----:R-:W4:Y:S04]  /*264e0*/  LDL.LU R187, [R1+0xdec] ;  /* 0x000dec0001bb7983 */ /* 0x001f280000300800 */
[----:B-1----:R-:W4:Y:S04]  /*264f0*/  LDL.LU R184, [R1+0xe10] ;  /* 0x000e100001b87983 */ /* 0x002f280000300800 */
[----:B------:R-:W4:Y:S04]  /*26500*/  LDL.LU R16, [R1+0xde4] ;  /* 0x000de40001107983 */ /* 0x000f280000300800 */
[----:B------:R0:W-:Y:S04]  /*26510*/  STL [R1+0xe24], R178 ;  /* 0x000e24b201007387 */ /* 0x0001e80000100800 */
[----:B------:R-:W-:Y:S04]  /*26520*/  STL [R1+0xe50], R186 ;  /* 0x000e50ba01007387 */ /* 0x000fe80000100800 */
[----:B0-----:R-:W4:Y:S04]  /*26530*/  LDL.LU R178, [R1+0xe08] ;  /* 0x000e080001b27983 */ /* 0x001f280000300800 */
[----:B------:R-:W4:Y:S04]  /*26540*/  LDL.LU R13, [R1+0xddc] ;  /* 0x000ddc00010d7983 */ /* 0x000f280000300800 */
[----:B------:R-:W4:Y:S04]  /*26550*/  LDL.LU R8, [R1+0xe00] ;  /* 0x000e000001087983 */ /* 0x000f280000300800 */
[----:B------:R0:W-:Y:S04]  /*26560*/  STL [R1+0xe48], R180 ;  /* 0x000e48b401007387 */ /* 0x0001e80000100800 */
[----:B0-----:R-:W4:Y:S01]  /*26570*/  LDL.LU R180, [R1+0xdd4] ;  /* 0x000dd40001b47983 */ /* 0x001f220000300800 */
[----:B------:R-:W-:-:S03]  /*26580*/  IADD3 R181, P4, R7, R181, RZ ;  /* 0x000000b507b57210 */ /* 0x000fc60007f9e0ff */
[----:B------:R-:W4:Y:S04]  /*26590*/  LDL.LU R186, [R1+0xdf8] ;  /* 0x000df80001ba7983 */ /* 0x000f280000300800 */
[----:B------:R0:W-:Y:S04]  /*265a0*/  STL [R1+0xe1c], R181 ;  /* 0x000e1cb501007387 */ /* 0x0001e80000100800 */
[----:B0-----:R-:W4:Y:S01]  /*265b0*/  LDL.LU R181, [R1+0xdcc] ;  /* 0x000dcc0001b57983 */ /* 0x001f220000300800 */
[C---:B------:R-:W-:Y:S02]  /*265c0*/  IMAD.X R183, R2.reuse, 0x1, R183, P6 ;  /* 0x0000000102b77824 */ /* 0x040fe400030e06b7 */
[----:B------:R-:W-:Y:S01]  /*265d0*/  IMAD.X R9, R2, 0x1, R9, P5 ;  /* 0x0000000102097824 */ /* 0x000fe200028e0609 */
[----:B------:R-:W-:-:S02]  /*265e0*/  IADD3 R185, P5, R7, R185, RZ ;  /* 0x000000b907b97210 */ /* 0x000fc40007fbe0ff */
[----:B------:R-:W-:Y:S01]  /*265f0*/  IADD3 R182, P6, R7, R182, RZ ;  /* 0x000000b607b67210 */ /* 0x000fe20007fde0ff */
[----:B------:R0:W-:Y:S04]  /*26600*/  STL [R1+0xe38], R183 ;  /* 0x000e38b701007387 */ /* 0x0001e80000100800 */
[----:B------:R-:W-:Y:S04]  /*26610*/  STL [R1+0xe40], R9 ;  /* 0x000e400901007387 */ /* 0x000fe80000100800 */
[----:B0-----:R-:W4:Y:S04]  /*26620*/  LDL.LU R183, [R1+0xdf0] ;  /* 0x000df00001b77983 */ /* 0x001f280000300800 */
[----:B------:R0:W-:Y:S04]  /*26630*/  STL [R1+0xe14], R185 ;  /* 0x000e14b901007387 */ /* 0x0001e80000100800 */
[----:B------:R-:W4:Y:S04]  /*26640*/  LDL.LU R12, [R1+0xdc4] ;  /* 0x000dc400010c7983 */ /* 0x000f280000300800 */
[----:B0-----:R-:W4:Y:S04]  /*26650*/  LDL.LU R185, [R1+0xde8] ;  /* 0x000de80001b97983 */ /* 0x001f280000300800 */
[----:B------:R0:W-:Y:S04]  /*26660*/  STL [R1+0xe0c], R182 ;  /* 0x000e0cb601007387 */ /* 0x0001e80000100800 */
[----:B0-----:R-:W4:Y:S04]  /*26670*/  LDL.LU R182, [R1+0xdbc] ;  /* 0x000dbc0001b67983 */ /* 0x001f280000300800 */
[----:B------:R-:W4:Y:S01]  /*26680*/  LDL.LU R9, [R1+0xde0] ;  /* 0x000de00001097983 */ /* 0x000f220000300800 */
[----:B--2---:R-:W-:-:S05]  /*26690*/  IMAD.X R188, R2, 0x1, R188, P1 ;  /* 0x0000000102bc7824 */ /* 0x004fca00008e06bc */
[----:B------:R0:W-:Y:S01]  /*266a0*/  STL [R1+0xe30], R188 ;  /* 0x000e30bc01007387 */ /* 0x0001e20000100800 */
[C---:B---3--:R-:W-:Y:S01]  /*266b0*/  IADD3 R179, P1, R7.reuse, R179, RZ ;  /* 0x000000b307b37210 */ /* 0x048fe20007f3e0ff */
[C---:B----4-:R-:W-:Y:S01]  /*266c0*/  IMAD.X R153, R2.reuse, 0x1, R153, P2 ;  /* 0x0000000102997824 */ /* 0x050fe200010e0699 */
[C---:B------:R-:W-:Y:S01]  /*266d0*/  IADD3 R152, P2, R7.reuse, R152, RZ ;  /* 0x0000009807987210 */ /* 0x040fe20007f5e0ff */
[----:B0-----:R-:W2:Y:S04]  /*266e0*/  LDL.LU R188, [R1+0xdb4] ;  /* 0x000db40001bc7983 */ /* 0x001ea80000300800 */
[----:B------:R0:W-:Y:S01]  /*266f0*/  STL [R1+0xe04], R179 ;  /* 0x000e04b301007387 */ /* 0x0001e20000100800 */
[C---:B------:R-:W-:Y:S01]  /*26700*/  IMAD.X R21, R2.reuse, 0x1, R21, P3 ;  /* 0x0000000102157824 */ /* 0x040fe200018e0615 */
[C---:B------:R-:W-:Y:S01]  /*26710*/  IADD3 R20, P3, R7.reuse, R20, RZ ;  /* 0x0000001407147210 */ /* 0x040fe20007f7e0ff */
[----:B------:R-:W-:Y:S01]  /*26720*/  IMAD.X R17, R2, 0x1, R17, P4 ;  /* 0x0000000102117824 */ /* 0x000fe200020e0611 */
[----:B0-----:R-:W3:Y:S01]  /*26730*/  LDL.LU R179, [R1+0xdd8] ;  /* 0x000dd80001b37983 */ /* 0x001ee20000300800 */
[----:B------:R-:W-:-:S03]  /*26740*/  IADD3 R187, P4, R7, R187, RZ ;  /* 0x000000bb07bb7210 */ /* 0x000fc60007f9e0ff */
[----:B------:R-:W-:Y:S04]  /*26750*/  STL [R1+0xe28], R153 ;  /* 0x000e289901007387 */ /* 0x000fe80000100800 */
[----:B------:R-:W-:Y:S04]  /*26760*/  STL [R1+0xdfc], R152 ;  /* 0x000dfc9801007387 */ /* 0x000fe80000100800 */
[----:B------:R-:W-:Y:S01]  /*26770*/  STL [R1+0xe20], R21 ;  /* 0x000e201501007387 */ /* 0x000fe20000100800 */
[----:B------:R-:W-:-:S03]  /*26780*/  IMAD.X R184, R2, 0x1, R184, P5 ;  /* 0x0000000102b87824 */ /* 0x000fc600028e06b8 */
[----:B------:R-:W-:Y:S04]  /*26790*/  STL [R1+0xdf4], R20 ;  /* 0x000df41401007387 */ /* 0x000fe80000100800 */
[----:B------:R0:W-:Y:S04]  /*267a0*/  STL [R1+0xdec], R187 ;  /* 0x000decbb01007387 */ /* 0x0001e80000100800 */
[----:B------:R-:W-:Y:S01]  /*267b0*/  STL [R1+0xe18], R17 ;  /* 0x000e181101007387 */ /* 0x000fe20000100800 */
[----:B------:R-:W-:-:S03]  /*267c0*/  IMAD.X R178, R2, 0x1, R178, P6 ;  /* 0x0000000102b27824 */ /* 0x000fc600030e06b2 */
[----:B0-----:R-:W4:Y:S04]  /*267d0*/  LDL.LU R187, [R1+0xdac] ;  /* 0x000dac0001bb7983 */ /* 0x001f280000300800 */
[----:B------:R0:W-:Y:S01]  /*267e0*/  STL [R1+0xe10], R184 ;  /* 0x000e10b801007387 */ /* 0x0001e20000100800 */
[C---:B------:R-:W-:Y:S01]  /*267f0*/  IADD3 R16, P5, R7.reuse, R16, RZ ;  /* 0x0000001007107210 */ /* 0x040fe20007fbe0ff */
[----:B------:R-:W-:Y:S02]  /*26800*/  IMAD.X R8, R2, 0x1, R8, P1 ;  /* 0x0000000102087824 */ /* 0x000fe400008e0608 */
[----:B0-----:R-:W4:Y:S04]  /*26810*/  LDL.LU R184, [R1+0xdd0] ;  /* 0x000dd00001b87983 */ /* 0x001f280000300800 */
[----:B------:R0:W-:Y:S01]  /*26820*/  STL [R1+0xe08], R178 ;  /* 0x000e08b201007387 */ /* 0x0001e20000100800 */
[----:B------:R-:W-:-:S02]  /*26830*/  IADD3 R180, P1, R7, R180, RZ ;  /* 0x000000b407b47210 */ /* 0x000fc40007f3e0ff */
[C---:B------:R-:W-:Y:S01]  /*26840*/  IADD3 R13, P6, R7.reuse, R13, RZ ;  /* 0x0000000d070d7210 */ /* 0x040fe20007fde0ff */
[----:B0-----:R-:W4:Y:S04]  /*26850*/  LDL.LU R178, [R1+0xda4] ;  /* 0x000da40001b27983 */ /* 0x001f280000300800 */
[----:B------:R-:W-:Y:S04]  /*26860*/  STL [R1+0xde4], R16 ;  /* 0x000de41001007387 */ /* 0x000fe80000100800 */
[----:B------:R0:W-:Y:S04]  /*26870*/  STL [R1+0xdd4], R180 ;  /* 0x000dd4b401007387 */ /* 0x0001e80000100800 */
[----:B------:R-:W-:Y:S04]  /*26880*/  STL [R1+0xddc], R13 ;  /* 0x000ddc0d01007387 */ /* 0x000fe80000100800 */
[----:B0-----:R-:W4:Y:S01]  /*26890*/  LDL.LU R180, [R1+0xdc8] ;  /* 0x000dc80001b47983 */ /* 0x001f220000300800 */
[----:B------:R-:W-:Y:S01]  /*268a0*/  IMAD.X R186, R2, 0x1, R186, P2 ;  /* 0x0000000102ba7824 */ /* 0x000fe200010e06ba */
[----:B------:R-:W-:-:S02]  /*268b0*/  IADD3 R181, P2, R7, R181, RZ ;  /* 0x000000b507b57210 */ /* 0x000fc40007f5e0ff */
[----:B------:R0:W-:Y:S04]  /*268c0*/  STL [R1+0xe00], R8 ;  /* 0x000e000801007387 */ /* 0x0001e80000100800 */
[----:B0-----:R-:W4:Y:S04]  /*268d0*/  LDL.LU R8, [R1+0xd9c] ;  /* 0x000d9c0001087983 */ /* 0x001f280000300800 */
[----:B------:R0:W-:Y:S04]  /*268e0*/  STL [R1+0xdf8], R186 ;  /* 0x000df8ba01007387 */ /* 0x0001e80000100800 */
[----:B0-----:R-:W4:Y:S04]  /*268f0*/  LDL.LU R186, [R1+0xdc0] ;  /* 0x000dc00001ba7983 */ /* 0x001f280000300800 */
[----:B------:R0:W-:Y:S04]  /*26900*/  STL [R1+0xdcc], R181 ;  /* 0x000dccb501007387 */ /* 0x0001e80000100800 */
[----:B0-----:R-:W4:Y:S01]  /*26910*/  LDL.LU R181, [R1+0xd94] ;  /* 0x000d940001b57983 */ /* 0x001f220000300800 */
[----:B------:R-:W-:-:S02]  /*26920*/  IMAD.X R183, R2, 0x1, R183, P3 ;  /* 0x0000000102b77824 */ /* 0x000fc400018e06b7 */
[C---:B------:R-:W-:Y:S01]  /*26930*/  IMAD.X R185, R2.reuse, 0x1, R185, P4 ;  /* 0x0000000102b97824 */ /* 0x040fe200020e06b9 */
[C---:B------:R-:W-:Y:S02]  /*26940*/  IADD3 R12, P3, R7.reuse, R12, RZ ;  /* 0x0000000c070c7210 */ /* 0x040fe40007f7e0ff */
[----:B------:R-:W-:Y:S01]  /*26950*/  IADD3 R182, P4, R7, R182, RZ ;  /* 0x000000b607b67210 */ /* 0x000fe20007f9e0ff */
[----:B------:R0:W-:Y:S01]  /*26960*/  STL [R1+0xdf0], R183 ;  /* 0x000df0b701007387 */ /* 0x0001e20000100800 */
[----:B------:R-:W-:-:S03]  /*26970*/  IMAD.X R9, R2, 0x1, R9, P5 ;  /* 0x0000000102097824 */ /* 0x000fc600028e0609 */
[----:B0-----:R-:W4:Y:S04]  /*26980*/  LDL.LU R183, [R1+0xdb8] ;  /* 0x000db80001b77983 */ /* 0x001f280000300800 */
[----:B------:R0:W-:Y:S04]  /*26990*/  STL [R1+0xde8], R185 ;  /* 0x000de8b901007387 */ /* 0x0001e80000100800 */
[----:B------:R-:W-:Y:S04]  /*269a0*/  STL [R1+0xdc4], R12 ;  /* 0x000dc40c01007387 */ /* 0x000fe80000100800 */
[----:B0-----:R-:W4:Y:S04]  /*269b0*/  LDL.LU R185, [R1+0xd8c] ;  /* 0x000d8c0001b97983 */ /* 0x001f280000300800 */
[----:B------:R0:W-:Y:S04]  /*269c0*/  STL [R1+0xdbc], R182 ;  /* 0x000dbcb601007387 */ /* 0x0001e80000100800 */
[----:B0-----:R-:W4:Y:S04]  /*269d0*/  LDL.LU R182, [R1+0xdb0] ;  /* 0x000db00001b67983 */ /* 0x001f280000300800 */
[----:B------:R-:W4:Y:S04]  /*269e0*/  LDL.LU R153, [R1+0xd84] ;  /* 0x000d840001997983 */ /* 0x000f280000300800 */
[----:B------:R-:W-:Y:S04]  /*269f0*/  STL [R1+0xde0], R9 ;  /* 0x000de00901007387 */ /* 0x000fe80000100800 */
[----:B------:R-:W4:Y:S01]  /*26a00*/  LDL.LU R152, [R1+0xda8] ;  /* 0x000da80001987983 */ /* 0x000f220000300800 */
[----:B--2---:R-:W-:-:S05]  /*26a10*/  IADD3 R188, P5, R7, R188, RZ ;  /* 0x000000bc07bc7210 */ /* 0x004fca0007fbe0ff */
[----:B------:R0:W-:Y:S04]  /*26a20*/  STL [R1+0xdb4], R188 ;  /* 0x000db4bc01007387 */ /* 0x0001e80000100800 */
[----:B------:R-:W2:Y:S01]  /*26a30*/  LDL.LU R21, [R1+0xd7c] ;  /* 0x000d7c0001157983 */ /* 0x000ea20000300800 */
[----:B---3--:R-:W-:-:S05]  /*26a40*/  IMAD.X R179, R2, 0x1, R179, P6 ;  /* 0x0000000102b37824 */ /* 0x008fca00030e06b3 */
[----:B------:R1:W-:Y:S04]  /*26a50*/  STL [R1+0xdd8], R179 ;  /* 0x000dd8b301007387 */ /* 0x0003e80000100800 */
[----:B------:R-:W3:Y:S04]  /*26a60*/  LDL.LU R20, [R1+0xda0] ;  /* 0x000da00001147983 */ /* 0x000ee80000300800 */
[----:B------:R-:W3:Y:S04]  /*26a70*/  LDL.LU R17, [R1+0xd74] ;  /* 0x000d740001117983 */ /* 0x000ee80000300800 */
[----:B0-----:R-:W3:Y:S04]  /*26a80*/  LDL.LU R188, [R1+0xd98] ;  /* 0x000d980001bc7983 */ /* 0x001ee80000300800 */
[----:B-1----:R-:W3:Y:S04]  /*26a90*/  LDL.LU R179, [R1+0xd6c] ;  /* 0x000d6c0001b37983 */ /* 0x002ee80000300800 */
[----:B------:R-:W3:Y:S01]  /*26aa0*/  LDL.LU R16, [R1+0xd90] ;  /* 0x000d900001107983 */ /* 0x000ee20000300800 */
[----:B----4-:R-:W-:Y:S01]  /*26ab0*/  IADD3 R187, P6, R7, R187, RZ ;  /* 0x000000bb07bb7210 */ /* 0x010fe20007fde0ff */
[----:B------:R-:W-:-:S05]  /*26ac0*/  IMAD.X R184, R2, 0x1, R184, P1 ;  /* 0x0000000102b87824 */ /* 0x000fca00008e06b8 */
[----:B------:R0:W-:Y:S04]  /*26ad0*/  STL [R1+0xdd0], R184 ;  /* 0x000dd0b801007387 */ /* 0x0001e80000100800 */
[----:B------:R-:W-:Y:S01]  /*26ae0*/  STL [R1+0xdac], R187 ;  /* 0x000dacbb01007387 */ /* 0x000fe20000100800 */
[----:B------:R-:W-:-:S03]  /*26af0*/  IADD3 R178, P1, R7, R178, RZ ;  /* 0x000000b207b27210 */ /* 0x000fc60007f3e0ff */
[----:B0-----:R-:W4:Y:S04]  /*26b00*/  LDL.LU R184, [R1+0xd64] ;  /* 0x000d640001b87983 */ /* 0x001f280000300800 */
[----:B------:R-:W4:Y:S04]  /*26b10*/  LDL.LU R13, [R1+0xd88] ;  /* 0x000d8800010d7983 */ /* 0x000f280000300800 */
[----:B------:R-:W4:Y:S04]  /*26b20*/  LDL.LU R9, [R1+0xd5c] ;  /* 0x000d5c0001097983 */ /* 0x000f280000300800 */
[----:B------:R0:W-:Y:S01]  /*26b30*/  STL [R1+0xda4], R178 ;  /* 0x000da4b201007387 */ /* 0x0001e20000100800 */
[----:B------:R-:W-:-:S03]  /*26b40*/  IMAD.X R180, R2, 0x1, R180, P2 ;  /* 0x0000000102b47824 */ /* 0x000fc600010e06b4 */
[----:B0-----:R-:W4:Y:S04]  /*26b50*/  LDL.LU R178, [R1+0xd80] ;  /* 0x000d800001b27983 */ /* 0x001f280000300800 */
[----:B------:R-:W4:Y:S04]  /*26b60*/  LDL.LU R187, [R1+0xd54] ;  /* 0x000d540001bb7983 */ /* 0x000f280000300800 */
[----:B------:R0:W-:Y:S04]  /*26b70*/  STL [R1+0xdc8], R180 ;  /* 0x000dc8b401007387 */ /* 0x0001e80000100800 */
[----:B0-----:R-:W4:Y:S01]  /*26b80*/  LDL.LU R180, [R1+0xd78] ;  /* 0x000d780001b47983 */ /* 0x001f220000300800 */
[C---:B------:R-:W-:Y:S01]  /*26b90*/  IADD3 R8, P2, R7.reuse, R8, RZ ;  /* 0x0000000807087210 */ /* 0x040fe20007f5e0ff */
[----:B------:R-:W-:Y:S01]  /*26ba0*/  IMAD.X R186, R2, 0x1, R186, P3 ;  /* 0x0000000102ba7824 */ /* 0x000fe200018e06ba */
[----:B------:R-:W-:-:S05]  /*26bb0*/  IADD3 R181, P3, R7, R181, RZ ;  /* 0x000000b507b57210 */ /* 0x000fca0007f7e0ff */
[----:B------:R0:W-:Y:S04]  /*26bc0*/  STL [R1+0xd94], R181 ;  /* 0x000d94b501007387 */ /* 0x0001e80000100800 */
[----:B------:R-:W-:Y:S04]  /*26bd0*/  STL [R1+0xd9c], R8 ;  /* 0x000d9c0801007387 */ /* 0x000fe80000100800 */
[----:B0-----:R-:W4:Y:S01]  /*26be0*/  LDL.LU R181, [R1+0xd4c] ;  /* 0x000d4c0001b57983 */ /* 0x001f220000300800 */
[----:B------:R-:W-:-:S03]  /*26bf0*/  IMAD.X R183, R2, 0x1, R183, P4 ;  /* 0x0000000102b77824 */ /* 0x000fc600020e06b7 */
[----:B------:R0:W-:Y:S04]  /*26c00*/  STL [R1+0xdc0], R186 ;  /* 0x000dc0ba01007387 */ /* 0x0001e80000100800 */
[----:B------:R-:W4:Y:S04]  /*26c10*/  LDL.LU R12, [R1+0xd70] ;  /* 0x000d7000010c7983 */ /* 0x000f280000300800 */
[----:B0-----:R-:W4:Y:S04]  /*26c20*/  LDL.LU R186, [R1+0xd44] ;  /* 0x000d440001ba7983 */ /* 0x001f280000300800 */
[----:B------:R0:W-:Y:S01]  /*26c30*/  STL [R1+0xdb8], R183 ;  /* 0x000db8b701007387 */ /* 0x0001e20000100800 */
[----:B------:R-:W-:-:S03]  /*26c40*/  IADD3 R185, P4, R7, R185, RZ ;  /* 0x000000b907b97210 */ /* 0x000fc60007f9e0ff */
[----:B0-----:R-:W4:Y:S01]  /*26c50*/  LDL.LU R183, [R1+0xd68] ;  /* 0x000d680001b77983 */ /* 0x001f220000300800 */
[----:B------:R-:W-:-:S03]  /*26c60*/  IMAD.X R182, R2, 0x1, R182, P5 ;  /* 0x0000000102b67824 */ /* 0x000fc600028e06b6 */
[----:B------:R-:W4:Y:S04]  /*26c70*/  LDL.LU R8, [R1+0xd3c] ;  /* 0x000d3c0001087983 */ /* 0x000f280000300800 */
[----:B------:R0:W-:Y:S01]  /*26c80*/  STL [R1+0xd8c], R185 ;  /* 0x000d8cb901007387 */ /* 0x0001e20000100800 */
[C---:B------:R-:W-:Y:S01]  /*26c90*/  IADD3 R153, P5, R7.reuse, R153, RZ ;  /* 0x0000009907997210 */ /* 0x040fe20007fbe0ff */
[----:B------:R-:W-:Y:S02]  /*26ca0*/  IMAD.X R152, R2, 0x1, R152, P6 ;  /* 0x0000000102987824 */ /* 0x000fe400030e0698 */
[----:B0-----:R-:W4:Y:S04]  /*26cb0*/  LDL.LU R185, [R1+0xd60] ;  /* 0x000d600001b97983 */ /* 0x001f280000300800 */
[----:B------:R0:W-:Y:S04]  /*26cc0*/  STL [R1+0xdb0], R182 ;  /* 0x000db0b601007387 */ /* 0x0001e80000100800 */
[----:B0-----:R-:W4:Y:S04]  /*26cd0*/  LDL.LU R182, [R1+0xd34] ;  /* 0x000d340001b67983 */ /* 0x001f280000300800 */
[----:B------:R-:W-:Y:S04]  /*26ce0*/  STL [R1+0xd84], R153 ;  /* 0x000d849901007387 */ /* 0x000fe80000100800 */
[----:B------:R-:W-:Y:S01]  /*26cf0*/  STL [R1+0xda8], R152 ;  /* 0x000da89801007387 */ /* 0x000fe20000100800 */
[----:B--2---:R-:W-:-:S05]  /*26d00*/  IADD3 R21, P6, R7, R21, RZ ;  /* 0x0000001507157210 */ /* 0x004fca0007fde0ff */
[----:B------:R-:W-:Y:S01]  /*26d10*/  STL [R1+0xd7c], R21 ;  /* 0x000d7c1501007387 */ /* 0x000fe20000100800 */
[C---:B---3--:R-:W-:Y:S01]  /*26d20*/  IMAD.X R20, R2.reuse, 0x1, R20, P1 ;  /* 0x0000000102147824 */ /* 0x048fe200008e0614 */
[----:B------:R-:W-:Y:S01]  /*26d30*/  IADD3 R17, P1, R7, R17, RZ ;  /* 0x0000001107117210 */ /* 0x000fe20007f3e0ff */
[----:B------:R-:W-:-:S03]  /*26d40*/  IMAD.X R188, R2, 0x1, R188, P2 ;  /* 0x0000000102bc7824 */ /* 0x000fc600010e06bc */
[----:B------:R-:W-:Y:S04]  /*26d50*/  STL [R1+0xda0], R20 ;  /* 0x000da01401007387 */ /* 0x000fe80000100800 */
[----:B------:R0:W-:Y:S01]  /*26d60*/  STL [R1+0xd98], R188 ;  /* 0x000d98bc01007387 */ /* 0x0001e20000100800 */
[----:B------:R-:W-:-:S03]  /*26d70*/  IADD3 R179, P2, R7, R179, RZ ;  /* 0x000000b307b37210 */ /* 0x000fc60007f5e0ff */
[----:B------:R-:W-:Y:S01]  /*26d80*/  STL [R1+0xd74], R17 ;  /* 0x000d741101007387 */ /* 0x000fe20000100800 */
[----:B------:R-:W-:-:S03]  /*26d90*/  IMAD.X R16, R2, 0x1, R16, P3 ;  /* 0x0000000102107824 */ /* 0x000fc600018e0610 */
[----:B0-----:R-:W2:Y:S04]  /*26da0*/  LDL.LU R188, [R1+0xd58] ;  /* 0x000d580001bc7983 */ /* 0x001ea80000300800 */
[----:B------:R0:W-:Y:S04]  /*26db0*/  STL [R1+0xd6c], R179 ;  /* 0x000d6cb301007387 */ /* 0x0001e80000100800 */
[----:B0-----:R-:W3:Y:S01]  /*26dc0*/  LDL.LU R179, [R1+0xd2c] ;  /* 0x000d2c0001b37983 */ /* 0x001ee20000300800 */
[----:B----4-:R-:W-:Y:S01]  /*26dd0*/  IADD3 R184, P3, R7, R184, RZ ;  /* 0x000000b807b87210 */ /* 0x010fe20007f7e0ff */
[----:B------:R-:W-:-:S04]  /*26de0*/  IMAD.X R13, R2, 0x1, R13, P4 ;  /* 0x00000001020d7824 */ /* 0x000fc800020e060d */
[----:B------:R0:W-:Y:S01]  /*26df0*/  STL [R1+0xd64], R184 ;  /* 0x000d64b801007387 */ /* 0x0001e20000100800 */
[C---:B------:R-:W-:Y:S01]  /*26e00*/  IADD3 R9, P4, R7.reuse, R9, RZ ;  /* 0x0000000907097210 */ /* 0x040fe20007f9e0ff */
[C---:B------:R-:W-:Y:S02]  /*26e10*/  IMAD.X R178, R2.reuse, 0x1, R178, P5 ;  /* 0x0000000102b27824 */ /* 0x040fe400028e06b2 */
[----:B0-----:R-:W4:Y:S04]  /*26e20*/  LDL.LU R184, [R1+0xd50] ;  /* 0x000d500001b87983 */ /* 0x001f280000300800 */
[----:B------:R-:W-:Y:S04]  /*26e30*/  STL [R1+0xd90], R16 ;  /* 0x000d901001007387 */ /* 0x000fe80000100800 */
[----:B------:R0:W-:Y:S04]  /*26e40*/  STL [R1+0xd80], R178 ;  /* 0x000d80b201007387 */ /* 0x0001e80000100800 */
[----:B------:R-:W-:Y:S01]  /*26e50*/  STL [R1+0xd88], R13 ;  /* 0x000d880d01007387 */ /* 0x000fe20000100800 */
[----:B------:R-:W-:Y:S01]  /*26e60*/  IADD3 R187, P5, R7, R187, RZ ;  /* 0x000000bb07bb7210 */ /* 0x000fe20007fbe0ff */
[----:B------:R-:W-:-:S02]  /*26e70*/  IMAD.X R180, R2, 0x1, R180, P6 ;  /* 0x0000000102b47824 */ /* 0x000fc400030e06b4 */
[----:B0-----:R-:W4:Y:S04]  /*26e80*/  LDL.LU R178, [R1+0xd24] ;  /* 0x000d240001b27983 */ /* 0x001f280000300800 */
[----:B------:R0:W-:Y:S04]  /*26e90*/  STL [R1+0xd5c], R9 ;  /* 0x000d5c0901007387 */ /* 0x0001e80000100800 */
[----:B0-----:R-:W4:Y:S04]  /*26ea0*/  LDL.LU R9, [R1+0xd48] ;  /* 0x000d480001097983 */ /* 0x001f280000300800 */
[----:B------:R0:W-:Y:S04]  /*26eb0*/  STL [R1+0xd54], R187 ;  /* 0x000d54bb01007387 */ /* 0x0001e80000100800 */
[----:B0-----:R-:W4:Y:S04]  /*26ec0*/  LDL.LU R187, [R1+0xd1c] ;  /* 0x000d1c0001bb7983 */ /* 0x001f280000300800 */
[----:B------:R0:W-:Y:S04]  /*26ed0*/  STL [R1+0xd78], R180 ;  /* 0x000d78b401007387 */ /* 0x0001e80000100800 */
[----:B0-----:R-:W4:Y:S01]  /*26ee0*/  LDL.LU R180, [R1+0xd40] ;  /* 0x000d400001b47983 */ /* 0x001f220000300800 */
[----:B------:R-:W-:-:S05]  /*26ef0*/  IADD3 R181, P6, R7, R181, RZ ;  /* 0x000000b507b57210 */ /* 0x000fca0007fde0ff */
[----:B------:R0:W-:Y:S04]  /*26f00*/  STL [R1+0xd4c], R181 ;  /* 0x000d4cb501007387 */ /* 0x0001e80000100800 */
[----:B0-----:R-:W4:Y:S01]  /*26f10*/  LDL.LU R181, [R1+0xd14] ;  /* 0x000d140001b57983 */ /* 0x001f220000300800 */
[C---:B------:R-:W-:Y:S01]  /*26f20*/  IMAD.X R12, R2.reuse, 0x1, R12, P1 ;  /* 0x00000001020c7824 */ /* 0x040fe200008e060c */
[----:B------:R-:W-:Y:S01]  /*26f30*/  IADD3 R186, P1, R7, R186, RZ ;  /* 0x000000ba07ba7210 */ /* 0x000fe20007f3e0ff */
[----:B------:R-:W-:-:S04]  /*26f40*/  IMAD.X R183, R2, 0x1, R183, P2 ;  /* 0x0000000102b77824 */ /* 0x000fc800010e06b7 */
[----:B------:R0:W-:Y:S04]  /*26f50*/  STL [R1+0xd44], R186 ;  /* 0x000d44ba01007387 */ /* 0x0001e80000100800 */
[----:B------:R-:W-:Y:S01]  /*26f60*/  STL [R1+0xd70], R12 ;  /* 0x000d700c01007387 */ /* 0x000fe20000100800 */
[----:B------:R-:W-:-:S03]  /*26f70*/  IADD3 R8, P2, R7, R8, RZ ;  /* 0x0000000807087210 */ /* 0x000fc60007f5e0ff */
[----:B0-----:R-:W4:Y:S04]  /*26f80*/  LDL.LU R186, [R1+0xd38] ;  /* 0x000d380001ba7983 */ /* 0x001f280000300800 */
[----:B------:R0:W-:Y:S01]  /*26f90*/  STL [R1+0xd68], R183 ;  /* 0x000d68b701007387 */ /* 0x0001e20000100800 */
[----:B------:R-:W-:-:S03]  /*26fa0*/  IMAD.X R185, R2, 0x1, R185, P3 ;  /* 0x0000000102b97824 */ /* 0x000fc600018e06b9 */
[----:B0-----:R-:W4:Y:S01]  /*26fb0*/  LDL.LU R183, [R1+0xd0c] ;  /* 0x000d0c0001b77983 */ /* 0x001f220000300800 */
[----:B------:R-:W-:-:S03]  /*26fc0*/  IADD3 R182, P3, R7, R182, RZ ;  /* 0x000000b607b67210 */ /* 0x000fc60007f7e0ff */
        /* <DEDUP_REMOVED lines=10> */
[----:B------:R-:W4:Y:S01]  /*27070*/  LDL.LU R16, [R1+0xcec] ;  /* 0x000cec0001107983 */ /* 0x000f220000300800 */
[----:B--2---:R-:W-:Y:S01]  /*27080*/  IMAD.X R188, R2, 0x1, R188, P4 ;  /* 0x0000000102bc7824 */ /* 0x004fe200020e06bc */
[----:B---3--:R-:W-:-:S05]  /*27090*/  IADD3 R179, P4, R7, R179, RZ ;  /* 0x000000b307b37210 */ /* 0x008fca0007f9e0ff */
[----:B------:R0:W-:Y:S04]  /*270a0*/  STL [R1+0xd2c], R179 ;  /* 0x000d2cb301007387 */ /* 0x0001e80000100800 */
[----:B------:R-:W-:Y:S04]  /*270b0*/  STL [R1+0xd58], R188 ;  /* 0x000d58bc01007387 */ /* 0x000fe80000100800 */
[----:B0-----:R-:W2:Y:S04]  /*270c0*/  LDL.LU R179, [R1+0xd10] ;  /* 0x000d100001b37983 */ /* 0x001ea80000300800 */
[----:B------:R-:W3:Y:S04]  /*270d0*/  LDL.LU R13, [R1+0xce4] ;  /* 0x000ce400010d7983 */ /* 0x000ee80000300800 */
[----:B------:R-:W3:Y:S01]  /*270e0*/  LDL.LU R8, [R1+0xd08] ;  /* 0x000d080001087983 */ /* 0x000ee20000300800 */
[----:B----4-:R-:W-:-:S05]  /*270f0*/  IMAD.X R184, R2, 0x1, R184, P5 ;  /* 0x0000000102b87824 */ /* 0x010fca00028e06b8 */
[----:B------:R0:W-:Y:S01]  /*27100*/  STL [R1+0xd50], R184 ;  /* 0x000d50b801007387 */ /* 0x0001e20000100800 */
[----:B------:R-:W-:-:S03]  /*27110*/  IADD3 R178, P5, R7, R178, RZ ;  /* 0x000000b207b27210 */ /* 0x000fc60007fbe0ff */
[----:B0-----:R-:W4:Y:S04]  /*27120*/  LDL.LU R184, [R1+0xcdc] ;  /* 0x000cdc0001b87983 */ /* 0x001f280000300800 */
[----:B------:R-:W4:Y:S04]  /*27130*/  LDL.LU R188, [R1+0xd00] ;  /* 0x000d000001bc7983 */ /* 0x000f280000300800 */
[----:B------:R0:W-:Y:S01]  /*27140*/  STL [R1+0xd24], R178 ;  /* 0x000d24b201007387 */ /* 0x0001e20000100800 */
[----:B------:R-:W-:-:S03]  /*27150*/  IMAD.X R9, R2, 0x1, R9, P6 ;  /* 0x0000000102097824 */ /* 0x000fc600030e0609 */
[----:B0-----:R-:W4:Y:S01]  /*27160*/  LDL.LU R178, [R1+0xcd4] ;  /* 0x000cd40001b27983 */ /* 0x001f220000300800 */
[----:B------:R-:W-:-:S05]  /*27170*/  IMAD.X R180, R2, 0x1, R180, P1 ;  /* 0x0000000102b47824 */ /* 0x000fca00008e06b4 */
[----:B------:R0:W-:Y:S04]  /*27180*/  STL [R1+0xd40], R180 ;  /* 0x000d40b401007387 */ /* 0x0001e80000100800 */
[----:B------:R-:W-:Y:S04]  /*27190*/  STL [R1+0xd48], R9 ;  /* 0x000d480901007387 */ /* 0x000fe80000100800 */
[----:B0-----:R-:W4:Y:S01]  /*271a0*/  LDL.LU R180, [R1+0xcf8] ;  /* 0x000cf80001b47983 */ /* 0x001f220000300800 */
[C---:B------:R-:W-:Y:S02]  /*271b0*/  IADD3 R187, P6, R7.reuse, R187, RZ ;  /* 0x000000bb07bb7210 */ /* 0x040fe40007fde0ff */
[----:B------:R-:W-:-:S03]  /*271c0*/  IADD3 R181, P1, R7, R181, RZ ;  /* 0x000000b507b57210 */ /* 0x000fc60007f3e0ff */
[----:B------:R0:W-:Y:S04]  /*271d0*/  STL [R1+0xd1c], R187 ;  /* 0x000d1cbb01007387 */ /* 0x0001e80000100800 */
[----:B------:R-:W4:Y:S04]  /*271e0*/  LDL.LU R12, [R1+0xccc] ;  /* 0x000ccc00010c7983 */ /* 0x000f280000300800 */
[----:B0-----:R-:W4:Y:S04]  /*271f0*/  LDL.LU R187, [R1+0xcf0] ;  /* 0x000cf00001bb7983 */ /* 0x001f280000300800 */
[----:B------:R0:W-:Y:S04]  /*27200*/  STL [R1+0xd14], R181 ;  /* 0x000d14b501007387 */ /* 0x0001e80000100800 */
[----:B0-----:R-:W4:Y:S01]  /*27210*/  LDL.LU R181, [R1+0xcc4] ;  /* 0x000cc40001b57983 */ /* 0x001f220000300800 */
[----:B------:R-:W-:Y:S01]  /*27220*/  IMAD.X R186, R2, 0x1, R186, P2 ;  /* 0x0000000102ba7824 */ /* 0x000fe200010e06ba */
[----:B------:R-:W-:-:S02]  /*27230*/  IADD3 R183, P2, R7, R183, RZ ;  /* 0x000000b707b77210 */ /* 0x000fc40007f5e0ff */
[----:B------:R-:W4:Y:S01]  /*27240*/  LDL.LU R9, [R1+0xce8] ;  /* 0x000ce80001097983 */ /* 0x000f220000300800 */
[----:B------:R-:W-:-:S03]  /*27250*/  IMAD.X R153, R2, 0x1, R153, P3 ;  /* 0x0000000102997824 */ /* 0x000fc600018e0699 */
[----:B------:R0:W-:Y:S01]  /*27260*/  STL [R1+0xd38], R186 ;  /* 0x000d38ba01007387 */ /* 0x0001e20000100800 */
[C---:B------:R-:W-:Y:S01]  /*27270*/  IADD3 R152, P3, R7.reuse, R152, RZ ;  /* 0x0000009807987210 */ /* 0x040fe20007f7e0ff */
[C---:B------:R-:W-:Y:S01]  /*27280*/  IMAD.X R21, R2.reuse, 0x1, R21, P4 ;  /* 0x0000000102157824 */ /* 0x040fe200020e0615 */
[C---:B------:R-:W-:Y:S01]  /*27290*/  IADD3 R20, P4, R7.reuse, R20, RZ ;  /* 0x0000001407147210 */ /* 0x040fe20007f9e0ff */
[C---:B------:R-:W-:Y:S01]  /*272a0*/  IMAD.X R17, R2.reuse, 0x1, R17, P5 ;  /* 0x0000000102117824 */ /* 0x040fe200028e0611 */
[----:B0-----:R-:W4:Y:S04]  /*272b0*/  LDL.LU R186, [R1+0xcbc] ;  /* 0x000cbc0001ba7983 */ /* 0x001f280000300800 */
[----:B------:R0:W-:Y:S01]  /*272c0*/  STL [R1+0xd0c], R183 ;  /* 0x000d0cb701007387 */ /* 0x0001e20000100800 */
[----:B------:R-:W-:Y:S01]  /*272d0*/  IADD3 R185, P5, R7, R185, RZ ;  /* 0x000000b907b97210 */ /* 0x000fe20007fbe0ff */
[----:B------:R-:W-:-:S02]  /*272e0*/  IMAD.X R182, R2, 0x1, R182, P6 ;  /* 0x0000000102b67824 */ /* 0x000fc400030e06b6 */
[----:B0-----:R-:W4:Y:S04]  /*272f0*/  LDL.LU R183, [R1+0xce0] ;  /* 0x000ce00001b77983 */ /* 0x001f280000300800 */
[----:B------:R-:W-:Y:S04]  /*27300*/  STL [R1+0xd30], R153 ;  /* 0x000d309901007387 */ /* 0x000fe80000100800 */
[----:B------:R-:W-:Y:S04]  /*27310*/  STL [R1+0xd04], R152 ;  /* 0x000d049801007387 */ /* 0x000fe80000100800 */
[----:B------:R-:W-:Y:S04]  /*27320*/  STL [R1+0xd28], R21 ;  /* 0x000d281501007387 */ /* 0x000fe80000100800 */
[----:B------:R-:W-:Y:S04]  /*27330*/  STL [R1+0xcfc], R20 ;  /* 0x000cfc1401007387 */ /* 0x000fe80000100800 */
[----:B------:R0:W-:Y:S04]  /*27340*/  STL [R1+0xcf4], R185 ;  /* 0x000cf4b901007387 */ /* 0x0001e80000100800 */
[----:B------:R-:W-:Y:S01]  /*27350*/  STL [R1+0xd20], R17 ;  /* 0x000d201101007387 */ /* 0x000fe20000100800 */
[----:B------:R-:W-:-:S03]  /*27360*/  IADD3 R16, P6, R7, R16, RZ ;  /* 0x0000001007107210 */ /* 0x000fc60007fde0ff */
[----:B0-----:R-:W4:Y:S04]  /*27370*/  LDL.LU R185, [R1+0xcb4] ;  /* 0x000cb40001b97983 */ /* 0x001f280000300800 */
[----:B------:R0:W-:Y:S04]  /*27380*/  STL [R1+0xd18], R182 ;  /* 0x000d18b601007387 */ /* 0x0001e80000100800 */
[----:B0-----:R-:W4:Y:S01]  /*27390*/  LDL.LU R182, [R1+0xcd8] ;  /* 0x000cd80001b67983 */ /* 0x001f220000300800 */
[C---:B--2---:R-:W-:Y:S02]  /*273a0*/  IMAD.X R179, R2.reuse, 0x1, R179, P1 ;  /* 0x0000000102b37824 */ /* 0x044fe400008e06b3 */
[----:B---3--:R-:W-:Y:S01]  /*273b0*/  IMAD.X R8, R2, 0x1, R8, P2 ;  /* 0x0000000102087824 */ /* 0x008fe200010e0608 */
[----:B------:R-:W-:-:S02]  /*273c0*/  IADD3 R13, P1, R7, R13, RZ ;  /* 0x0000000d070d7210 */ /* 0x000fc40007f3e0ff */
[----:B------:R0:W-:Y:S04]  /*273d0*/  STL [R1+0xd10], R179 ;  /* 0x000d10b301007387 */ /* 0x0001e80000100800 */
[----:B0-----:R-:W2:Y:S04]  /*273e0*/  LDL.LU R179, [R1+0xcac] ;  /* 0x000cac0001b37983 */ /* 0x001ea80000300800 */
[----:B------:R-:W-:Y:S01]  /*273f0*/  STL [R1+0xcec], R16 ;  /* 0x000cec1001007387 */ /* 0x000fe20000100800 */
[----:B----4-:R-:W-:Y:S01]  /*27400*/  IADD3 R184, P2, R7, R184, RZ ;  /* 0x000000b807b87210 */ /* 0x010fe20007f5e0ff */
[----:B------:R-:W-:-:S04]  /*27410*/  IMAD.X R188, R2, 0x1, R188, P3 ;  /* 0x0000000102bc7824 */ /* 0x000fc800018e06bc */
[----:B------:R0:W-:Y:S04]  /*27420*/  STL [R1+0xcdc], R184 ;  /* 0x000cdcb801007387 */ /* 0x0001e80000100800 */
[----:B------:R-:W-:Y:S01]  /*27430*/  STL [R1+0xce4], R13 ;  /* 0x000ce40d01007387 */ /* 0x000fe20000100800 */
[----:B------:R-:W-:-:S03]  /*27440*/  IADD3 R178, P3, R7, R178, RZ ;  /* 0x000000b207b27210 */ /* 0x000fc60007f7e0ff */
[----:B0-----:R-:W3:Y:S04]  /*27450*/  LDL.LU R184, [R1+0xcd0] ;  /* 0x000cd00001b87983 */ /* 0x001ee80000300800 */
[----:B------:R0:W-:Y:S04]  /*27460*/  STL [R1+0xd08], R8 ;  /* 0x000d080801007387 */ /* 0x0001e80000100800 */
[----:B0-----:R-:W4:Y:S04]  /*27470*/  LDL.LU R8, [R1+0xca4] ;  /* 0x000ca40001087983 */ /* 0x001f280000300800 */
[----:B------:R0:W-:Y:S04]  /*27480*/  STL [R1+0xd00], R188 ;  /* 0x000d00bc01007387 */ /* 0x0001e80000100800 */
[----:B0-----:R-:W4:Y:S04]  /*27490*/  LDL.LU R188, [R1+0xcc8] ;  /* 0x000cc80001bc7983 */ /* 0x001f280000300800 */
[----:B------:R0:W-:Y:S01]  /*274a0*/  STL [R1+0xcd4], R178 ;  /* 0x000cd4b201007387 */ /* 0x0001e20000100800 */
[----:B------:R-:W-:-:S03]  /*274b0*/  IMAD.X R180, R2, 0x1, R180, P4 ;  /* 0x0000000102b47824 */ /* 0x000fc600020e06b4 */
[----:B0-----:R-:W4:Y:S04]  /*274c0*/  LDL.LU R178, [R1+0xc9c] ;  /* 0x000c9c0001b27983 */ /* 0x001f280000300800 */
[----:B------:R0:W-:Y:S04]  /*274d0*/  STL [R1+0xcf8], R180 ;  /* 0x000cf8b401007387 */ /* 0x0001e80000100800 */
[----:B0-----:R-:W4:Y:S01]  /*274e0*/  LDL.LU R180, [R1+0xcc0] ;  /* 0x000cc00001b47983 */ /* 0x001f220000300800 */
[----:B------:R-:W-:Y:S01]  /*274f0*/  IADD3 R12, P4, R7, R12, RZ ;  /* 0x0000000c070c7210 */ /* 0x000fe20007f9e0ff */
[----:B------:R-:W-:-:S05]  /*27500*/  IMAD.X R187, R2, 0x1, R187, P5 ;  /* 0x0000000102bb7824 */ /* 0x000fca00028e06bb */
[----:B------:R0:W-:Y:S04]  /*27510*/  STL [R1+0xcf0], R187 ;  /* 0x000cf0bb01007387 */ /* 0x0001e80000100800 */
[----:B------:R-:W-:Y:S01]  /*27520*/  STL [R1+0xccc], R12 ;  /* 0x000ccc0c01007387 */ /* 0x000fe20000100800 */
[----:B------:R-:W-:-:S03]  /*27530*/  IADD3 R181, P5, R7, R181, RZ ;  /* 0x000000b507b57210 */ /* 0x000fc60007fbe0ff */
[----:B0-----:R-:W4:Y:S04]  /*27540*/  LDL.LU R187, [R1+0xc94] ;  /* 0x000c940001bb7983 */ /* 0x001f280000300800 */
[----:B------:R0:W-:Y:S04]  /*27550*/  STL [R1+0xcc4], R181 ;  /* 0x000cc4b501007387 */ /* 0x0001e80000100800 */
[----:B0-----:R-:W4:Y:S01]  /*27560*/  LDL.LU R181, [R1+0xcb8] ;  /* 0x000cb80001b57983 */ /* 0x001f220000300800 */
[----:B------:R-:W-:Y:S01]  /*27570*/  IMAD.X R9, R2, 0x1, R9, P6 ;  /* 0x0000000102097824 */ /* 0x000fe200030e0609 */
[----:B------:R-:W-:-:S02]  /*27580*/  IADD3 R186, P6, R7, R186, RZ ;  /* 0x000000ba07ba7210 */ /* 0x000fc40007fde0ff */
[----:B------:R-:W4:Y:S04]  /*27590*/  LDL.LU R153, [R1+0xc8c] ;  /* 0x000c8c0001997983 */ /* 0x000f280000300800 */
[----:B------:R-:W-:Y:S04]  /*275a0*/  STL [R1+0xce8], R9 ;  /* 0x000ce80901007387 */ /* 0x000fe80000100800 */
[----:B------:R-:W4:Y:S04]  /*275b0*/  LDL.LU R152, [R1+0xcb0] ;  /* 0x000cb00001987983 */ /* 0x000f280000300800 */
[----:B------:R0:W-:Y:S04]  /*275c0*/  STL [R1+0xcbc], R186 ;  /* 0x000cbcba01007387 */ /* 0x0001e80000100800 */
[----:B------:R-:W4:Y:S01]  /*275d0*/  LDL.LU R21, [R1+0xc84] ;  /* 0x000c840001157983 */ /* 0x000f220000300800 */
[----:B------:R-:W-:-:S05]  /*275e0*/  IMAD.X R183, R2, 0x1, R183, P1 ;  /* 0x0000000102b77824 */ /* 0x000fca00008e06b7 */
[----:B------:R1:W-:Y:S04]  /*275f0*/  STL [R1+0xce0], R183 ;  /* 0x000ce0b701007387 */ /* 0x0003e80000100800 */
[----:B------:R-:W4:Y:S04]  /*27600*/  LDL.LU R20, [R1+0xca8] ;  /* 0x000ca80001147983 */ /* 0x000f280000300800 */
[----:B------:R-:W4:Y:S04]  /*27610*/  LDL.LU R17, [R1+0xc7c] ;  /* 0x000c7c0001117983 */ /* 0x000f280000300800 */
[----:B0-----:R-:W4:Y:S04]  /*27620*/  LDL.LU R186, [R1+0xca0] ;  /* 0x000ca00001ba7983 */ /* 0x001f280000300800 */
[----:B-1----:R-:W4:Y:S04]  /*27630*/  LDL.LU R183, [R1+0xc74] ;  /* 0x000c740001b77983 */ /* 0x002f280000300800 */
[----:B------:R-:W4:Y:S01]  /*27640*/  LDL.LU R16, [R1+0xc98] ;  /* 0x000c980001107983 */ /* 0x000f220000300800 */
[----:B------:R-:W-:Y:S01]  /*27650*/  IADD3 R185, P1, R7, R185, RZ ;  /* 0x000000b907b97210 */ /* 0x000fe20007f3e0ff */
[----:B------:R-:W-:-:S05]  /*27660*/  IMAD.X R182, R2, 0x1, R182, P2 ;  /* 0x0000000102b67824 */ /* 0x000fca00010e06b6 */
[----:B------:R0:W-:Y:S04]  /*27670*/  STL [R1+0xcd8], R182 ;  /* 0x000cd8b601007387 */ /* 0x0001e80000100800 */
[----:B------:R-:W-:Y:S04]  /*27680*/  STL [R1+0xcb4], R185 ;  /* 0x000cb4b901007387 */ /* 0x000fe80000100800 */
[----:B0-----:R-:W4:Y:S04]  /*27690*/  LDL.LU R182, [R1+0xc6c] ;  /* 0x000c6c0001b67983 */ /* 0x001f280000300800 */
[----:B------:R-:W4:Y:S04]  /*276a0*/  LDL.LU R13, [R1+0xc90] ;  /* 0x000c9000010d7983 */ /* 0x000f280000300800 */
[----:B------:R-:W4:Y:S01]  /*276b0*/  LDL.LU R9, [R1+0xc64] ;  /* 0x000c640001097983 */ /* 0x000f220000300800 */
[----:B--2---:R-:W-:-:S05]  /*276c0*/  IADD3 R179, P2, R7, R179, RZ ;  /* 0x000000b307b37210 */ /* 0x004fca0007f5e0ff */
[----:B------:R0:W-:Y:S04]  /*276d0*/  STL [R1+0xcac], R179 ;  /* 0x000cacb301007387 */ /* 0x0001e80000100800 */
[----:B0-----:R-:W2:Y:S04]  /*276e0*/  LDL.LU R179, [R1+0xc88] ;  /* 0x000c880001b37983 */ /* 0x001ea80000300800 */
[----:B------:R-:W2:Y:S01]  /*276f0*/  LDL.LU R185, [R1+0xc5c] ;  /* 0x000c5c0001b97983 */ /* 0x000ea20000300800 */
[----:B---3--:R-:W-:-:S05]  /*27700*/  IMAD.X R184, R2, 0x1, R184, P3 ;  /* 0x0000000102b87824 */ /* 0x008fca00018e06b8 */
[----:B------:R0:W-:Y:S01]  /*27710*/  STL [R1+0xcd0], R184 ;  /* 0x000cd0b801007387 */ /* 0x0001e20000100800 */
[----:B----4-:R-:W-:-:S03]  /*27720*/  IADD3 R8, P3, R7, R8, RZ ;  /* 0x0000000807087210 */ /* 0x010fc60007f7e0ff */
[----:B0-----:R-:W3:Y:S01]  /*27730*/  LDL.LU R184, [R1+0xc80] ;  /* 0x000c800001b87983 */ /* 0x001ee20000300800 */
[----:B------:R-:W-:Y:S01]  /*27740*/  IMAD.X R188, R2, 0x1, R188, P4 ;  /* 0x0000000102bc7824 */ /* 0x000fe200020e06bc */
[----:B------:R-:W-:-:S05]  /*27750*/  IADD3 R178, P4, R7, R178, RZ ;  /* 0x000000b207b27210 */ /* 0x000fca0007f9e0ff */
[----:B------:R0:W-:Y:S04]  /*27760*/  STL [R1+0xc9c], R178 ;  /* 0x000c9cb201007387 */ /* 0x0001e80000100800 */
[----:B------:R-:W-:Y:S01]  /*27770*/  STL [R1+0xca4], R8 ;  /* 0x000ca40801007387 */ /* 0x000fe20000100800 */
[----:B------:R-:W-:-:S03]  /*27780*/  IMAD.X R180, R2, 0x1, R180, P5 ;  /* 0x0000000102b47824 */ /* 0x000fc600028e06b4 */
[----:B0-----:R-:W4:Y:S04]  /*27790*/  LDL.LU R178, [R1+0xc54] ;  /* 0x000c540001b27983 */ /* 0x001f280000300800 */
[----:B------:R0:W-:Y:S04]  /*277a0*/  STL [R1+0xcc8], R188 ;  /* 0x000cc8bc01007387 */ /* 0x0001e80000100800 */
[----:B------:R-:W4:Y:S04]  /*277b0*/  LDL.LU R12, [R1+0xc78] ;  /* 0x000c7800010c7983 */ /* 0x000f280000300800 */
[----:B0-----:R-:W4:Y:S04]  /*277c0*/  LDL.LU R188, [R1+0xc4c] ;  /* 0x000c4c0001bc7983 */ /* 0x001f280000300800 */
[----:B------:R0:W-:Y:S04]  /*277d0*/  STL [R1+0xcc0], R180 ;  /* 0x000cc0b401007387 */ /* 0x0001e80000100800 */
[----:B0-----:R-:W4:Y:S01]  /*277e0*/  LDL.LU R180, [R1+0xc70] ;  /* 0x000c700001b47983 */ /* 0x001f220000300800 */
[----:B------:R-:W-:Y:S01]  /*277f0*/  IADD3 R187, P5, R7, R187, RZ ;  /* 0x000000bb07bb7210 */ /* 0x000fe20007fbe0ff */
[----:B------:R-:W-:-:S02]  /*27800*/  IMAD.X R181, R2, 0x1, R181, P6 ;  /* 0x0000000102b57824 */ /* 0x000fc400030e06b5 */
[----:B------:R-:W4:Y:S04]  /*27810*/  LDL.LU R8, [R1+0xc44] ;  /* 0x000c440001087983 */ /* 0x000f280000300800 */
[----:B------:R0:W-:Y:S04]  /*27820*/  STL [R1+0xc94], R187 ;  /* 0x000c94bb01007387 */ /* 0x0001e80000100800 */
[----:B0-----:R-:W4:Y:S04]  /*27830*/  LDL.LU R187, [R1+0xc68] ;  /* 0x000c680001bb7983 */ /* 0x001f280000300800 */
[----:B------:R0:W-:Y:S04]  /*27840*/  STL [R1+0xcb8], R181 ;  /* 0x000cb8b501007387 */ /* 0x0001e80000100800 */
[----:B0-----:R-:W4:Y:S01]  /*27850*/  LDL.LU R181, [R1+0xc3c] ;  /* 0x000c3c0001b57983 */ /* 0x001f220000300800 */
[C---:B------:R-:W-:Y:S01]  /*27860*/  IADD3 R153, P6, R7.reuse, R153, RZ ;  /* 0x0000009907997210 */ /* 0x040fe20007fde0ff */
[C---:B------:R-:W-:Y:S01]  /*27870*/  IMAD.X R152, R2.reuse, 0x1, R152, P1 ;  /* 0x0000000102987824 */ /* 0x040fe200008e0698 */
[----:B------:R-:W-:Y:S01]  /*27880*/  IADD3 R21, P1, R7, R21, RZ ;  /* 0x0000001507157210 */ /* 0x000fe20007f3e0ff */
[----:B------:R-:W-:-:S02]  /*27890*/  IMAD.X R20, R2, 0x1, R20, P2 ;  /* 0x0000000102147824 */ /* 0x000fc400010e0614 */
[----:B------:R-:W-:Y:S01]  /*278a0*/  IMAD.X R186, R2, 0x1, R186, P3 ;  /* 0x0000000102ba7824 */ /* 0x000fe200018e06ba */
[----:B------:R-:W-:Y:S01]  /*278b0*/  STL [R1+0xc8c], R153 ;  /* 0x000c8c9901007387 */ /* 0x000fe20000100800 */
[----:B------:R-:W-:-:S03]  /*278c0*/  IADD3 R17, P2, R7, R17, RZ ;  /* 0x0000001107117210 */ /* 0x000fc60007f5e0ff */
[----:B------:R-:W-:Y:S04]  /*278d0*/  STL [R1+0xcb0], R152 ;  /* 0x000cb09801007387 */ /* 0x000fe80000100800 */
[----:B------:R-:W-:Y:S01]  /*278e0*/  STL [R1+0xc84], R21 ;  /* 0x000c841501007387 */ /* 0x000fe20000100800 */
[----:B------:R-:W-:-:S03]  /*278f0*/  IADD3 R183, P3, R7, R183, RZ ;  /* 0x000000b707b77210 */ /* 0x000fc60007f7e0ff */
[----:B------:R-:W-:Y:S04]  /*27900*/  STL [R1+0xca8], R20 ;  /* 0x000ca81401007387 */ /* 0x000fe80000100800 */
[----:B------:R0:W-:Y:S04]  /*27910*/  STL [R1+0xca0], R186 ;  /* 0x000ca0ba01007387 */ /* 0x0001e80000100800 */
[----:B------:R-:W-:Y:S01]  /*27920*/  STL [R1+0xc7c], R17 ;  /* 0x000c7c1101007387 */ /* 0x000fe20000100800 */
[----:B------:R-:W-:-:S03]  /*27930*/  IMAD.X R16, R2, 0x1, R16, P4 ;  /* 0x0000000102107824 */ /* 0x000fc600020e0610 */
[----:B0-----:R-:W4:Y:S04]  /*27940*/  LDL.LU R186, [R1+0xc60] ;  /* 0x000c600001ba7983 */ /* 0x001f280000300800 */
[----:B------:R0:W-:Y:S01]  /*27950*/  STL [R1+0xc74], R183 ;  /* 0x000c74b701007387 */ /* 0x0001e20000100800 */
[----:B------:R-:W-:-:S03]  /*27960*/  IADD3 R182, P4, R7, R182, RZ ;  /* 0x000000b607b67210 */ /* 0x000fc60007f9e0ff */
[----:B0-----:R-:W4:Y:S04]  /*27970*/  LDL.LU R183, [R1+0xc34] ;  /* 0x000c340001b77983 */ /* 0x001f280000300800 */
[----:B------:R0:W-:Y:S01]  /*27980*/  STL [R1+0xc6c], R182 ;  /* 0x000c6cb601007387 */ /* 0x0001e20000100800 */
[C---:B------:R-:W-:Y:S01]  /*27990*/  IMAD.X R13, R2.reuse, 0x1, R13, P5 ;  /* 0x00000001020d7824 */ /* 0x040fe200028e060d */
[C---:B------:R-:W-:Y:S02]  /*279a0*/  IADD3 R9, P5, R7.reuse, R9, RZ ;  /* 0x0000000907097210 */ /* 0x040fe40007fbe0ff */
[----:B0-----:R-:W4:Y:S04]  /*279b0*/  LDL.LU R182, [R1+0xc58] ;  /* 0x000c580001b67983 */ /* 0x001f280000300800 */
[----:B------:R-:W-:Y:S01]  /*279c0*/  STL [R1+0xc98], R16 ;  /* 0x000c981001007387 */ /* 0x000fe20000100800 */
[----:B--2---:R-:W-:Y:S01]  /*279d0*/  IMAD.X R179, R2, 0x1, R179, P6 ;  /* 0x0000000102b37824 */ /* 0x004fe200030e06b3 */
[----:B------:R-:W-:-:S04]  /*279e0*/  IADD3 R185, P6, R7, R185, RZ ;  /* 0x000000b907b97210 */ /* 0x000fc80007fde0ff */
[----:B------:R0:W-:Y:S04]  /*279f0*/  STL [R1+0xc88], R179 ;  /* 0x000c88b301007387 */ /* 0x0001e80000100800 */
[----:B------:R-:W-:Y:S04]  /*27a00*/  STL [R1+0xc90], R13 ;  /* 0x000c900d01007387 */ /* 0x000fe80000100800 */
[----:B0-----:R-:W2:Y:S04]  /*27a10*/  LDL.LU R179, [R1+0xc2c] ;  /* 0x000c2c0001b37983 */ /* 0x001ea80000300800 */
[----:B------:R0:W-:Y:S01]  /*27a20*/  STL [R1+0xc64], R9 ;  /* 0x000c640901007387 */ /* 0x0001e20000100800 */
[----:B---3--:R-:W-:-:S03]  /*27a30*/  IMAD.X R184, R2, 0x1, R184, P1 ;  /* 0x0000000102b87824 */ /* 0x008fc600008e06b8 */
[----:B0-----:R-:W3:Y:S04]  /*27a40*/  LDL.LU R9, [R1+0xc50] ;  /* 0x000c500001097983 */ /* 0x001ee80000300800 */
[----:B------:R0:W-:Y:S04]  /*27a50*/  STL [R1+0xc5c], R185 ;  /* 0x000c5cb901007387 */ /* 0x0001e80000100800 */
[----:B0-----:R-:W3:Y:S04]  /*27a60*/  LDL.LU R185, [R1+0xc24] ;  /* 0x000c240001b97983 */ /* 0x001ee80000300800 */
[----:B------:R0:W-:Y:S04]  /*27a70*/  STL [R1+0xc80], R184 ;  /* 0x000c80b801007387 */ /* 0x0001e80000100800 */
[----:B0-----:R-:W3:Y:S01]  /*27a80*/  LDL.LU R184, [R1+0xc48] ;  /* 0x000c480001b87983 */ /* 0x001ee20000300800 */
[----:B----4-:R-:W-:Y:S01]  /*27a90*/  IADD3 R178, P1, R7, R178, RZ ;  /* 0x000000b207b27210 */ /* 0x010fe20007f3e0ff */
[----:B------:R-:W-:-:S04]  /*27aa0*/  IMAD.X R12, R2, 0x1, R12, P2 ;  /* 0x00000001020c7824 */ /* 0x000fc800010e060c */
[----:B------:R0:W-:Y:S01]  /*27ab0*/  STL [R1+0xc54], R178 ;  /* 0x000c54b201007387 */ /* 0x0001e20000100800 */
[----:B------:R-:W-:-:S03]  /*27ac0*/  IADD3 R188, P2, R7, R188, RZ ;  /* 0x000000bc07bc7210 */ /* 0x000fc60007f5e0ff */
[----:B0-----:R-:W4:Y:S04]  /*27ad0*/  LDL.LU R178, [R1+0xc1c] ;  /* 0x000c1c0001b27983 */ /* 0x001f280000300800 */
[----:B------:R0:W-:Y:S04]  /*27ae0*/  STL [R1+0xc4c], R188 ;  /* 0x000c4cbc01007387 */ /* 0x0001e80000100800 */
[----:B------:R-:W-:Y:S01]  /*27af0*/  STL [R1+0xc78], R12 ;  /* 0x000c780c01007387 */ /* 0x000fe20000100800 */
[----:B------:R-:W-:-:S03]  /*27b00*/  IMAD.X R180, R2, 0x1, R180, P3 ;  /* 0x0000000102b47824 */ /* 0x000fc600018e06b4 */
[----:B0-----:R-:W4:Y:S04]  /*27b10*/  LDL.LU R188, [R1+0xc40] ;  /* 0x000c400001bc7983 */ /* 0x001f280000300800 */
[----:B------:R0:W-:Y:S04]  /*27b20*/  STL [R1+0xc70], R180 ;  /* 0x000c70b401007387 */ /* 0x0001e80000100800 */
[----:B0-----:R-:W4:Y:S01]  /*27b30*/  LDL.LU R180, [R1+0xc14] ;  /* 0x000c140001b47983 */ /* 0x001f220000300800 */
[----:B------:R-:W-:Y:S01]  /*27b40*/  IADD3 R8, P3, R7, R8, RZ ;  /* 0x0000000807087210 */ /* 0x000fe20007f7e0ff */
[----:B------:R-:W-:-:S02]  /*27b50*/  IMAD.X R187, R2, 0x1, R187, P4 ;  /* 0x0000000102bb7824 */ /* 0x000fc400020e06bb */
[----:B------:R-:W4:Y:S04]  /*27b60*/  LDL.LU R153, [R1+0xc38] ;  /* 0x000c380001997983 */ /* 0x000f280000300800 */
[----:B------:R-:W-:Y:S04]  /*27b70*/  STL [R1+0xc44], R8 ;  /* 0x000c440801007387 */ /* 0x000fe80000100800 */
[----:B------:R-:W4:Y:S04]  /*27b80*/  LDL.LU R152, [R1+0xc0c] ;  /* 0x000c0c0001987983 */ /* 0x000f280000300800 */
[----:B------:R0:W-:Y:S04]  /*27b90*/  STL [R1+0xc68], R187 ;  /* 0x000c68bb01007387 */ /* 0x0001e80000100800 */
[----:B------:R-:W4:Y:S01]  /*27ba0*/  LDL.LU R21, [R1+0xc30] ;  /* 0x000c300001157983 */ /* 0x000f220000300800 */
[----:B------:R-:W-:-:S05]  /*27bb0*/  IADD3 R181, P4, R7, R181, RZ ;  /* 0x000000b507b57210 */ /* 0x000fca0007f9e0ff */
[----:B------:R1:W-:Y:S04]  /*27bc0*/  STL [R1+0xc3c], R181 ;  /* 0x000c3cb501007387 */ /* 0x0003e80000100800 */
[----:B------:R-:W4:Y:S04]  /*27bd0*/  LDL.LU R20, [R1+0xc04] ;  /* 0x000c040001147983 */ /* 0x000f280000300800 */
[----:B------:R-:W4:Y:S04]  /*27be0*/  LDL.LU R17, [R1+0xc28] ;  /* 0x000c280001117983 */ /* 0x000f280000300800 */
[----:B0-----:R-:W4:Y:S04]  /*27bf0*/  LDL.LU R187, [R1+0xbfc] ;  /* 0x000bfc0001bb7983 */ /* 0x001f280000300800 */
[----:B-1----:R-:W4:Y:S04]  /*27c00*/  LDL.LU R181, [R1+0xc20] ;  /* 0x000c200001b57983 */ /* 0x002f280000300800 */
[----:B------:R-:W4:Y:S01]  /*27c10*/  LDL.LU R16, [R1+0xbf4] ;  /* 0x000bf40001107983 */ /* 0x000f220000300800 */
[----:B------:R-:W-:Y:S01]  /*27c20*/  IMAD.X R186, R2, 0x1, R186, P5 ;  /* 0x0000000102ba7824 */ /* 0x000fe200028e06ba */
[----:B------:R-:W-:-:S05]  /*27c30*/  IADD3 R183, P5, R7, R183, RZ ;  /* 0x000000b707b77210 */ /* 0x000fca0007fbe0ff */
[----:B------:R0:W-:Y:S04]  /*27c40*/  STL [R1+0xc34], R183 ;  /* 0x000c34b701007387 */ /* 0x0001e80000100800 */
[----:B------:R-:W-:Y:S01]  /*27c50*/  STL [R1+0xc60], R186 ;  /* 0x000c60ba01007387 */ /* 0x000fe20000100800 */
[----:B------:R-:W-:-:S03]  /*27c60*/  IMAD.X R182, R2, 0x1, R182, P6 ;  /* 0x0000000102b67824 */ /* 0x000fc600030e06b6 */
[----:B0-----:R-:W4:Y:S04]  /*27c70*/  LDL.LU R183, [R1+0xc18] ;  /* 0x000c180001b77983 */ /* 0x001f280000300800 */
[----:B------:R-:W4:Y:S04]  /*27c80*/  LDL.LU R13, [R1+0xbec] ;  /* 0x000bec00010d7983 */ /* 0x000f280000300800 */
[----:B------:R-:W4:Y:S04]  /*27c90*/  LDL.LU R8, [R1+0xc10] ;  /* 0x000c100001087983 */ /* 0x000f280000300800 */
[----:B------:R0:W-:Y:S04]  /*27ca0*/  STL [R1+0xc58], R182 ;  /* 0x000c58b601007387 */ /* 0x0001e80000100800 */
[----:B0-----:R-:W4:Y:S04]  /*27cb0*/  LDL.LU R182, [R1+0xbe4] ;  /* 0x000be40001b67983 */ /* 0x001f280000300800 */
[----:B------:R-:W4:Y:S01]  /*27cc0*/  LDL.LU R186, [R1+0xc08] ;  /* 0x000c080001ba7983 */ /* 0x000f220000300800 */
[----:B--2---:R-:W-:-:S05]  /*27cd0*/  IADD3 R179, P6, R7, R179, RZ ;  /* 0x000000b307b37210 */ /* 0x004fca0007fde0ff */
[----:B------:R0:W-:Y:S01]  /*27ce0*/  STL [R1+0xc2c], R179 ;  /* 0x000c2cb301007387 */ /* 0x0001e20000100800 */
[----:B---3--:R-:W-:-:S03]  /*27cf0*/  IMAD.X R9, R2, 0x1, R9, P1 ;  /* 0x0000000102097824 */ /* 0x008fc600008e0609 */
[----:B0-----:R-:W2:Y:S01]  /*27d00*/  LDL.LU R179, [R1+0xbdc] ;  /* 0x000bdc0001b37983 */ /* 0x001ea20000300800 */
[----:B------:R-:W-:Y:S01]  /*27d10*/  IADD3 R185, P1, R7, R185, RZ ;  /* 0x000000b907b97210 */ /* 0x000fe20007f3e0ff */
[----:B------:R-:W-:-:S05]  /*27d20*/  IMAD.X R184, R2, 0x1, R184, P2 ;  /* 0x0000000102b87824 */ /* 0x000fca00010e06b8 */
[----:B------:R0:W-:Y:S04]  /*27d30*/  STL [R1+0xc48], R184 ;  /* 0x000c48b801007387 */ /* 0x0001e80000100800 */
[----:B------:R-:W-:Y:S04]  /*27d40*/  STL [R1+0xc50], R9 ;  /* 0x000c500901007387 */ /* 0x000fe80000100800 */
[----:B0-----:R-:W3:Y:S04]  /*27d50*/  LDL.LU R184, [R1+0xc00] ;  /* 0x000c000001b87983 */ /* 0x001ee80000300800 */
[----:B------:R0:W-:Y:S04]  /*27d60*/  STL [R1+0xc24], R185 ;  /* 0x000c24b901007387 */ /* 0x0001e80000100800 */
[----:B------:R-:W3:Y:S01]  /*27d70*/  LDL.LU R12, [R1+0xbd4] ;  /* 0x000bd400010c7983 */ /* 0x000ee20000300800 */
[----:B----4-:R-:W-:-:S03]  /*27d80*/  IADD3 R178, P2, R7, R178, RZ ;  /* 0x000000b207b27210 */ /* 0x010fc60007f5e0ff */
[----:B0-----:R-:W4:Y:S04]  /*27d90*/  LDL.LU R185, [R1+0xbf8] ;  /* 0x000bf80001b97983 */ /* 0x001f280000300800 */
[----:B------:R0:W-:Y:S01]  /*27da0*/  STL [R1+0xc1c], R178 ;  /* 0x000c1cb201007387 */ /* 0x0001e20000100800 */
[----:B------:R-:W-:-:S03]  /*27db0*/  IMAD.X R188, R2, 0x1, R188, P3 ;  /* 0x0000000102bc7824 */ /* 0x000fc600018e06bc */
[----:B0-----:R-:W4:Y:S04]  /*27dc0*/  LDL.LU R178, [R1+0xbcc] ;  /* 0x000bcc0001b27983 */ /* 0x001f280000300800 */
[----:B------:R-:W4:Y:S04]  /*27dd0*/  LDL.LU R9, [R1+0xbf0] ;  /* 0x000bf00001097983 */ /* 0x000f280000300800 */
[----:B------:R0:W-:Y:S01]  /*27de0*/  STL [R1+0xc40], R188 ;  /* 0x000c40bc01007387 */ /* 0x0001e20000100800 */
[----:B------:R-:W-:-:S03]  /*27df0*/  IADD3 R180, P3, R7, R180, RZ ;  /* 0x000000b407b47210 */ /* 0x000fc60007f7e0ff */
[----:B0-----:R-:W4:Y:S04]  /*27e00*/  LDL.LU R188, [R1+0xbc4] ;  /* 0x000bc40001bc7983 */ /* 0x001f280000300800 */
[----:B------:R0:W-:Y:S04]  /*27e10*/  STL [R1+0xc14], R180 ;  /* 0x000c14b401007387 */ /* 0x0001e80000100800 */
[----:B0-----:R-:W4:Y:S01]  /*27e20*/  LDL.LU R180, [R1+0xbe8] ;  /* 0x000be80001b47983 */ /* 0x001f220000300800 */
[C---:B------:R-:W-:Y:S01]  /*27e30*/  IMAD.X R153, R2.reuse, 0x1, R153, P4 ;  /* 0x0000000102997824 */ /* 0x040fe200020e0699 */
[C---:B------:R-:W-:Y:S01]  /*27e40*/  IADD3 R152, P4, R7.reuse, R152, RZ ;  /* 0x0000009807987210 */ /* 0x040fe20007f9e0ff */
[C---:B------:R-:W-:Y:S01]  /*27e50*/  IMAD.X R21, R2.reuse, 0x1, R21, P5 ;  /* 0x0000000102157824 */ /* 0x040fe200028e0615 */
[C---:B------:R-:W-:Y:S01]  /*27e60*/  IADD3 R20, P5, R7.reuse, R20, RZ ;  /* 0x0000001407147210 */ /* 0x040fe20007fbe0ff */
[C---:B------:R-:W-:Y:S01]  /*27e70*/  IMAD.X R17, R2.reuse, 0x1, R17, P6 ;  /* 0x0000000102117824 */ /* 0x040fe200030e0611 */
[----:B------:R-:W-:Y:S01]  /*27e80*/  IADD3 R187, P6, R7, R187, RZ ;  /* 0x000000bb07bb7210 */ /* 0x000fe20007fde0ff */
[----:B------:R-:W-:Y:S04]  /*27e90*/  STL [R1+0xc38], R153 ;  /* 0x000c389901007387 */ /* 0x000fe80000100800 */
[----:B------:R-:W-:Y:S04]  /*27ea0*/  STL [R1+0xc0c], R152 ;  /* 0x000c0c9801007387 */ /* 0x000fe80000100800 */
[----:B------:R-:W-:Y:S01]  /*27eb0*/  STL [R1+0xc30], R21 ;  /* 0x000c301501007387 */ /* 0x000fe20000100800 */
[----:B------:R-:W-:-:S03]  /*27ec0*/  IMAD.X R181, R2, 0x1, R181, P1 ;  /* 0x0000000102b57824 */ /* 0x000fc600008e06b5 */
[----:B------:R-:W-:Y:S04]  /*27ed0*/  STL [R1+0xc04], R20 ;  /* 0x000c041401007387 */ /* 0x000fe80000100800 */
[----:B------:R0:W-:Y:S04]  /*27ee0*/  STL [R1+0xbfc], R187 ;  /* 0x000bfcbb01007387 */ /* 0x0001e80000100800 */
[----:B------:R-:W-:Y:S04]  /*27ef0*/  STL [R1+0xc28], R17 ;  /* 0x000c281101007387 */ /* 0x000fe80000100800 */
[----:B0-----:R-:W4:Y:S04]  /*27f00*/  LDL.LU R187, [R1+0xbbc] ;  /* 0x000bbc0001bb7983 */ /* 0x001f280000300800 */
[----:B------:R0:W-:Y:S04]  /*27f10*/  STL [R1+0xc20], R181 ;  /* 0x000c20b501007387 */ /* 0x0001e80000100800 */
[----:B0-----:R-:W4:Y:S01]  /*27f20*/  LDL.LU R181, [R1+0xbe0] ;  /* 0x000be00001b57983 */ /* 0x001f220000300800 */
[----:B------:R-:W-:Y:S01]  /*27f30*/  IADD3 R16, P1, R7, R16, RZ ;  /* 0x0000001007107210 */ /* 0x000fe20007f3e0ff */
[----:B------:R-:W-:-:S02]  /*27f40*/  IMAD.X R183, R2, 0x1, R183, P2 ;  /* 0x0000000102b77824 */ /* 0x000fc400010e06b7 */
[----:B------:R-:W-:Y:S01]  /*27f50*/  IMAD.X R8, R2, 0x1, R8, P3 ;  /* 0x0000000102087824 */ /* 0x000fe200018e0608 */
[C---:B------:R-:W-:Y:S02]  /*27f60*/  IADD3 R13, P2, R7.reuse, R13, RZ ;  /* 0x0000000d070d7210 */ /* 0x040fe40007f5e0ff */
[----:B------:R0:W-:Y:S01]  /*27f70*/  STL [R1+0xc18], R183 ;  /* 0x000c18b701007387 */ /* 0x0001e20000100800 */
[----:B------:R-:W-:-:S03]  /*27f80*/  IADD3 R182, P3, R7, R182, RZ ;  /* 0x000000b607b67210 */ /* 0x000fc60007f7e0ff */
[----:B0-----:R-:W4:Y:S04]  /*27f90*/  LDL.LU R183, [R1+0xbb4] ;  /* 0x000bb40001b77983 */ /* 0x001f280000300800 */
[----:B------:R-:W-:Y:S04]  /*27fa0*/  STL [R1+0xbf4], R16 ;  /* 0x000bf41001007387 */ /* 0x000fe80000100800 */
[----:B------:R0:W-:Y:S01]  /*27fb0*/  STL [R1+0xbe4], R182 ;  /* 0x000be4b601007387 */ /* 0x0001e20000100800 */
[----:B------:R-:W-:-:S03]  /*27fc0*/  IMAD.X R186, R2, 0x1, R186, P4 ;  /* 0x0000000102ba7824 */ /* 0x000fc600020e06ba */
[----:B------:R-:W-:Y:S04]  /*27fd0*/  STL [R1+0xbec], R13 ;  /* 0x000bec0d01007387 */ /* 0x000fe80000100800 */
[----:B0-----:R-:W4:Y:S04]  /*27fe0*/  LDL.LU R182, [R1+0xbd8] ;  /* 0x000bd80001b67983 */ /* 0x001f280000300800 */
[----:B------:R0:W-:Y:S04]  /*27ff0*/  STL [R1+0xc10], R8 ;  /* 0x000c100801007387 */ /* 0x0001e80000100800 */
[----:B0-----:R-:W4:Y:S04]  /*28000*/  LDL.LU R8, [R1+0xbac] ;  /* 0x000bac0001087983 */ /* 0x001f280000300800 */
[----:B------:R0:W-:Y:S04]  /*28010*/  STL [R1+0xc08], R186 ;  /* 0x000c08ba01007387 */ /* 0x0001e80000100800 */
[----:B0-----:R-:W4:Y:S01]  /*28020*/  LDL.LU R186, [R1+0xbd0] ;  /* 0x000bd00001ba7983 */ /* 0x001f220000300800 */
[----:B--2---:R-:W-:-:S05]  /*28030*/  IADD3 R179, P4, R7, R179, RZ ;  /* 0x000000b307b37210 */ /* 0x004fca0007f9e0ff */
[----:B------:R0:W-:Y:S04]  /*28040*/  STL [R1+0xbdc], R179 ;  /* 0x000bdcb301007387 */ /* 0x0001e80000100800 */
[----:B0-----:R-:W2:Y:S01]  /*28050*/  LDL.LU R179, [R1+0xba4] ;  /* 0x000ba40001b37983 */ /* 0x001ea20000300800 */
[----:B---3--:R-:W-:Y:S01]  /*28060*/  IMAD.X R184, R2, 0x1, R184, P5 ;  /* 0x0000000102b87824 */ /* 0x008fe200028e06b8 */
[----:B------:R-:W-:-:S04]  /*28070*/  IADD3 R12, P5, R7, R12, RZ ;  /* 0x0000000c070c7210 */ /* 0x000fc80007fbe0ff */
[----:B------:R0:W-:Y:S01]  /*28080*/  STL [R1+0xc00], R184 ;  /* 0x000c00b801007387 */ /* 0x0001e20000100800 */
[----:B----4-:R-:W-:-:S03]  /*28090*/  IMAD.X R185, R2, 0x1, R185, P6 ;  /* 0x0000000102b97824 */ /* 0x010fc600030e06b9 */
[----:B0-----:R-:W3:Y:S04]  /*280a0*/  LDL.LU R184, [R1+0xbc8] ;  /* 0x000bc80001b87983 */ /* 0x001ee80000300800 */
[----:B------:R0:W-:Y:S04]  /*280b0*/  STL [R1+0xbf8], R185 ;  /* 0x000bf8b901007387 */ /* 0x0001e80000100800 */
[----:B------:R-:W-:Y:S01]  /*280c0*/  STL [R1+0xbd4], R12 ;  /* 0x000bd40c01007387 */ /* 0x000fe20000100800 */
[----:B------:R-:W-:Y:S01]  /*280d0*/  IADD3 R178, P6, R7, R178, RZ ;  /* 0x000000b207b27210 */ /* 0x000fe20007fde0ff */
[----:B------:R-:W-:-:S02]  /*280e0*/  IMAD.X R9, R2, 0x1, R9, P1 ;  /* 0x0000000102097824 */ /* 0x000fc400008e0609 */
[----:B0-----:R-:W4:Y:S04]  /*280f0*/  LDL.LU R185, [R1+0xb9c] ;  /* 0x000b9c0001b97983 */ /* 0x001f280000300800 */
[----:B------:R0:W-:Y:S01]  /*28100*/  STL [R1+0xbcc], R178 ;  /* 0x000bccb201007387 */ /* 0x0001e20000100800 */
[----:B------:R-:W-:-:S03]  /*28110*/  IADD3 R188, P1, R7, R188, RZ ;  /* 0x000000bc07bc7210 */ /* 0x000fc60007f3e0ff */
[----:B0-----:R-:W4:Y:S04]  /*28120*/  LDL.LU R178, [R1+0xbc0] ;  /* 0x000bc00001b27983 */ /* 0x001f280000300800 */
        /* <DEDUP_REMOVED lines=19> */
[----:B------:R-:W-:-:S05]  /*28260*/  IADD3 R183, P3, R7, R183, RZ ;  /* 0x000000b707b77210 */ /* 0x000fca0007f7e0ff */
[----:B------:R0:W-:Y:S01]  /*28270*/  STL [R1+0xbb4], R183 ;  /* 0x000bb4b701007387 */ /* 0x0001e20000100800 */
[----:B------:R-:W-:-:S03]  /*28280*/  IMAD.X R182, R2, 0x1, R182, P4 ;  /* 0x0000000102b67824 */ /* 0x000fc600020e06b6 */
[----:B0-----:R-:W4:Y:S04]  /*28290*/  LDL.LU R183, [R1+0xb90] ;  /* 0x000b900001b77983 */ /* 0x001f280000300800 */
[----:B------:R-:W4:Y:S04]  /*282a0*/  LDL.LU R187, [R1+0xb64] ;  /* 0x000b640001bb7983 */ /* 0x000f280000300800 */
[----:B------:R0:W-:Y:S01]  /*282b0*/  STL [R1+0xbd8], R182 ;  /* 0x000bd8b601007387 */ /* 0x0001e20000100800 */
[----:B------:R-:W-:-:S03]  /*282c0*/  IADD3 R8, P4, R7, R8, RZ ;  /* 0x0000000807087210 */ /* 0x000fc60007f9e0ff */
[----:B0-----:R-:W4:Y:S01]  /*282d0*/  LDL.LU R182, [R1+0xb88] ;  /* 0x000b880001b67983 */ /* 0x001f220000300800 */
[----:B------:R-:W-:Y:S01]  /*282e0*/  IMAD.X R186, R2, 0x1, R186, P5 ;  /* 0x0000000102ba7824 */ /* 0x000fe200028e06ba */
[----:B--2---:R-:W-:-:S05]  /*282f0*/  IADD3 R179, P5, R7, R179, RZ ;  /* 0x000000b307b37210 */ /* 0x004fca0007fbe0ff */
[----:B------:R0:W-:Y:S04]  /*28300*/  STL [R1+0xba4], R179 ;  /* 0x000ba4b301007387 */ /* 0x0001e80000100800 */
[----:B------:R-:W-:Y:S04]  /*28310*/  STL [R1+0xbac], R8 ;  /* 0x000bac0801007387 */ /* 0x000fe80000100800 */
[----:B0-----:R-:W2:Y:S04]  /*28320*/  LDL.LU R179, [R1+0xb5c] ;  /* 0x000b5c0001b37983 */ /* 0x001ea80000300800 */
[----:B------:R0:W-:Y:S04]  /*28330*/  STL [R1+0xbd0], R186 ;  /* 0x000bd0ba01007387 */ /* 0x0001e80000100800 */
[----:B------:R-:W2:Y:S04]  /*28340*/  LDL.LU R12, [R1+0xb80] ;  /* 0x000b8000010c7983 */ /* 0x000ea80000300800 */
[----:B0-----:R-:W2:Y:S01]  /*28350*/  LDL.LU R186, [R1+0xb54] ;  /* 0x000b540001ba7983 */ /* 0x001ea20000300800 */
[----:B---3--:R-:W-:-:S05]  /*28360*/  IMAD.X R184, R2, 0x1, R184, P6 ;  /* 0x0000000102b87824 */ /* 0x008fca00030e06b8 */
[----:B------:R0:W-:Y:S01]  /*28370*/  STL [R1+0xbc8], R184 ;  /* 0x000bc8b801007387 */ /* 0x0001e20000100800 */
[----:B----4-:R-:W-:-:S03]  /*28380*/  IADD3 R185, P6, R7, R185, RZ ;  /* 0x000000b907b97210 */ /* 0x010fc60007fde0ff */
[----:B0-----:R-:W3:Y:S04]  /*28390*/  LDL.LU R184, [R1+0xb78] ;  /* 0x000b780001b87983 */ /* 0x001ee80000300800 */
[----:B------:R-:W4:Y:S04]  /*283a0*/  LDL.LU R8, [R1+0xb4c] ;  /* 0x000b4c0001087983 */ /* 0x000f280000300800 */
[----:B------:R0:W-:Y:S01]  /*283b0*/  STL [R1+0xb9c], R185 ;  /* 0x000b9cb901007387 */ /* 0x0001e20000100800 */
[----:B------:R-:W-:Y:S01]  /*283c0*/  IMAD.X R178, R2, 0x1, R178, P1 ;  /* 0x0000000102b27824 */ /* 0x000fe200008e06b2 */
[----:B------:R-:W-:-:S02]  /*283d0*/  IADD3 R153, P1, R7, R153, RZ ;  /* 0x0000009907997210 */ /* 0x000fc40007f3e0ff */
[----:B0-----:R-:W4:Y:S04]  /*283e0*/  LDL.LU R185, [R1+0xb70] ;  /* 0x000b700001b97983 */ /* 0x001f280000300800 */
[----:B------:R0:W-:Y:S01]  /*283f0*/  STL [R1+0xbc0], R178 ;  /* 0x000bc0b201007387 */ /* 0x0001e20000100800 */
[C---:B------:R-:W-:Y:S01]  /*28400*/  IMAD.X R152, R2.reuse, 0x1, R152, P2 ;  /* 0x0000000102987824 */ /* 0x040fe200010e0698 */
[----:B------:R-:W-:Y:S02]  /*28410*/  IADD3 R21, P2, R7, R21, RZ ;  /* 0x0000001507157210 */ /* 0x000fe40007f5e0ff */
[----:B0-----:R-:W4:Y:S01]  /*28420*/  LDL.LU R178, [R1+0xb44] ;  /* 0x000b440001b27983 */ /* 0x001f220000300800 */
[----:B------:R-:W-:-:S03]  /*28430*/  IMAD.X R20, R2, 0x1, R20, P3 ;  /* 0x0000000102147824 */ /* 0x000fc600018e0614 */
[----:B------:R-:W-:Y:S01]  /*28440*/  STL [R1+0xb94], R153 ;  /* 0x000b949901007387 */ /* 0x000fe20000100800 */
[----:B------:R-:W-:Y:S01]  /*28450*/  IMAD.X R188, R2, 0x1, R188, P4 ;  /* 0x0000000102bc7824 */ /* 0x000fe200020e06bc */
[C---:B------:R-:W-:Y:S02]  /*28460*/  IADD3 R17, P3, R7.reuse, R17, RZ ;  /* 0x0000001107117210 */ /* 0x040fe40007f7e0ff */
[----:B------:R-:W-:Y:S04]  /*28470*/  STL [R1+0xbb8], R152 ;  /* 0x000bb89801007387 */ /* 0x000fe80000100800 */
[----:B------:R-:W-:Y:S04]  /*28480*/  STL [R1+0xb8c], R21 ;  /* 0x000b8c1501007387 */ /* 0x000fe80000100800 */
[----:B------:R-:W-:Y:S04]  /*28490*/  STL [R1+0xbb0], R20 ;  /* 0x000bb01401007387 */ /* 0x000fe80000100800 */
[----:B------:R0:W-:Y:S01]  /*284a0*/  STL [R1+0xba8], R188 ;  /* 0x000ba8bc01007387 */ /* 0x0001e20000100800 */
[----:B------:R-:W-:-:S03]  /*284b0*/  IADD3 R180, P4, R7, R180, RZ ;  /* 0x000000b407b47210 */ /* 0x000fc60007f9e0ff */
[----:B------:R-:W-:Y:S04]  /*284c0*/  STL [R1+0xb84], R17 ;  /* 0x000b841101007387 */ /* 0x000fe80000100800 */
[----:B0-----:R-:W4:Y:S04]  /*284d0*/  LDL.LU R188, [R1+0xb68] ;  /* 0x000b680001bc7983 */ /* 0x001f280000300800 */
[----:B------:R0:W-:Y:S04]  /*284e0*/  STL [R1+0xb7c], R180 ;  /* 0x000b7cb401007387 */ /* 0x0001e80000100800 */
[----:B0-----:R-:W4:Y:S01]  /*284f0*/  LDL.LU R180, [R1+0xb3c] ;  /* 0x000b3c0001b47983 */ /* 0x001f220000300800 */
[----:B------:R-:W-:Y:S01]  /*28500*/  IMAD.X R16, R2, 0x1, R16, P5 ;  /* 0x0000000102107824 */ /* 0x000fe200028e0610 */
[----:B------:R-:W-:-:S05]  /*28510*/  IADD3 R181, P5, R7, R181, RZ ;  /* 0x000000b507b57210 */ /* 0x000fca0007fbe0ff */
[----:B------:R0:W-:Y:S04]  /*28520*/  STL [R1+0xb74], R181 ;  /* 0x000b74b501007387 */ /* 0x0001e80000100800 */
[----:B0-----:R-:W4:Y:S01]  /*28530*/  LDL.LU R181, [R1+0xb60] ;  /* 0x000b600001b57983 */ /* 0x001f220000300800 */
[C---:B------:R-:W-:Y:S01]  /*28540*/  IMAD.X R13, R2.reuse, 0x1, R13, P6 ;  /* 0x00000001020d7824 */ /* 0x040fe200030e060d */
[C---:B------:R-:W-:Y:S02]  /*28550*/  IADD3 R9, P6, R7.reuse, R9, RZ ;  /* 0x0000000907097210 */ /* 0x040fe40007fde0ff */
[----:B------:R-:W-:Y:S01]  /*28560*/  STL [R1+0xba0], R16 ;  /* 0x000ba01001007387 */ /* 0x000fe20000100800 */
[----:B------:R-:W-:Y:S01]  /*28570*/  IMAD.X R183, R2, 0x1, R183, P1 ;  /* 0x0000000102b77824 */ /* 0x000fe200008e06b7 */
[----:B------:R-:W-:-:S04]  /*28580*/  IADD3 R187, P1, R7, R187, RZ ;  /* 0x000000bb07bb7210 */ /* 0x000fc80007f3e0ff */
[----:B------:R0:W-:Y:S04]  /*28590*/  STL [R1+0xb90], R183 ;  /* 0x000b90b701007387 */ /* 0x0001e80000100800 */
[----:B------:R-:W-:Y:S01]  /*285a0*/  STL [R1+0xb98], R13 ;  /* 0x000b980d01007387 */ /* 0x000fe20000100800 */
[----:B------:R-:W-:-:S03]  /*285b0*/  IMAD.X R182, R2, 0x1, R182, P2 ;  /* 0x0000000102b67824 */ /* 0x000fc600010e06b6 */
[----:B0-----:R-:W4:Y:S04]  /*285c0*/  LDL.LU R183, [R1+0xb34] ;  /* 0x000b340001b77983 */ /* 0x001f280000300800 */
[----:B------:R0:W-:Y:S04]  /*285d0*/  STL [R1+0xb6c], R9 ;  /* 0x000b6c0901007387 */ /* 0x0001e80000100800 */
[----:B0-----:R-:W4:Y:S04]  /*285e0*/  LDL.LU R9, [R1+0xb58] ;  /* 0x000b580001097983 */ /* 0x001f280000300800 */
[----:B------:R0:W-:Y:S04]  /*285f0*/  STL [R1+0xb64], R187 ;  /* 0x000b64bb01007387 */ /* 0x0001e80000100800 */
[----:B0-----:R-:W4:Y:S04]  /*28600*/  LDL.LU R187, [R1+0xb2c] ;  /* 0x000b2c0001bb7983 */ /* 0x001f280000300800 */
[----:B------:R0:W-:Y:S04]  /*28610*/  STL [R1+0xb88], R182 ;  /* 0x000b88b601007387 */ /* 0x0001e80000100800 */
[----:B0-----:R-:W4:Y:S01]  /*28620*/  LDL.LU R182, [R1+0xb50] ;  /* 0x000b500001b67983 */ /* 0x001f220000300800 */
[----:B--2---:R-:W-:Y:S01]  /*28630*/  IADD3 R179, P2, R7, R179, RZ ;  /* 0x000000b307b37210 */ /* 0x004fe20007f5e0ff */
[----:B------:R-:W-:-:S04]  /*28640*/  IMAD.X R12, R2, 0x1, R12, P3 ;  /* 0x00000001020c7824 */ /* 0x000fc800018e060c */
[----:B------:R0:W-:Y:S01]  /*28650*/  STL [R1+0xb5c], R179 ;  /* 0x000b5cb301007387 */ /* 0x0001e20000100800 */
[----:B------:R-:W-:-:S03]  /*28660*/  IADD3 R186, P3, R7, R186, RZ ;  /* 0x000000ba07ba7210 */ /* 0x000fc60007f7e0ff */
[----:B0-----:R-:W2:Y:S04]  /*28670*/  LDL.LU R179, [R1+0xb24] ;  /* 0x000b240001b37983 */ /* 0x001ea80000300800 */
[----:B------:R0:W-:Y:S04]  /*28680*/  STL [R1+0xb54], R186 ;  /* 0x000b54ba01007387 */ /* 0x0001e80000100800 */
[----:B------:R-:W-:Y:S04]  /*28690*/  STL [R1+0xb80], R12 ;  /* 0x000b800c01007387 */ /* 0x000fe80000100800 */
[----:B0-----:R-:W2:Y:S01]  /*286a0*/  LDL.LU R186, [R1+0xb48] ;  /* 0x000b480001ba7983 */ /* 0x001ea20000300800 */
[----:B---3--:R-:W-:Y:S01]  /*286b0*/  IMAD.X R184, R2, 0x1, R184, P4 ;  /* 0x0000000102b87824 */ /* 0x008fe200020e06b8 */
[----:B----4-:R-:W-:-:S04]  /*286c0*/  IADD3 R8, P4, R7, R8, RZ ;  /* 0x0000000807087210 */ /* 0x010fc80007f9e0ff */
[----:B------:R0:W-:Y:S01]  /*286d0*/  STL [R1+0xb78], R184 ;  /* 0x000b78b801007387 */ /* 0x0001e20000100800 */
[----:B------:R-:W-:-:S03]  /*286e0*/  IMAD.X R185, R2, 0x1, R185, P5 ;  /* 0x0000000102b97824 */ /* 0x000fc600028e06b9 */
[----:B0-----:R-:W3:Y:S04]  /*286f0*/  LDL.LU R184, [R1+0xb1c] ;  /* 0x000b1c0001b87983 */ /* 0x001ee80000300800 */
        /* <DEDUP_REMOVED lines=15> */
[----:B------:R-:W-:Y:S04]  /*287f0*/  STL [R1+0xb68], R188 ;  /* 0x000b68bc01007387 */ /* 0x000fe80000100800 */
[----:B0-----:R-:W4:Y:S04]  /*28800*/  LDL.LU R180, [R1+0xb20] ;  /* 0x000b200001b47983 */ /* 0x001f280000300800 */
[----:B------:R-:W4:Y:S04]  /*28810*/  LDL.LU R13, [R1+0xaf4] ;  /* 0x000af400010d7983 */ /* 0x000f280000300800 */
[----:B------:R-:W4:Y:S01]  /*28820*/  LDL.LU R8, [R1+0xb18] ;  /* 0x000b180001087983 */ /* 0x000f220000300800 */
[----:B------:R-:W-:-:S05]  /*28830*/  IMAD.X R181, R2, 0x1, R181, P1 ;  /* 0x0000000102b57824 */ /* 0x000fca00008e06b5 */
[----:B------:R0:W-:Y:S04]  /*28840*/  STL [R1+0xb60], R181 ;  /* 0x000b60b501007387 */ /* 0x0001e80000100800 */
[----:B0-----:R-:W4:Y:S04]  /*28850*/  LDL.LU R181, [R1+0xaec] ;  /* 0x000aec0001b57983 */ /* 0x001f280000300800 */
[----:B------:R-:W4:Y:S01]  /*28860*/  LDL.LU R188, [R1+0xb10] ;  /* 0x000b100001bc7983 */ /* 0x000f220000300800 */
[----:B------:R-:W-:-:S05]  /*28870*/  IADD3 R183, P1, R7, R183, RZ ;  /* 0x000000b707b77210 */ /* 0x000fca0007f3e0ff */
[----:B------:R0:W-:Y:S01]  /*28880*/  STL [R1+0xb34], R183 ;  /* 0x000b34b701007387 */ /* 0x0001e20000100800 */
[----:B------:R-:W-:-:S03]  /*28890*/  IMAD.X R9, R2, 0x1, R9, P2 ;  /* 0x0000000102097824 */ /* 0x000fc600010e0609 */
[----:B0-----:R-:W4:Y:S01]  /*288a0*/  LDL.LU R183, [R1+0xae4] ;  /* 0x000ae40001b77983 */ /* 0x001f220000300800 */
[----:B------:R-:W-:Y:S01]  /*288b0*/  IADD3 R187, P2, R7, R187, RZ ;  /* 0x000000bb07bb7210 */ /* 0x000fe20007f5e0ff */
[----:B------:R-:W-:-:S05]  /*288c0*/  IMAD.X R182, R2, 0x1, R182, P3 ;  /* 0x0000000102b67824 */ /* 0x000fca00018e06b6 */
[----:B------:R0:W-:Y:S04]  /*288d0*/  STL [R1+0xb50], R182 ;  /* 0x000b50b601007387 */ /* 0x0001e80000100800 */
[----:B------:R-:W-:Y:S04]  /*288e0*/  STL [R1+0xb58], R9 ;  /* 0x000b580901007387 */ /* 0x000fe80000100800 */
[----:B0-----:R-:W4:Y:S04]  /*288f0*/  LDL.LU R182, [R1+0xb08] ;  /* 0x000b080001b67983 */ /* 0x001f280000300800 */
[----:B------:R0:W-:Y:S04]  /*28900*/  STL [R1+0xb2c], R187 ;  /* 0x000b2cbb01007387 */ /* 0x0001e80000100800 */
[----:B------:R-:W4:Y:S04]  /*28910*/  LDL.LU R12, [R1+0xadc] ;  /* 0x000adc00010c7983 */ /* 0x000f280000300800 */
[----:B0-----:R-:W4:Y:S01]  /*28920*/  LDL.LU R187, [R1+0xb00] ;  /* 0x000b000001bb7983 */ /* 0x001f220000300800 */
[----:B--2---:R-:W-:-:S05]  /*28930*/  IADD3 R179, P3, R7, R179, RZ ;  /* 0x000000b307b37210 */ /* 0x004fca0007f7e0ff */
[----:B------:R0:W-:Y:S01]  /*28940*/  STL [R1+0xb24], R179 ;  /* 0x000b24b301007387 */ /* 0x0001e20000100800 */
[----:B------:R-:W-:-:S03]  /*28950*/  IMAD.X R186, R2, 0x1, R186, P4 ;  /* 0x0000000102ba7824 */ /* 0x000fc600020e06ba */
[----:B0-----:R-:W2:Y:S04]  /*28960*/  LDL.LU R179, [R1+0xad4] ;  /* 0x000ad40001b37983 */ /* 0x001ea80000300800 */
[----:B------:R-:W2:Y:S04]  /*28970*/  LDL.LU R9, [R1+0xaf8] ;  /* 0x000af80001097983 */ /* 0x000ea80000300800 */
[----:B------:R0:W-:Y:S04]  /*28980*/  STL [R1+0xb48], R186 ;  /* 0x000b48ba01007387 */ /* 0x0001e80000100800 */
[----:B0-----:R-:W2:Y:S01]  /*28990*/  LDL.LU R186, [R1+0xacc] ;  /* 0x000acc0001ba7983 */ /* 0x001ea20000300800 */
[C---:B---3--:R-:W-:Y:S01]  /*289a0*/  IADD3 R184, P4, R7.reuse, R184, RZ ;  /* 0x000000b807b87210 */ /* 0x048fe20007f9e0ff */
[----:B----4-:R-:W-:Y:S01]  /*289b0*/  IMAD.X R153, R2, 0x1, R153, P5 ;  /* 0x0000000102997824 */ /* 0x010fe200028e0699 */
[----:B------:R-:W-:-:S03]  /*289c0*/  IADD3 R152, P5, R7, R152, RZ ;  /* 0x0000009807987210 */ /* 0x000fc60007fbe0ff */
[----:B------:R0:W-:Y:S01]  /*289d0*/  STL [R1+0xb1c], R184 ;  /* 0x000b1cb801007387 */ /* 0x0001e20000100800 */
[C---:B------:R-:W-:Y:S01]  /*289e0*/  IMAD.X R21, R2.reuse, 0x1, R21, P6 ;  /* 0x0000000102157824 */ /* 0x040fe200030e0615 */
[C---:B------:R-:W-:Y:S02]  /*289f0*/  IADD3 R20, P6, R7.reuse, R20, RZ ;  /* 0x0000001407147210 */ /* 0x040fe40007fde0ff */
[----:B0-----:R-:W3:Y:S01]  /*28a00*/  LDL.LU R184, [R1+0xaf0] ;  /* 0x000af00001b87983 */ /* 0x001ee20000300800 */
[C---:B------:R-:W-:Y:S01]  /*28a10*/  IMAD.X R17, R2.reuse, 0x1, R17, P1 ;  /* 0x0000000102117824 */ /* 0x040fe200008e0611 */
[----:B------:R-:W-:Y:S02]  /*28a20*/  IADD3 R185, P1, R7, R185, RZ ;  /* 0x000000b907b97210 */ /* 0x000fe40007f3e0ff */
        /* <DEDUP_REMOVED lines=10> */
[----:B------:R-:W-:-:S05]  /*28ad0*/  IMAD.X R180, R2, 0x1, R180, P3 ;  /* 0x0000000102b47824 */ /* 0x000fca00018e06b4 */
[----:B------:R0:W-:Y:S04]  /*28ae0*/  STL [R1+0xb20], R180 ;  /* 0x000b20b401007387 */ /* 0x0001e80000100800 */
[----:B0-----:R-:W4:Y:S01]  /*28af0*/  LDL.LU R180, [R1+0xabc] ;  /* 0x000abc0001b47983 */ /* 0x001f220000300800 */
[C---:B------:R-:W-:Y:S01]  /*28b00*/  IADD3 R16, P2, R7.reuse, R16, RZ ;  /* 0x0000001007107210 */ /* 0x040fe20007f5e0ff */
[----:B------:R-:W-:Y:S01]  /*28b10*/  IMAD.X R8, R2, 0x1, R8, P4 ;  /* 0x0000000102087824 */ /* 0x000fe200020e0608 */
[----:B------:R-:W-:-:S03]  /*28b20*/  IADD3 R13, P3, R7, R13, RZ ;  /* 0x0000000d070d7210 */ /* 0x000fc60007f7e0ff */
[----:B------:R-:W-:Y:S01]  /*28b30*/  STL [R1+0xafc], R16 ;  /* 0x000afc1001007387 */ /* 0x000fe20000100800 */
[----:B------:R-:W-:-:S05]  /*28b40*/  IADD3 R181, P4, R7, R181, RZ ;  /* 0x000000b507b57210 */ /* 0x000fca0007f9e0ff */
[----:B------:R0:W-:Y:S04]  /*28b50*/  STL [R1+0xaec], R181 ;  /* 0x000aecb501007387 */ /* 0x0001e80000100800 */
[----:B------:R-:W-:Y:S04]  /*28b60*/  STL [R1+0xaf4], R13 ;  /* 0x000af40d01007387 */ /* 0x000fe80000100800 */
[----:B0-----:R-:W4:Y:S01]  /*28b70*/  LDL.LU R181, [R1+0xae0] ;  /* 0x000ae00001b57983 */ /* 0x001f220000300800 */
[----:B------:R-:W-:-:S03]  /*28b80*/  IMAD.X R188, R2, 0x1, R188, P5 ;  /* 0x0000000102bc7824 */ /* 0x000fc600028e06bc */
[----:B------:R0:W-:Y:S01]  /*28b90*/  STL [R1+0xb18], R8 ;  /* 0x000b180801007387 */ /* 0x0001e20000100800 */
[----:B------:R-:W-:-:S03]  /*28ba0*/  IADD3 R183, P5, R7, R183, RZ ;  /* 0x000000b707b77210 */ /* 0x000fc60007fbe0ff */
[----:B0-----:R-:W4:Y:S04]  /*28bb0*/  LDL.LU R8, [R1+0xab4] ;  /* 0x000ab40001087983 */ /* 0x001f280000300800 */
[----:B------:R0:W-:Y:S04]  /*28bc0*/  STL [R1+0xb10], R188 ;  /* 0x000b10bc01007387 */ /* 0x0001e80000100800 */
[----:B0-----:R-:W4:Y:S04]  /*28bd0*/  LDL.LU R188, [R1+0xad8] ;  /* 0x000ad80001bc7983 */ /* 0x001f280000300800 */
[----:B------:R0:W-:Y:S04]  /*28be0*/  STL [R1+0xae4], R183 ;  /* 0x000ae4b701007387 */ /* 0x0001e80000100800 */
[----:B0-----:R-:W4:Y:S01]  /*28bf0*/  LDL.LU R183, [R1+0xaac] ;  /* 0x000aac0001b77983 */ /* 0x001f220000300800 */
[----:B------:R-:W-:Y:S01]  /*28c00*/  IMAD.X R182, R2, 0x1, R182, P6 ;  /* 0x0000000102b67824 */ /* 0x000fe200030e06b6 */
[----:B------:R-:W-:-:S04]  /*28c10*/  IADD3 R12, P6, R7, R12, RZ ;  /* 0x0000000c070c7210 */ /* 0x000fc80007fde0ff */
[----:B------:R0:W-:Y:S01]  /*28c20*/  STL [R1+0xb08], R182 ;  /* 0x000b08b601007387 */ /* 0x0001e20000100800 */
[----:B------:R-:W-:-:S03]  /*28c30*/  IMAD.X R187, R2, 0x1, R187, P1 ;  /* 0x0000000102bb7824 */ /* 0x000fc600008e06bb */
[----:B0-----:R-:W4:Y:S04]  /*28c40*/  LDL.LU R182, [R1+0xad0] ;  /* 0x000ad00001b67983 */ /* 0x001f280000300800 */
[----:B------:R0:W-:Y:S04]  /*28c50*/  STL [R1+0xb00], R187 ;  /* 0x000b00bb01007387 */ /* 0x0001e80000100800 */
[----:B------:R-:W-:Y:S04]  /*28c60*/  STL [R1+0xadc], R12 ;  /* 0x000adc0c01007387 */ /* 0x000fe80000100800 */
[----:B0-----:R-:W4:Y:S01]  /*28c70*/  LDL.LU R187, [R1+0xaa4] ;  /* 0x000aa40001bb7983 */ /* 0x001f220000300800 */
[----:B--2---:R-:W-:Y:S01]  /*28c80*/  IADD3 R179, P1, R7, R179, RZ ;  /* 0x000000b307b37210 */ /* 0x004fe20007f3e0ff */
[----:B------:R-:W-:-:S04]  /*28c90*/  IMAD.X R9, R2, 0x1, R9, P2 ;  /* 0x0000000102097824 */ /* 0x000fc800010e0609 */
[----:B------:R0:W-:Y:S01]  /*28ca0*/  STL [R1+0xad4], R179 ;  /* 0x000ad4b301007387 */ /* 0x0001e20000100800 */
[----:B------:R-:W-:-:S03]  /*28cb0*/  IADD3 R186, P2, R7, R186, RZ ;  /* 0x000000ba07ba7210 */ /* 0x000fc60007f5e0ff */
[----:B0-----:R-:W2:Y:S04]  /*28cc0*/  LDL.LU R179, [R1+0xac8] ;  /* 0x000ac80001b37983 */ /* 0x001ea80000300800 */
[----:B------:R-:W2:Y:S04]  /*28cd0*/  LDL.LU R153, [R1+0xa9c] ;  /* 0x000a9c0001997983 */ /* 0x000ea80000300800 */
[----:B------:R-:W-:Y:S04]  /*28ce0*/  STL [R1+0xaf8], R9 ;  /* 0x000af80901007387 */ /* 0x000fe80000100800 */
[----:B------:R-:W2:Y:S04]  /*28cf0*/  LDL.LU R152, [R1+0xac0] ;  /* 0x000ac00001987983 */ /* 0x000ea80000300800 */
        /* <DEDUP_REMOVED lines=12> */
[----:B------:R-:W-:Y:S04]  /*28dc0*/  STL [R1+0xac4], R185 ;  /* 0x000ac4b901007387 */ /* 0x000fe80000100800 */
[----:B0-----:R-:W4:Y:S04]  /*28dd0*/  LDL.LU R178, [R1+0xa7c] ;  /* 0x000a7c0001b27983 */ /* 0x001f280000300800 */
[----:B------:R-:W4:Y:S04]  /*28de0*/  LDL.LU R13, [R1+0xaa0] ;  /* 0x000aa000010d7983 */ /* 0x000f280000300800 */
[----:B------:R-:W4:Y:S01]  /*28df0*/  LDL.LU R9, [R1+0xa74] ;  /* 0x000a740001097983 */ /* 0x000f220000300800 */
[----:B------:R-:W-:-:S05]  /*28e00*/  IADD3 R180, P4, R7, R180, RZ ;  /* 0x000000b407b47210 */ /* 0x000fca0007f9e0ff */
[----:B------:R0:W-:Y:S04]  /*28e10*/  STL [R1+0xabc], R180 ;  /* 0x000abcb401007387 */ /* 0x0001e80000100800 */
[----:B0-----:R-:W4:Y:S04]  /*28e20*/  LDL.LU R180, [R1+0xa98] ;  /* 0x000a980001b47983 */ /* 0x001f280000300800 */
[----:B------:R-:W4:Y:S01]  /*28e30*/  LDL.LU R185, [R1+0xa6c] ;  /* 0x000a6c0001b97983 */ /* 0x000f220000300800 */
[----:B------:R-:W-:-:S05]  /*28e40*/  IMAD.X R181, R2, 0x1, R181, P5 ;  /* 0x0000000102b57824 */ /* 0x000fca00028e06b5 */
[----:B------:R0:W-:Y:S04]  /*28e50*/  STL [R1+0xae0], R181 ;  /* 0x000ae0b501007387 */ /* 0x0001e80000100800 */
[----:B0-----:R-:W4:Y:S01]  /*28e60*/  LDL.LU R181, [R1+0xa90] ;  /* 0x000a900001b57983 */ /* 0x001f220000300800 */
[C---:B------:R-:W-:Y:S01]  /*28e70*/  IADD3 R8, P5, R7.reuse, R8, RZ ;  /* 0x0000000807087210 */ /* 0x040fe20007fbe0ff */
[----:B------:R-:W-:Y:S01]  /*28e80*/  IMAD.X R188, R2, 0x1, R188, P6 ;  /* 0x0000000102bc7824 */ /* 0x000fe200030e06bc */
[----:B------:R-:W-:-:S05]  /*28e90*/  IADD3 R183, P6, R7, R183, RZ ;  /* 0x000000b707b77210 */ /* 0x000fca0007fde0ff */
[----:B------:R0:W-:Y:S04]  /*28ea0*/  STL [R1+0xaac], R183 ;  /* 0x000aacb701007387 */ /* 0x0001e80000100800 */
[----:B------:R-:W-:Y:S04]  /*28eb0*/  STL [R1+0xab4], R8 ;  /* 0x000ab40801007387 */ /* 0x000fe80000100800 */
[----:B0-----:R-:W4:Y:S04]  /*28ec0*/  LDL.LU R183, [R1+0xa64] ;  /* 0x000a640001b77983 */ /* 0x001f280000300800 */
[----:B------:R0:W-:Y:S04]  /*28ed0*/  STL [R1+0xad8], R188 ;  /* 0x000ad8bc01007387 */ /* 0x0001e80000100800 */
[----:B------:R-:W4:Y:S01]  /*28ee0*/  LDL.LU R12, [R1+0xa88] ;  /* 0x000a8800010c7983 */ /* 0x000f220000300800 */
[----:B------:R-:W-:-:S03]  /*28ef0*/  IMAD.X R182, R2, 0x1, R182, P1 ;  /* 0x0000000102b67824 */ /* 0x000fc600008e06b6 */
[----:B0-----:R-:W4:Y:S04]  /*28f00*/  LDL.LU R188, [R1+0xa5c] ;  /* 0x000a5c0001bc7983 */ /* 0x001f280000300800 */
[----:B------:R0:W-:Y:S01]  /*28f10*/  STL [R1+0xad0], R182 ;  /* 0x000ad0b601007387 */ /* 0x0001e20000100800 */
[----:B------:R-:W-:-:S03]  /*28f20*/  IADD3 R187, P1, R7, R187, RZ ;  /* 0x000000bb07bb7210 */ /* 0x000fc60007f3e0ff */
[----:B0-----:R-:W4:Y:S04]  /*28f30*/  LDL.LU R182, [R1+0xa80] ;  /* 0x000a800001b67983 */ /* 0x001f280000300800 */
[----:B------:R-:W4:Y:S04]  /*28f40*/  LDL.LU R8, [R1+0xa54] ;  /* 0x000a540001087983 */ /* 0x000f280000300800 */
[----:B------:R0:W-:Y:S04]  /*28f50*/  STL [R1+0xaa4], R187 ;  /* 0x000aa4bb01007387 */ /* 0x0001e80000100800 */
[----:B0-----:R-:W4:Y:S01]  /*28f60*/  LDL.LU R187, [R1+0xa78] ;  /* 0x000a780001bb7983 */ /* 0x001f220000300800 */
[C---:B--2---:R-:W-:Y:S01]  /*28f70*/  IMAD.X R179, R2.reuse, 0x1, R179, P2 ;  /* 0x0000000102b37824 */ /* 0x044fe200010e06b3 */
[----:B------:R-:W-:Y:S01]  /*28f80*/  IADD3 R153, P2, R7, R153, RZ ;  /* 0x0000009907997210 */ /* 0x000fe20007f5e0ff */
[----:B------:R-:W-:-:S03]  /*28f90*/  IMAD.X R152, R2, 0x1, R152, P3 ;  /* 0x0000000102987824 */ /* 0x000fc600018e0698 */
[----:B------:R0:W-:Y:S01]  /*28fa0*/  STL [R1+0xac8], R179 ;  /* 0x000ac8b301007387 */ /* 0x0001e20000100800 */
[----:B------:R-:W-:-:S03]  /*28fb0*/  IADD3 R21, P3, R7, R21, RZ ;  /* 0x0000001507157210 */ /* 0x000fc60007f7e0ff */
[----:B0-----:R-:W2:Y:S04]  /*28fc0*/  LDL.LU R179, [R1+0xa4c] ;  /* 0x000a4c0001b37983 */ /* 0x001ea80000300800 */
[----:B------:R-:W-:Y:S04]  /*28fd0*/  STL [R1+0xa9c], R153 ;  /* 0x000a9c9901007387 */ /* 0x000fe80000100800 */
[----:B------:R-:W-:Y:S04]  /*28fe0*/  STL [R1+0xac0], R152 ;  /* 0x000ac09801007387 */ /* 0x000fe80000100800 */
        /* <DEDUP_REMOVED lines=9> */
[----:B0-----:R-:W3:Y:S04]  /*29080*/  LDL.LU R186, [R1+0xa70] ;  /* 0x000a700001ba7983 */ /* 0x001ee80000300800 */
[----:B------:R0:W-:Y:S04]  /*29090*/  STL [R1+0xa84], R184 ;  /* 0x000a84b801007387 */ /* 0x0001e80000100800 */
[----:B0-----:R-:W3:Y:S01]  /*290a0*/  LDL.LU R184, [R1+0xa44] ;  /* 0x000a440001b87983 */ /* 0x001ee20000300800 */
[----:B----4-:R-:W-:Y:S01]  /*290b0*/  IADD3 R178, P6, R7, R178, RZ ;  /* 0x000000b207b27210 */ /* 0x010fe20007fde0ff */
[----:B------:R-:W-:-:S04]  /*290c0*/  IMAD.X R13, R2, 0x1, R13, P1 ;  /* 0x00000001020d7824 */ /* 0x000fc800008e060d */
[----:B------:R0:W-:Y:S04]  /*290d0*/  STL [R1+0xa7c], R178 ;  /* 0x000a7cb201007387 */ /* 0x0001e80000100800 */
[----:B0-----:R-:W4:Y:S04]  /*290e0*/  LDL.LU R178, [R1+0xa68] ;  /* 0x000a680001b27983 */ /* 0x001f280000300800 */
[----:B------:R-:W-:Y:S01]  /*290f0*/  STL [R1+0xaa8], R16 ;  /* 0x000aa81001007387 */ /* 0x000fe20000100800 */
[----:B------:R-:W-:-:S05]  /*29100*/  IMAD.X R180, R2, 0x1, R180, P2 ;  /* 0x0000000102b47824 */ /* 0x000fca00010e06b4 */
[----:B------:R0:W-:Y:S04]  /*29110*/  STL [R1+0xa98], R180 ;  /* 0x000a98b401007387 */ /* 0x0001e80000100800 */
[----:B------:R-:W-:Y:S04]  /*29120*/  STL [R1+0xaa0], R13 ;  /* 0x000aa00d01007387 */ /* 0x000fe80000100800 */
[----:B0-----:R-:W4:Y:S01]  /*29130*/  LDL.LU R180, [R1+0xa3c] ;  /* 0x000a3c0001b47983 */ /* 0x001f220000300800 */
[C---:B------:R-:W-:Y:S02]  /*29140*/  IADD3 R9, P1, R7.reuse, R9, RZ ;  /* 0x0000000907097210 */ /* 0x040fe40007f3e0ff */
[----:B------:R-:W-:-:S03]  /*29150*/  IADD3 R185, P2, R7, R185, RZ ;  /* 0x000000b907b97210 */ /* 0x000fc60007f5e0ff */
[----:B------:R0:W-:Y:S01]  /*29160*/  STL [R1+0xa74], R9 ;  /* 0x000a740901007387 */ /* 0x0001e20000100800 */
[----:B------:R-:W-:-:S03]  /*29170*/  IMAD.X R181, R2, 0x1, R181, P3 ;  /* 0x0000000102b57824 */ /* 0x000fc600018e06b5 */
[----:B0-----:R-:W4:Y:S04]  /*29180*/  LDL.LU R9, [R1+0xa60] ;  /* 0x000a600001097983 */ /* 0x001f280000300800 */
[----:B------:R0:W-:Y:S04]  /*29190*/  STL [R1+0xa6c], R185 ;  /* 0x000a6cb901007387 */ /* 0x0001e80000100800 */
[----:B0-----:R-:W4:Y:S04]  /*291a0*/  LDL.LU R185, [R1+0xa34] ;  /* 0x000a340001b97983 */ /* 0x001f280000300800 */
[----:B------:R0:W-:Y:S04]  /*291b0*/  STL [R1+0xa90], R181 ;  /* 0x000a90b501007387 */ /* 0x0001e80000100800 */
[----:B0-----:R-:W4:Y:S01]  /*291c0*/  LDL.LU R181, [R1+0xa58] ;  /* 0x000a580001b57983 */ /* 0x001f220000300800 */
[----:B------:R-:W-:Y:S01]  /*291d0*/  IADD3 R183, P3, R7, R183, RZ ;  /* 0x000000b707b77210 */ /* 0x000fe20007f7e0ff */
[----:B------:R-:W-:-:S04]  /*291e0*/  IMAD.X R12, R2, 0x1, R12, P4 ;  /* 0x00000001020c7824 */ /* 0x000fc800020e060c */
[----:B------:R0:W-:Y:S01]  /*291f0*/  STL [R1+0xa64], R183 ;  /* 0x000a64b701007387 */ /* 0x0001e20000100800 */
[----:B------:R-:W-:-:S03]  /*29200*/  IADD3 R188, P4, R7, R188, RZ ;  /* 0x000000bc07bc7210 */ /* 0x000fc60007f9e0ff */
[----:B0-----:R-:W4:Y:S04]  /*29210*/  LDL.LU R183, [R1+0xa2c] ;  /* 0x000a2c0001b77983 */ /* 0x001f280000300800 */
[----:B------:R0:W-:Y:S04]  /*29220*/  STL [R1+0xa5c], R188 ;  /* 0x000a5cbc01007387 */ /* 0x0001e80000100800 */
[----:B------:R-:W-:Y:S01]  /*29230*/  STL [R1+0xa88], R12 ;  /* 0x000a880c01007387 */ /* 0x000fe20000100800 */
[----:B------:R-:W-:Y:S01]  /*29240*/  IMAD.X R182, R2, 0x1, R182, P5 ;  /* 0x0000000102b67824 */ /* 0x000fe200028e06b6 */
[----:B------:R-:W-:-:S02]  /*29250*/  IADD3 R8, P5, R7, R8, RZ ;  /* 0x0000000807087210 */ /* 0x000fc40007fbe0ff */
[----:B0-----:R-:W4:Y:S04]  /*29260*/  LDL.LU R188, [R1+0xa50] ;  /* 0x000a500001bc7983 */ /* 0x001f280000300800 */
[----:B------:R0:W-:Y:S01]  /*29270*/  STL [R1+0xa80], R182 ;  /* 0x000a80b601007387 */ /* 0x0001e20000100800 */
[----:B------:R-:W-:-:S03]  /*29280*/  IMAD.X R187, R2, 0x1, R187, P6 ;  /* 0x0000000102bb7824 */ /* 0x000fc600030e06bb */
[----:B0-----:R-:W4:Y:S04]  /*29290*/  LDL.LU R182, [R1+0xa24] ;  /* 0x000a240001b67983 */ /* 0x001f280000300800 */
[----:B------:R-:W4:Y:S04]  /*292a0*/  LDL.LU R153, [R1+0xa48] ;  /* 0x000a480001997983 */ /* 0x000f280000300800 */
[----:B------:R-:W-:Y:S04]  /*292b0*/  STL [R1+0xa54], R8 ;  /* 0x000a540801007387 */ /* 0x000fe80000100800 */
[----:B------:R-:W4:Y:S04]  /*292c0*/  LDL.LU R152, [R1+0xa1c] ;  /* 0x000a1c0001987983 */ /* 0x000f280000300800 */
[----:B------:R0:W-:Y:S04]  /*292d0*/  STL [R1+0xa78], R187 ;  /* 0x000a78bb01007387 */ /* 0x0001e80000100800 */
[----:B------:R-:W4:Y:S01]  /*292e0*/  LDL.LU R21, [R1+0xa40] ;  /* 0x000a400001157983 */ /* 0x000f220000300800 */
[----:B--2---:R-:W-:-:S05]  /*292f0*/  IADD3 R179, P6, R7, R179, RZ ;  /* 0x000000b307b37210 */ /* 0x004fca0007fde0ff */
[----:B------:R1:W-:Y:S04]  /*29300*/  STL [R1+0xa4c], R179 ;  /* 0x000a4cb301007387 */ /* 0x0003e80000100800 */
[----:B------:R-:W2:Y:S04]  /*29310*/  LDL.LU R20, [R1+0xa14] ;  /* 0x000a140001147983 */ /* 0x000ea80000300800 */
[----:B------:R-:W2:Y:S04]  /*29320*/  LDL.LU R17, [R1+0xa38] ;  /* 0x000a380001117983 */ /* 0x000ea80000300800 */
[----:B0-----:R-:W2:Y:S04]  /*29330*/  LDL.LU R187, [R1+0xa0c] ;  /* 0x000a0c0001bb7983 */ /* 0x001ea80000300800 */
[----:B-1----:R-:W2:Y:S04]  /*29340*/  LDL.LU R179, [R1+0xa30] ;  /* 0x000a300001b37983 */ /* 0x002ea80000300800 */
[----:B------:R-:W2:Y:S01]  /*29350*/  LDL.LU R16, [R1+0xa04] ;  /* 0x000a040001107983 */ /* 0x000ea20000300800 */
[----:B---3--:R-:W-:Y:S01]  /*29360*/  IMAD.X R186, R2, 0x1, R186, P1 ;  /* 0x0000000102ba7824 */ /* 0x008fe200008e06ba */
[----:B------:R-:W-:-:S05]  /*29370*/  IADD3 R184, P1, R7, R184, RZ ;  /* 0x000000b807b87210 */ /* 0x000fca0007f3e0ff */
[----:B------:R0:W-:Y:S04]  /*29380*/  STL [R1+0xa44], R184 ;  /* 0x000a44b801007387 */ /* 0x0001e80000100800 */
[----:B------:R-:W-:Y:S04]  /*29390*/  STL [R1+0xa70], R186 ;  /* 0x000a70ba01007387 */ /* 0x000fe80000100800 */
[----:B0-----:R-:W3:Y:S04]  /*293a0*/  LDL.LU R184, [R1+0xa28] ;  /* 0x000a280001b87983 */ /* 0x001ee80000300800 */
[----:B------:R-:W3:Y:S04]  /*293b0*/  LDL.LU R13, [R1+0x9fc] ;  /* 0x0009fc00010d7983 */ /* 0x000ee80000300800 */
[----:B------:R-:W3:Y:S01]  /*293c0*/  LDL.LU R8, [R1+0xa20] ;  /* 0x000a200001087983 */ /* 0x000ee20000300800 */
[----:B----4-:R-:W-:-:S05]  /*293d0*/  IMAD.X R178, R2, 0x1, R178, P2 ;  /* 0x0000000102b27824 */ /* 0x010fca00010e06b2 */
[----:B------:R0:W-:Y:S04]  /*293e0*/  STL [R1+0xa68], R178 ;  /* 0x000a68b201007387 */ /* 0x0001e80000100800 */
[----:B0-----:R-:W4:Y:S04]  /*293f0*/  LDL.LU R178, [R1+0x9f4] ;  /* 0x0009f40001b27983 */ /* 0x001f280000300800 */
[----:B------:R-:W4:Y:S01]  /*29400*/  LDL.LU R186, [R1+0xa18] ;  /* 0x000a180001ba7983 */ /* 0x000f220000300800 */
[----:B------:R-:W-:-:S05]  /*29410*/  IADD3 R180, P2, R7, R180, RZ ;  /* 0x000000b407b47210 */ /* 0x000fca0007f5e0ff */
[----:B------:R0:W-:Y:S04]  /*29420*/  STL [R1+0xa3c], R180 ;  /* 0x000a3cb401007387 */ /* 0x0001e80000100800 */
[----:B0-----:R-:W4:Y:S01]  /*29430*/  LDL.LU R180, [R1+0x9ec] ;  /* 0x0009ec0001b47983 */ /* 0x001f220000300800 */
[C---:B------:R-:W-:Y:S02]  /*29440*/  IMAD.X R9, R2.reuse, 0x1, R9, P3 ;  /* 0x0000000102097824 */ /* 0x040fe400018e0609 */
[----:B------:R-:W-:-:S05]  /*29450*/  IMAD.X R181, R2, 0x1, R181, P4 ;  /* 0x0000000102b57824 */ /* 0x000fca00020e06b5 */
[----:B------:R0:W-:Y:S04]  /*29460*/  STL [R1+0xa58], R181 ;  /* 0x000a58b501007387 */ /* 0x0001e80000100800 */
[----:B------:R-:W-:Y:S04]  /*29470*/  STL [R1+0xa60], R9 ;  /* 0x000a600901007387 */ /* 0x000fe80000100800 */
[----:B0-----:R-:W4:Y:S01]  /*29480*/  LDL.LU R181, [R1+0xa10] ;  /* 0x000a100001b57983 */ /* 0x001f220000300800 */
[----:B------:R-:W-:-:S05]  /*29490*/  IADD3 R185, P3, R7, R185, RZ ;  /* 0x000000b907b97210 */ /* 0x000fca0007f7e0ff */
[----:B------:R0:W-:Y:S04]  /*294a0*/  STL [R1+0xa34], R185 ;  /* 0x000a34b901007387 */ /* 0x0001e80000100800 */
[----:B------:R-:W4:Y:S01]  /*294b0*/  LDL.LU R12, [R1+0x9e4] ;  /* 0x0009e400010c7983 */ /* 0x000f220000300800 */
[----:B------:R-:W-:-:S03]  /*294c0*/  IADD3 R183, P4, R7, R183, RZ ;  /* 0x000000b707b77210 */ /* 0x000fc60007f9e0ff */
[----:B0-----:R-:W4:Y:S04]  /*294d0*/  LDL.LU R185, [R1+0xa08] ;  /* 0x000a080001b97983 */ /* 0x001f280000300800 */
[----:B------:R0:W-:Y:S01]  /*294e0*/  STL [R1+0xa2c], R183 ;  /* 0x000a2cb701007387 */ /* 0x0001e20000100800 */
[----:B------:R-:W-:-:S03]  /*294f0*/  IMAD.X R188, R2, 0x1, R188, P5 ;  /* 0x0000000102bc7824 */ /* 0x000fc600028e06bc */
[----:B0-----:R-:W4:Y:S04]  /*29500*/  LDL.LU R183, [R1+0x9dc] ;  /* 0x0009dc0001b77983 */ /* 0x001f280000300800 */
[----:B------:R-:W4:Y:S04]  /*29510*/  LDL.LU R9, [R1+0xa00] ;  /* 0x000a000001097983 */ /* 0x000f280000300800 */
[----:B------:R0:W-:Y:S01]  /*29520*/  STL [R1+0xa50], R188 ;  /* 0x000a50bc01007387 */ /* 0x0001e20000100800 */
[C---:B------:R-:W-:Y:S01]  /*29530*/  IADD3 R182, P5, R7.reuse, R182, RZ ;  /* 0x000000b607b67210 */ /* 0x040fe20007fbe0ff */
[C---:B------:R-:W-:Y:S01]  /*29540*/  IMAD.X R153, R2.reuse, 0x1, R153, P6 ;  /* 0x0000000102997824 */ /* 0x040fe200030e0699 */
[C---:B------:R-:W-:Y:S01]  /*29550*/  IADD3 R152, P6, R7.reuse, R152, RZ ;  /* 0x0000009807987210 */ /* 0x040fe20007fde0ff */
[C---:B------:R-:W-:Y:S01]  /*29560*/  IMAD.X R21, R2.reuse, 0x1, R21, P1 ;  /* 0x0000000102157824 */ /* 0x040fe200008e0615 */
[----:B0-----:R-:W4:Y:S04]  /*29570*/  LDL.LU R188, [R1+0x9d4] ;  /* 0x0009d40001bc7983 */ /* 0x001f280000300800 */
[----:B------:R0:W-:Y:S04]  /*29580*/  STL [R1+0xa24], R182 ;  /* 0x000a24b601007387 */ /* 0x0001e80000100800 */
[----:B0-----:R-:W4:Y:S04]  /*29590*/  LDL.LU R182, [R1+0x9f8] ;  /* 0x0009f80001b67983 */ /* 0x001f280000300800 */
[----:B------:R-:W-:Y:S04]  /*295a0*/  STL [R1+0xa48], R153 ;  /* 0x000a489901007387 */ /* 0x000fe80000100800 */
[----:B------:R-:W-:Y:S04]  /*295b0*/  STL [R1+0xa1c], R152 ;  /* 0x000a1c9801007387 */ /* 0x000fe80000100800 */
[----:B------:R-:W-:Y:S01]  /*295c0*/  STL [R1+0xa40], R21 ;  /* 0x000a401501007387 */ /* 0x000fe20000100800 */
[C---:B--2---:R-:W-:Y:S01]  /*295d0*/  IADD3 R20, P1, R7.reuse, R20, RZ ;  /* 0x0000001407147210 */ /* 0x044fe20007f3e0ff */
[----:B------:R-:W-:Y:S01]  /*295e0*/  IMAD.X R17, R2, 0x1, R17, P2 ;  /* 0x0000000102117824 */ /* 0x000fe200010e0611 */
[----:B------:R-:W-:-:S03]  /*295f0*/  IADD3 R187, P2, R7, R187, RZ ;  /* 0x000000bb07bb7210 */ /* 0x000fc60007f5e0ff */
[----:B------:R-:W-:Y:S04]  /*29600*/  STL [R1+0xa14], R20 ;  /* 0x000a141401007387 */ /* 0x000fe80000100800 */
[----:B------:R0:W-:Y:S01]  /*29610*/  STL [R1+0xa0c], R187 ;  /* 0x000a0cbb01007387 */ /* 0x0001e20000100800 */
[----:B------:R-:W-:-:S03]  /*29620*/  IMAD.X R179, R2, 0x1, R179, P3 ;  /* 0x0000000102b37824 */ /* 0x000fc600018e06b3 */
[----:B------:R-:W-:Y:S04]  /*29630*/  STL [R1+0xa38], R17 ;  /* 0x000a381101007387 */ /* 0x000fe80000100800 */
[----:B0-----:R-:W2:Y:S04]  /*29640*/  LDL.LU R187, [R1+0x9cc] ;  /* 0x0009cc0001bb7983 */ /* 0x001ea80000300800 */
[----:B------:R0:W-:Y:S01]  /*29650*/  STL [R1+0xa30], R179 ;  /* 0x000a30b301007387 */ /* 0x0001e20000100800 */
[----:B------:R-:W-:-:S03]  /*29660*/  IADD3 R16, P3, R7, R16, RZ ;  /* 0x0000001007107210 */ /* 0x000fc60007f7e0ff */
[----:B0-----:R-:W2:Y:S01]  /*29670*/  LDL.LU R179, [R1+0x9f0] ;  /* 0x0009f00001b37983 */ /* 0x001ea20000300800 */
[C---:B---3--:R-:W-:Y:S02]  /*29680*/  IMAD.X R184, R2.reuse, 0x1, R184, P4 ;  /* 0x0000000102b87824 */ /* 0x048fe400020e06b8 */
[C---:B------:R-:W-:Y:S01]  /*29690*/  IMAD.X R8, R2.reuse, 0x1, R8, P5 ;  /* 0x0000000102087824 */ /* 0x040fe200028e0608 */
[C---:B------:R-:W-:Y:S02]  /*296a0*/  IADD3 R13, P4, R7.reuse, R13, RZ ;  /* 0x0000000d070d7210 */ /* 0x040fe40007f9e0ff */
[----:B------:R0:W-:Y:S04]  /*296b0*/  STL [R1+0xa28], R184 ;  /* 0x000a28b801007387 */ /* 0x0001e80000100800 */
[----:B0-----:R-:W3:Y:S04]  /*296c0*/  LDL.LU R184, [R1+0x9c4] ;  /* 0x0009c40001b87983 */ /* 0x001ee80000300800 */
[----:B------:R-:W-:Y:S01]  /*296d0*/  STL [R1+0xa04], R16 ;  /* 0x000a041001007387 */ /* 0x000fe20000100800 */
[----:B----4-:R-:W-:Y:S01]  /*296e0*/  IADD3 R178, P5, R7, R178, RZ ;  /* 0x000000b207b27210 */ /* 0x010fe20007fbe0ff */
[----:B------:R-:W-:-:S04]  /*296f0*/  IMAD.X R186, R2, 0x1, R186, P6 ;  /* 0x0000000102ba7824 */ /* 0x000fc800030e06ba */
[----:B------:R0:W-:Y:S04]  /*29700*/  STL [R1+0x9f4], R178 ;  /* 0x0009f4b201007387 */ /* 0x0001e80000100800 */
[----:B------:R-:W-:Y:S04]  /*29710*/  STL [R1+0x9fc], R13 ;  /* 0x0009fc0d01007387 */ /* 0x000fe80000100800 */
[----:B0-----:R-:W4:Y:S04]  /*29720*/  LDL.LU R178, [R1+0x9e8] ;  /* 0x0009e80001b27983 */ /* 0x001f280000300800 */
[----:B------:R0:W-:Y:S01]  /*29730*/  STL [R1+0xa20], R8 ;  /* 0x000a200801007387 */ /* 0x0001e20000100800 */
[----:B------:R-:W-:-:S03]  /*29740*/  IADD3 R180, P6, R7, R180, RZ ;  /* 0x000000b407b47210 */ /* 0x000fc60007fde0ff */
[----:B0-----:R-:W4:Y:S04]  /*29750*/  LDL.LU R8, [R1+0x9bc] ;  /* 0x0009bc0001087983 */ /* 0x001f280000300800 */
[----:B------:R0:W-:Y:S04]  /*29760*/  STL [R1+0xa18], R186 ;  /* 0x000a18ba01007387 */ /* 0x0001e80000100800 */
[----:B0-----:R-:W4:Y:S04]  /*29770*/  LDL.LU R186, [R1+0x9e0] ;  /* 0x0009e00001ba7983 */ /* 0x001f280000300800 */
[----:B------:R0:W-:Y:S04]  /*29780*/  STL [R1+0x9ec], R180 ;  /* 0x0009ecb401007387 */ /* 0x0001e80000100800 */
[----:B0-----:R-:W4:Y:S01]  /*29790*/  LDL.LU R180, [R1+0x9b4] ;  /* 0x0009b40001b47983 */ /* 0x001f220000300800 */
[----:B------:R-:W-:-:S05]  /*297a0*/  IMAD.X R181, R2, 0x1, R181, P1 ;  /* 0x0000000102b57824 */ /* 0x000fca00008e06b5 */
[----:B------:R0:W-:Y:S04]  /*297b0*/  STL [R1+0xa10], R181 ;  /* 0x000a10b501007387 */ /* 0x0001e80000100800 */
[----:B0-----:R-:W4:Y:S01]  /*297c0*/  LDL.LU R181, [R1+0x9d8] ;  /* 0x0009d80001b57983 */ /* 0x001f220000300800 */
[----:B------:R-:W-:Y:S01]  /*297d0*/  IMAD.X R185, R2, 0x1, R185, P2 ;  /* 0x0000000102b97824 */ /* 0x000fe200010e06b9 */
[----:B------:R-:W-:-:S04]  /*297e0*/  IADD3 R12, P1, R7, R12, RZ ;  /* 0x0000000c070c7210 */ /* 0x000fc80007f3e0ff */
[----:B------:R0:W-:Y:S04]  /*297f0*/  STL [R1+0xa08], R185 ;  /* 0x000a08b901007387 */ /* 0x0001e80000100800 */
[----:B------:R-:W-:Y:S01]  /*29800*/  STL [R1+0x9e4], R12 ;  /* 0x0009e40c01007387 */ /* 0x000fe20000100800 */
[C---:B------:R-:W-:Y:S01]  /*29810*/  IADD3 R183, P2, R7.reuse, R183, RZ ;  /* 0x000000b707b77210 */ /* 0x040fe20007f5e0ff */
[----:B------:R-:W-:Y:S02]  /*29820*/  IMAD.X R9, R2, 0x1, R9, P3 ;  /* 0x0000000102097824 */ /* 0x000fe400018e0609 */
        /* <DEDUP_REMOVED lines=16> */
[----:B--2---:R-:W-:Y:S01]  /*29930*/  IADD3 R187, P4, R7, R187, RZ ;  /* 0x000000bb07bb7210 */ /* 0x004fe20007f9e0ff */
[----:B------:R-:W-:-:S05]  /*29940*/  IMAD.X R179, R2, 0x1, R179, P5 ;  /* 0x0000000102b37824 */ /* 0x000fca00028e06b3 */
[----:B------:R0:W-:Y:S04]  /*29950*/  STL [R1+0x9f0], R179 ;  /* 0x0009f0b301007387 */ /* 0x0001e80000100800 */
[----:B------:R-:W-:Y:S04]  /*29960*/  STL [R1+0x9cc], R187 ;  /* 0x0009ccbb01007387 */ /* 0x000fe80000100800 */
[----:B0-----:R-:W2:Y:S04]  /*29970*/  LDL.LU R179, [R1+0x984] ;  /* 0x0009840001b37983 */ /* 0x001ea80000300800 */
[----:B------:R-:W2:Y:S04]  /*29980*/  LDL.LU R13, [R1+0x9a8] ;  /* 0x0009a800010d7983 */ /* 0x000ea80000300800 */
[----:B------:R-:W2:Y:S01]  /*29990*/  LDL.LU R9, [R1+0x97c] ;  /* 0x00097c0001097983 */ /* 0x000ea20000300800 */
[----:B---3--:R-:W-:-:S05]  /*299a0*/  IADD3 R184, P5, R7, R184, RZ ;  /* 0x000000b807b87210 */ /* 0x008fca0007fbe0ff */
[----:B------:R0:W-:Y:S04]  /*299b0*/  STL [R1+0x9c4], R184 ;  /* 0x0009c4b801007387 */ /* 0x0001e80000100800 */
[----:B0-----:R-:W3:Y:S04]  /*299c0*/  LDL.LU R184, [R1+0x9a0] ;  /* 0x0009a00001b87983 */ /* 0x001ee80000300800 */
[----:B------:R-:W3:Y:S01]  /*299d0*/  LDL.LU R187, [R1+0x974] ;  /* 0x0009740001bb7983 */ /* 0x000ee20000300800 */
[----:B----4-:R-:W-:-:S05]  /*299e0*/  IMAD.X R178, R2, 0x1, R178, P6 ;  /* 0x0000000102b27824 */ /* 0x010fca00030e06b2 */
[----:B------:R0:W-:Y:S01]  /*299f0*/  STL [R1+0x9e8], R178 ;  /* 0x0009e8b201007387 */ /* 0x0001e20000100800 */
[----:B------:R-:W-:-:S03]  /*29a00*/  IADD3 R8, P6, R7, R8, RZ ;  /* 0x0000000807087210 */ /* 0x000fc60007fde0ff */
[----:B0-----:R-:W4:Y:S01]  /*29a10*/  LDL.LU R178, [R1+0x998] ;  /* 0x0009980001b27983 */ /* 0x001f220000300800 */
[----:B------:R-:W-:Y:S01]  /*29a20*/  IMAD.X R186, R2, 0x1, R186, P1 ;  /* 0x0000000102ba7824 */ /* 0x000fe200008e06ba */
[----:B------:R-:W-:-:S05]  /*29a30*/  IADD3 R180, P1, R7, R180, RZ ;  /* 0x000000b407b47210 */ /* 0x000fca0007f3e0ff */
[----:B------:R0:W-:Y:S04]  /*29a40*/  STL [R1+0x9b4], R180 ;  /* 0x0009b4b401007387 */ /* 0x0001e80000100800 */
[----:B------:R-:W-:Y:S04]  /*29a50*/  STL [R1+0x9bc], R8 ;  /* 0x0009bc0801007387 */ /* 0x000fe80000100800 */
[----:B0-----:R-:W4:Y:S04]  /*29a60*/  LDL.LU R180, [R1+0x96c] ;  /* 0x00096c0001b47983 */ /* 0x001f280000300800 */
[----:B------:R0:W-:Y:S04]  /*29a70*/  STL [R1+0x9e0], R186 ;  /* 0x0009e0ba01007387 */ /* 0x0001e80000100800 */
[----:B------:R-:W4:Y:S04]  /*29a80*/  LDL.LU R12, [R1+0x990] ;  /* 0x00099000010c7983 */ /* 0x000f280000300800 */
[----:B0-----:R-:W4:Y:S01]  /*29a90*/  LDL.LU R186, [R1+0x964] ;  /* 0x0009640001ba7983 */ /* 0x001f220000300800 */
[----:B------:R-:W-:-:S05]  /*29aa0*/  IMAD.X R181, R2, 0x1, R181, P2 ;  /* 0x0000000102b57824 */ /* 0x000fca00010e06b5 */
[----:B------:R0:W-:Y:S04]  /*29ab0*/  STL [R1+0x9d8], R181 ;  /* 0x0009d8b501007387 */ /* 0x0001e80000100800 */
[----:B0-----:R-:W4:Y:S01]  /*29ac0*/  LDL.LU R181, [R1+0x988] ;  /* 0x0009880001b57983 */ /* 0x001f220000300800 */
[----:B------:R-:W-:-:S03]  /*29ad0*/  IADD3 R185, P2, R7, R185, RZ ;  /* 0x000000b907b97210 */ /* 0x000fc60007f5e0ff */
[----:B------:R-:W4:Y:S04]  /*29ae0*/  LDL.LU R8, [R1+0x95c] ;  /* 0x00095c0001087983 */ /* 0x000f280000300800 */
[----:B------:R0:W-:Y:S01]  /*29af0*/  STL [R1+0x9ac], R185 ;  /* 0x0009acb901007387 */ /* 0x0001e20000100800 */
[C---:B------:R-:W-:Y:S01]  /*29b00*/  IMAD.X R183, R2.reuse, 0x1, R183, P3 ;  /* 0x0000000102b77824 */ /* 0x040fe200018e06b7 */
[C---:B------:R-:W-:Y:S01]  /*29b10*/  IADD3 R153, P3, R7.reuse, R153, RZ ;  /* 0x0000009907997210 */ /* 0x040fe20007f7e0ff */
[----:B------:R-:W-:Y:S01]  /*29b20*/  IMAD.X R152, R2, 0x1, R152, P4 ;  /* 0x0000000102987824 */ /* 0x000fe200020e0698 */
[----:B0-----:R-:W4:Y:S01]  /*29b30*/  LDL.LU R185, [R1+0x980] ;  /* 0x0009800001b97983 */ /* 0x001f220000300800 */
[----:B------:R-:W-:-:S03]  /*29b40*/  IADD3 R21, P4, R7, R21, RZ ;  /* 0x0000001507157210 */ /* 0x000fc60007f9e0ff */
[----:B------:R0:W-:Y:S01]  /*29b50*/  STL [R1+0x9d0], R183 ;  /* 0x0009d0b701007387 */ /* 0x0001e20000100800 */
[C---:B------:R-:W-:Y:S01]  /*29b60*/  IMAD.X R20, R2.reuse, 0x1, R20, P5 ;  /* 0x0000000102147824 */ /* 0x040fe200028e0614 */
[C---:B------:R-:W-:Y:S01]  /*29b70*/  IADD3 R17, P5, R7.reuse, R17, RZ ;  /* 0x0000001107117210 */ /* 0x040fe20007fbe0ff */
[----:B------:R-:W-:Y:S01]  /*29b80*/  IMAD.X R188, R2, 0x1, R188, P6 ;  /* 0x0000000102bc7824 */ /* 0x000fe200030e06bc */
[----:B0-----:R-:W4:Y:S04]  /*29b90*/  LDL.LU R183, [R1+0x954] ;  /* 0x0009540001b77983 */ /* 0x001f280000300800 */
[----:B------:R-:W-:Y:S04]  /*29ba0*/  STL [R1+0x9a4], R153 ;  /* 0x0009a49901007387 */ /* 0x000fe80000100800 */
[----:B------:R-:W-:Y:S04]  /*29bb0*/  STL [R1+0x9c8], R152 ;  /* 0x0009c89801007387 */ /* 0x000fe80000100800 */
[----:B------:R-:W-:Y:S04]  /*29bc0*/  STL [R1+0x99c], R21 ;  /* 0x00099c1501007387 */ /* 0x000fe80000100800 */
[----:B------:R-:W-:Y:S01]  /*29bd0*/  STL [R1+0x9c0], R20 ;  /* 0x0009c01401007387 */ /* 0x000fe20000100800 */
[----:B------:R-:W-:-:S03]  /*29be0*/  IADD3 R182, P6, R7, R182, RZ ;  /* 0x000000b607b67210 */ /* 0x000fc60007fde0ff */
[----:B------:R0:W-:Y:S04]  /*29bf0*/  STL [R1+0x9b8], R188 ;  /* 0x0009b8bc01007387 */ /* 0x0001e80000100800 */
[----:B------:R-:W-:Y:S01]  /*29c00*/  STL [R1+0x994], R17 ;  /* 0x0009941101007387 */ /* 0x000fe20000100800 */
[----:B------:R-:W-:-:S03]  /*29c10*/  IMAD.X R16, R2, 0x1, R16, P1 ;  /* 0x0000000102107824 */ /* 0x000fc600008e0610 */
        /* <DEDUP_REMOVED lines=8> */
[----:B------:R-:W-:Y:S01]  /*29ca0*/  STL [R1+0x9b0], R16 ;  /* 0x0009b01001007387 */ /* 0x000fe20000100800 */
[----:B---3--:R-:W-:Y:S01]  /*29cb0*/  IMAD.X R184, R2, 0x1, R184, P3 ;  /* 0x0000000102b87824 */ /* 0x008fe200018e06b8 */
[----:B------:R-:W-:-:S04]  /*29cc0*/  IADD3 R187, P3, R7, R187, RZ ;  /* 0x000000bb07bb7210 */ /* 0x000fc80007f7e0ff */
[----:B------:R0:W-:Y:S04]  /*29cd0*/  STL [R1+0x9a0], R184 ;  /* 0x0009a0b801007387 */ /* 0x0001e80000100800 */
[----:B------:R-:W-:Y:S04]  /*29ce0*/  STL [R1+0x9a8], R13 ;  /* 0x0009a80d01007387 */ /* 0x000fe80000100800 */
[----:B0-----:R-:W3:Y:S04]  /*29cf0*/  LDL.LU R184, [R1+0x944] ;  /* 0x0009440001b87983 */ /* 0x001ee80000300800 */
[----:B------:R0:W-:Y:S01]  /*29d00*/  STL [R1+0x97c], R9 ;  /* 0x00097c0901007387 */ /* 0x0001e20000100800 */
[----:B----4-:R-:W-:-:S03]  /*29d10*/  IMAD.X R178, R2, 0x1, R178, P4 ;  /* 0x0000000102b27824 */ /* 0x010fc600020e06b2 */
        /* <DEDUP_REMOVED lines=8> */
[----:B------:R-:W-:Y:S01]  /*29da0*/  IMAD.X R12, R2, 0x1, R12, P5 ;  /* 0x00000001020c7824 */ /* 0x000fe200028e060c */
[----:B------:R-:W-:-:S05]  /*29db0*/  IADD3 R186, P5, R7, R186, RZ ;  /* 0x000000ba07ba7210 */ /* 0x000fca0007fbe0ff */
        /* <DEDUP_REMOVED lines=18> */
[----:B-1----:R-:W4:Y:S01]  /*29ee0*/  LDL.LU R183, [R1+0x938] ;  /* 0x0009380001b77983 */ /* 0x002f220000300800 */
[----:B------:R-:W-:-:S03]  /*29ef0*/  IMAD.X R188, R2, 0x1, R188, P2 ;  /* 0x0000000102bc7824 */ /* 0x000fc600010e06bc */
[----:B------:R-:W4:Y:S01]  /*29f00*/  LDL.LU R16, [R1+0x90c] ;  /* 0x00090c0001107983 */ /* 0x000f220000300800 */
[----:B------:R-:W-:-:S05]  /*29f10*/  IADD3 R182, P2, R7, R182, RZ ;  /* 0x000000b607b67210 */ /* 0x000fca0007f5e0ff */
[----:B------:R0:W-:Y:S04]  /*29f20*/  STL [R1+0x94c], R182 ;  /* 0x00094cb601007387 */ /* 0x0001e80000100800 */
[----:B------:R-:W-:Y:S04]  /*29f30*/  STL [R1+0x978], R188 ;  /* 0x000978bc01007387 */ /* 0x000fe80000100800 */
[----:B0-----:R-:W4:Y:S04]  /*29f40*/  LDL.LU R182, [R1+0x930] ;  /* 0x0009300001b67983 */ /* 0x001f280000300800 */
[----:B------:R-:W4:Y:S04]  /*29f50*/  LDL.LU R13, [R1+0x904] ;  /* 0x00090400010d7983 */ /* 0x000f280000300800 */
[----:B------:R-:W4:Y:S01]  /*29f60*/  LDL.LU R8, [R1+0x928] ;  /* 0x0009280001087983 */ /* 0x000f220000300800 */
[----:B--2---:R-:W-:-:S05]  /*29f70*/  IMAD.X R179, R2, 0x1, R179, P3 ;  /* 0x0000000102b37824 */ /* 0x004fca00018e06b3 */
[----:B------:R0:W-:Y:S04]  /*29f80*/  STL [R1+0x970], R179 ;  /* 0x000970b301007387 */ /* 0x0001e80000100800 */
[----:B0-----:R-:W2:Y:S04]  /*29f90*/  LDL.LU R179, [R1+0x8fc] ;  /* 0x0008fc0001b37983 */ /* 0x001ea80000300800 */
[----:B------:R-:W2:Y:S01]  /*29fa0*/  LDL.LU R188, [R1+0x920] ;  /* 0x0009200001bc7983 */ /* 0x000ea20000300800 */
[----:B---3--:R-:W-:-:S05]  /*29fb0*/  IADD3 R184, P3, R7, R184, RZ ;  /* 0x000000b807b87210 */ /* 0x008fca0007f7e0ff */
[----:B------:R0:W-:Y:S01]  /*29fc0*/  STL [R1+0x944], R184 ;  /* 0x000944b801007387 */ /* 0x0001e20000100800 */
[----:B----4-:R-:W-:-:S03]  /*29fd0*/  IMAD.X R9, R2, 0x1, R9, P4 ;  /* 0x0000000102097824 */ /* 0x010fc600020e0609 */
[----:B0-----:R-:W3:Y:S01]  /*29fe0*/  LDL.LU R184, [R1+0x8f4] ;  /* 0x0008f40001b87983 */ /* 0x001ee20000300800 */
[----:B------:R-:W-:Y:S01]  /*29ff0*/  IADD3 R187, P4, R7, R187, RZ ;  /* 0x000000bb07bb7210 */ /* 0x000fe20007f9e0ff */
[----:B------:R-:W-:-:S05]  /*2a000*/  IMAD.X R178, R2, 0x1, R178, P5 ;  /* 0x0000000102b27824 */ /* 0x000fca00028e06b2 */
[----:B------:R0:W-:Y:S04]  /*2a010*/  STL [R1+0x960], R178 ;  /* 0x000960b201007387 */ /* 0x0001e80000100800 */
[----:B------:R-:W-:Y:S04]  /*2a020*/  STL [R1+0x968], R9 ;  /* 0x0009680901007387 */ /* 0x000fe80000100800 */
[----:B0-----:R-:W4:Y:S04]  /*2a030*/  LDL.LU R178, [R1+0x918] ;  /* 0x0009180001b27983 */ /* 0x001f280000300800 */
[----:B------:R0:W-:Y:S04]  /*2a040*/  STL [R1+0x93c], R187 ;  /* 0x00093cbb01007387 */ /* 0x0001e80000100800 */
[----:B------:R-:W4:Y:S01]  /*2a050*/  LDL.LU R12, [R1+0x8ec] ;  /* 0x0008ec00010c7983 */ /* 0x000f220000300800 */
[----:B------:R-:W-:-:S03]  /*2a060*/  IADD3 R180, P5, R7, R180, RZ ;  /* 0x000000b407b47210 */ /* 0x000fc60007fbe0ff */
[----:B0-----:R-:W4:Y:S04]  /*2a070*/  LDL.LU R187, [R1+0x910] ;  /* 0x0009100001bb7983 */ /* 0x001f280000300800 */
[----:B------:R0:W-:Y:S04]  /*2a080*/  STL [R1+0x934], R180 ;  /* 0x000934b401007387 */ /* 0x0001e80000100800 */
[----:B0-----:R-:W4:Y:S04]  /*2a090*/  LDL.LU R180, [R1+0x8e4] ;  /* 0x0008e40001b47983 */ /* 0x001f280000300800 */
[----:B------:R-:W4:Y:S01]  /*2a0a0*/  LDL.LU R9, [R1+0x908] ;  /* 0x0009080001097983 */ /* 0x000f220000300800 */
[----:B------:R-:W-:-:S05]  /*2a0b0*/  IMAD.X R186, R2, 0x1, R186, P6 ;  /* 0x0000000102ba7824 */ /* 0x000fca00030e06ba */
        /* <DEDUP_REMOVED lines=13> */
[----:B------:R-:W-:Y:S04]  /*2a190*/  STL [R1+0x948], R21 ;  /* 0x0009481501007387 */ /* 0x000fe80000100800 */
[----:B------:R-:W-:Y:S01]  /*2a1a0*/  STL [R1+0x91c], R20 ;  /* 0x00091c1401007387 */ /* 0x000fe20000100800 */
[----:B------:R-:W-:-:S03]  /*2a1b0*/  IMAD.X R183, R2, 0x1, R183, P4 ;  /* 0x0000000102b77824 */ /* 0x000fc600020e06b7 */
[----:B------:R0:W-:Y:S04]  /*2a1c0*/  STL [R1+0x914], R185 ;  /* 0x000914b901007387 */ /* 0x0001e80000100800 */
[----:B------:R-:W-:Y:S01]  /*2a1d0*/  STL [R1+0x940], R17 ;  /* 0x0009401101007387 */ /* 0x000fe20000100800 */
[----:B------:R-:W-:-:S03]  /*2a1e0*/  IADD3 R16, P4, R7, R16, RZ ;  /* 0x0000001007107210 */ /* 0x000fc60007f9e0ff */
[----:B0-----:R-:W4:Y:S04]  /*2a1f0*/  LDL.LU R185, [R1+0x8d4] ;  /* 0x0008d40001b97983 */ /* 0x001f280000300800 */
[----:B------:R0:W-:Y:S04]  /*2a200*/  STL [R1+0x938], R183 ;  /* 0x000938b701007387 */ /* 0x0001e80000100800 */
[----:B0-----:R-:W4:Y:S01]  /*2a210*/  LDL.LU R183, [R1+0x8f8] ;  /* 0x0008f80001b77983 */ /* 0x001f220000300800 */
[C---:B------:R-:W-:Y:S02]  /*2a220*/  IMAD.X R182, R2.reuse, 0x1, R182, P5 ;  /* 0x0000000102b67824 */ /* 0x040fe400028e06b6 */
[----:B------:R-:W-:Y:S01]  /*2a230*/  IMAD.X R8, R2, 0x1, R8, P6 ;  /* 0x0000000102087824 */ /* 0x000fe200030e0608 */
[----:B------:R-:W-:-:S02]  /*2a240*/  IADD3 R13, P5, R7, R13, RZ ;  /* 0x0000000d070d7210 */ /* 0x000fc40007fbe0ff */
[----:B------:R0:W-:Y:S04]  /*2a250*/  STL [R1+0x930], R182 ;  /* 0x000930b601007387 */ /* 0x0001e80000100800 */
[----:B0-----:R-:W4:Y:S04]  /*2a260*/  LDL.LU R182, [R1+0x8cc] ;  /* 0x0008cc0001b67983 */ /* 0x001f280000300800 */
[----:B------:R-:W-:Y:S01]  /*2a270*/  STL [R1+0x90c], R16 ;  /* 0x00090c1001007387 */ /* 0x000fe20000100800 */
[----:B--2---:R-:W-:Y:S01]  /*2a280*/  IADD3 R179, P6, R7, R179, RZ ;  /* 0x000000b307b37210 */ /* 0x004fe20007fde0ff */
[----:B------:R-:W-:-:S04]  /*2a290*/  IMAD.X R188, R2, 0x1, R188, P1 ;  /* 0x0000000102bc7824 */ /* 0x000fc800008e06bc */
[----:B------:R0:W-:Y:S04]  /*2a2a0*/  STL [R1+0x8fc], R179 ;  /* 0x0008fcb301007387 */ /* 0x0001e80000100800 */
[----:B------:R-:W-:Y:S04]  /*2a2b0*/  STL [R1+0x904], R13 ;  /* 0x0009040d01007387 */ /* 0x000fe80000100800 */
[----:B0-----:R-:W2:Y:S04]  /*2a2c0*/  LDL.LU R179, [R1+0x8f0] ;  /* 0x0008f00001b37983 */ /* 0x001ea80000300800 */
[----:B------:R0:W-:Y:S04]  /*2a2d0*/  STL [R1+0x928], R8 ;  /* 0x0009280801007387 */ /* 0x0001e80000100800 */
[----:B0-----:R-:W2:Y:S04]  /*2a2e0*/  LDL.LU R8, [R1+0x8c4] ;  /* 0x0008c40001087983 */ /* 0x001ea80000300800 */
[----:B------:R0:W-:Y:S01]  /*2a2f0*/  STL [R1+0x920], R188 ;  /* 0x000920bc01007387 */ /* 0x0001e20000100800 */
[----:B---3--:R-:W-:-:S03]  /*2a300*/  IADD3 R184, P1, R7, R184, RZ ;  /* 0x000000b807b87210 */ /* 0x008fc60007f3e0ff */
[----:B0-----:R-:W3:Y:S04]  /*2a310*/  LDL.LU R188, [R1+0x8e8] ;  /* 0x0008e80001bc7983 */ /* 0x001ee80000300800 */
[----:B------:R0:W-:Y:S04]  /*2a320*/  STL [R1+0x8f4], R184 ;  /* 0x0008f4b801007387 */ /* 0x0001e80000100800 */
[----:B0-----:R-:W3:Y:S01]  /*2a330*/  LDL.LU R184, [R1+0x8bc] ;  /* 0x0008bc0001b87983 */ /* 0x001ee20000300800 */
[----:B----4-:R-:W-:Y:S01]  /*2a340*/  IMAD.X R178, R2, 0x1, R178, P2 ;  /* 0x0000000102b27824 */ /* 0x010fe200010e06b2 */
[----:B------:R-:W-:-:S04]  /*2a350*/  IADD3 R12, P2, R7, R12, RZ ;  /* 0x0000000c070c7210 */ /* 0x000fc80007f5e0ff */
[----:B------:R0:W-:Y:S01]  /*2a360*/  STL [R1+0x918], R178 ;  /* 0x000918b201007387 */ /* 0x0001e20000100800 */
[----:B------:R-:W-:-:S03]  /*2a370*/  IMAD.X R187, R2, 0x1, R187, P3 ;  /* 0x0000000102bb7824 */ /* 0x000fc600018e06bb */
[----:B0-----:R-:W4:Y:S04]  /*2a380*/  LDL.LU R178, [R1+0x8e0] ;  /* 0x0008e00001b27983 */ /* 0x001f280000300800 */
        /* <DEDUP_REMOVED lines=31> */
[----:B--2---:R-:W-:-:S05]  /*2a580*/  IMAD.X R179, R2, 0x1, R179, P1 ;  /* 0x0000000102b37824 */ /* 0x004fca00008e06b3 */
[----:B------:R0:W-:Y:S01]  /*2a590*/  STL [R1+0x8f0], R179 ;  /* 0x0008f0b301007387 */ /* 0x0001e20000100800 */
[----:B------:R-:W-:-:S03]  /*2a5a0*/  IADD3 R8, P1, R7, R8, RZ ;  /* 0x0000000807087210 */ /* 0x000fc60007f3e0ff */
[----:B0-----:R-:W2:Y:S01]  /*2a5b0*/  LDL.LU R179, [R1+0x8a0] ;  /* 0x0008a00001b37983 */ /* 0x001ea20000300800 */
[----:B---3--:R-:W-:Y:S01]  /*2a5c0*/  IMAD.X R188, R2, 0x1, R188, P2 ;  /* 0x0000000102bc7824 */ /* 0x008fe200010e06bc */
[----:B------:R-:W-:-:S05]  /*2a5d0*/  IADD3 R184, P2, R7, R184, RZ ;  /* 0x000000b807b87210 */ /* 0x000fca0007f5e0ff */
[----:B------:R0:W-:Y:S04]  /*2a5e0*/  STL [R1+0x8bc], R184 ;  /* 0x0008bcb801007387 */ /* 0x0001e80000100800 */
[----:B------:R-:W-:Y:S04]  /*2a5f0*/  STL [R1+0x8c4], R8 ;  /* 0x0008c40801007387 */ /* 0x000fe80000100800 */
[----:B0-----:R-:W3:Y:S04]  /*2a600*/  LDL.LU R184, [R1+0x874] ;  /* 0x0008740001b87983 */ /* 0x001ee80000300800 */
[----:B------:R0:W-:Y:S04]  /*2a610*/  STL [R1+0x8e8], R188 ;  /* 0x0008e8bc01007387 */ /* 0x0001e80000100800 */
[----:B------:R-:W3:Y:S04]  /*2a620*/  LDL.LU R12, [R1+0x898] ;  /* 0x00089800010c7983 */ /* 0x000ee80000300800 */
[----:B0-----:R-:W3:Y:S01]  /*2a630*/  LDL.LU R188, [R1+0x86c] ;  /* 0x00086c0001bc7983 */ /* 0x001ee20000300800 */
[----:B----4-:R-:W-:-:S05]  /*2a640*/  IMAD.X R178, R2, 0x1, R178, P3 ;  /* 0x0000000102b27824 */ /* 0x010fca00018e06b2 */
[----:B------:R0:W-:Y:S01]  /*2a650*/  STL [R1+0x8e0], R178 ;  /* 0x0008e0b201007387 */ /* 0x0001e20000100800 */
[----:B------:R-:W-:-:S03]  /*2a660*/  IADD3 R187, P3, R7, R187, RZ ;  /* 0x000000bb07bb7210 */ /* 0x000fc60007f7e0ff */
[----:B0-----:R-:W4:Y:S04]  /*2a670*/  LDL.LU R178, [R1+0x890] ;  /* 0x0008900001b27983 */ /* 0x001f280000300800 */
[----:B------:R-:W4:Y:S04]  /*2a680*/  LDL.LU R8, [R1+0x864] ;  /* 0x0008640001087983 */ /* 0x000f280000300800 */
[----:B------:R0:W-:Y:S01]  /*2a690*/  STL [R1+0x8b4], R187 ;  /* 0x0008b4bb01007387 */ /* 0x0001e20000100800 */
[----:B------:R-:W-:-:S03]  /*2a6a0*/  IMAD.X R180, R2, 0x1, R180, P4 ;  /* 0x0000000102b47824 */ /* 0x000fc600020e06b4 */
[----:B0-----:R-:W4:Y:S04]  /*2a6b0*/  LDL.LU R187, [R1+0x888] ;  /* 0x0008880001bb7983 */ /* 0x001f280000300800 */
[----:B------:R0:W-:Y:S04]  /*2a6c0*/  STL [R1+0x8d8], R180 ;  /* 0x0008d8b401007387 */ /* 0x0001e80000100800 */
[----:B0-----:R-:W4:Y:S01]  /*2a6d0*/  LDL.LU R180, [R1+0x85c] ;  /* 0x00085c0001b47983 */ /* 0x001f220000300800 */
[C---:B------:R-:W-:Y:S01]  /*2a6e0*/  IADD3 R153, P4, R7.reuse, R153, RZ ;  /* 0x0000009907997210 */ /* 0x040fe20007f9e0ff */
[C---:B------:R-:W-:Y:S01]  /*2a6f0*/  IMAD.X R152, R2.reuse, 0x1, R152, P5 ;  /* 0x0000000102987824 */ /* 0x040fe200028e0698 */
[----:B------:R-:W-:Y:S01]  /*2a700*/  IADD3 R21, P5, R7, R21, RZ ;  /* 0x0000001507157210 */ /* 0x000fe20007fbe0ff */
[----:B------:R-:W-:-:S02]  /*2a710*/  IMAD.X R20, R2, 0x1, R20, P6 ;  /* 0x0000000102147824 */ /* 0x000fc400030e0614 */
        /* <DEDUP_REMOVED lines=12> */
[C---:B------:R-:W-:Y:S01]  /*2a7e0*/  IMAD.X R16, R2.reuse, 0x1, R16, P2 ;  /* 0x0000000102107824 */ /* 0x040fe200010e0610 */
[C---:B------:R-:W-:Y:S01]  /*2a7f0*/  IADD3 R183, P2, R7.reuse, R183, RZ ;  /* 0x000000b707b77210 */ /* 0x040fe20007f5e0ff */
[----:B------:R-:W-:Y:S01]  /*2a800*/  IMAD.X R13, R2, 0x1, R13, P3 ;  /* 0x00000001020d7824 */ /* 0x000fe200018e060d */
[----:B------:R-:W-:-:S03]  /*2a810*/  IADD3 R9, P3, R7, R9, RZ ;  /* 0x0000000907097210 */ /* 0x000fc60007f7e0ff */
[----:B------:R0:W-:Y:S04]  /*2a820*/  STL [R1+0x88c], R183 ;  /* 0x00088cb701007387 */ /* 0x0001e80000100800 */
[----:B0-----:R-:W4:Y:S04]  /*2a830*/  LDL.LU R183, [R1+0x878] ;  /* 0x0008780001b77983 */ /* 0x001f280000300800 */
[----:B------:R-:W-:Y:S01]  /*2a840*/  STL [R1+0x8b8], R16 ;  /* 0x0008b81001007387 */ /* 0x000fe20000100800 */
[----:B------:R-:W-:Y:S01]  /*2a850*/  IMAD.X R182, R2, 0x1, R182, P4 ;  /* 0x0000000102b67824 */ /* 0x000fe200020e06b6 */
[----:B------:R-:W-:-:S04]  /*2a860*/  IADD3 R185, P4, R7, R185, RZ ;  /* 0x000000b907b97210 */ /* 0x000fc80007f9e0ff */
[----:B------:R0:W-:Y:S04]  /*2a870*/  STL [R1+0x8a8], R182 ;  /* 0x0008a8b601007387 */ /* 0x0001e80000100800 */
[----:B------:R-:W-:Y:S04]  /*2a880*/  STL [R1+0x8b0], R13 ;  /* 0x0008b00d01007387 */ /* 0x000fe80000100800 */
[----:B0-----:R-:W4:Y:S04]  /*2a890*/  LDL.LU R182, [R1+0x84c] ;  /* 0x00084c0001b67983 */ /* 0x001f280000300800 */
[----:B------:R0:W-:Y:S04]  /*2a8a0*/  STL [R1+0x884], R9 ;  /* 0x0008840901007387 */ /* 0x0001e80000100800 */
[----:B0-----:R-:W4:Y:S04]  /*2a8b0*/  LDL.LU R9, [R1+0x870] ;  /* 0x0008700001097983 */ /* 0x001f280000300800 */
[----:B------:R0:W-:Y:S04]  /*2a8c0*/  STL [R1+0x87c], R185 ;  /* 0x00087cb901007387 */ /* 0x0001e80000100800 */
[----:B0-----:R-:W4:Y:S01]  /*2a8d0*/  LDL.LU R185, [R1+0x844] ;  /* 0x0008440001b97983 */ /* 0x001f220000300800 */
[----:B--2---:R-:W-:-:S05]  /*2a8e0*/  IMAD.X R179, R2, 0x1, R179, P5 ;  /* 0x0000000102b37824 */ /* 0x004fca00028e06b3 */
[----:B------:R0:W-:Y:S04]  /*2a8f0*/  STL [R1+0x8a0], R179 ;  /* 0x0008a0b301007387 */ /* 0x0001e80000100800 */
[----:B0-----:R-:W2:Y:S01]  /*2a900*/  LDL.LU R179, [R1+0x868] ;  /* 0x0008680001b37983 */ /* 0x001ea20000300800 */
[----:B---3--:R-:W-:Y:S01]  /*2a910*/  IADD3 R184, P5, R7, R184, RZ ;  /* 0x000000b807b87210 */ /* 0x008fe20007fbe0ff */
[----:B------:R-:W-:-:S04]  /*2a920*/  IMAD.X R12, R2, 0x1, R12, P6 ;  /* 0x00000001020c7824 */ /* 0x000fc800030e060c */
[----:B------:R0:W-:Y:S01]  /*2a930*/  STL [R1+0x874], R184 ;  /* 0x000874b801007387 */ /* 0x0001e20000100800 */
[----:B------:R-:W-:-:S03]  /*2a940*/  IADD3 R188, P6, R7, R188, RZ ;  /* 0x000000bc07bc7210 */ /* 0x000fc60007fde0ff */
[----:B0-----:R-:W3:Y:S04]  /*2a950*/  LDL.LU R184, [R1+0x83c] ;  /* 0x00083c0001b87983 */ /* 0x001ee80000300800 */
[----:B------:R0:W-:Y:S04]  /*2a960*/  STL [R1+0x86c], R188 ;  /* 0x00086cbc01007387 */ /* 0x0001e80000100800 */
[----:B------:R-:W-:Y:S04]  /*2a970*/  STL [R1+0x898], R12 ;  /* 0x0008980c01007387 */ /* 0x000fe80000100800 */
[----:B0-----:R-:W3:Y:S01]  /*2a980*/  LDL.LU R188, [R1+0x860] ;  /* 0x0008600001bc7983 */ /* 0x001ee20000300800 */
[----:B----4-:R-:W-:Y:S01]  /*2a990*/  IMAD.X R178, R2, 0x1, R178, P1 ;  /* 0x0000000102b27824 */ /* 0x010fe200008e06b2 */
[----:B------:R-:W-:-:S04]  /*2a9a0*/  IADD3 R8, P1, R7, R8, RZ ;  /* 0x0000000807087210 */ /* 0x000fc80007f3e0ff */
        /* <DEDUP_REMOVED lines=31> */
[----:B--2---:R-:W-:-:S05]  /*2aba0*/  IMAD.X R179, R2, 0x1, R179, P6 ;  /* 0x0000000102b37824 */ /* 0x004fca00030e06b3 */
[----:B------:R0:W-:Y:S04]  /*2abb0*/  STL [R1+0x868], R179 ;  /* 0x000868b301007387 */ /* 0x0001e80000100800 */
[----:B------:R-:W-:Y:S04]  /*2abc0*/  STL [R1+0x870], R9 ;  /* 0x0008700901007387 */ /* 0x000fe80000100800 */
[----:B0-----:R-:W2:Y:S04]  /*2abd0*/  LDL.LU R179, [R1+0x820] ;  /* 0x0008200001b37983 */ /* 0x001ea80000300800 */
[----:B------:R0:W-:Y:S04]  /*2abe0*/  STL [R1+0x844], R185 ;  /* 0x000844b901007387 */ /* 0x0001e80000100800 */
[----:B------:R-:W2:Y:S04]  /*2abf0*/  LDL.LU R12, [R1+0x7f4] ;  /* 0x0007f400010c7983 */ /* 0x000ea80000300800 */
[----:B0-----:R-:W2:Y:S01]  /*2ac00*/  LDL.LU R185, [R1+0x818] ;  /* 0x0008180001b97983 */ /* 0x001ea20000300800 */
[----:B---3--:R-:W-:-:S05]  /*2ac10*/  IADD3 R184, P6, R7, R184, RZ ;  /* 0x000000b807b87210 */ /* 0x008fca0007fde0ff */
[----:B------:R0:W-:Y:S01]  /*2ac20*/  STL [R1+0x83c], R184 ;  /* 0x00083cb801007387 */ /* 0x0001e20000100800 */
[----:B------:R-:W-:-:S03]  /*2ac30*/  IMAD.X R188, R2, 0x1, R188, P1 ;  /* 0x0000000102bc7824 */ /* 0x000fc600008e06bc */
[----:B0-----:R-:W3:Y:S04]  /*2ac40*/  LDL.LU R184, [R1+0x7ec] ;  /* 0x0007ec0001b87983 */ /* 0x001ee80000300800 */
[----:B------:R-:W3:Y:S04]  /*2ac50*/  LDL.LU R9, [R1+0x810] ;  /* 0x0008100001097983 */ /* 0x000ee80000300800 */
[----:B------:R0:W-:Y:S04]  /*2ac60*/  STL [R1+0x860], R188 ;  /* 0x000860bc01007387 */ /* 0x0001e80000100800 */
[----:B0-----:R-:W3:Y:S01]  /*2ac70*/  LDL.LU R188, [R1+0x7e4] ;  /* 0x0007e40001bc7983 */ /* 0x001ee20000300800 */
[C---:B----4-:R-:W-:Y:S01]  /*2ac80*/  IADD3 R178, P1, R7.reuse, R178, RZ ;  /* 0x000000b207b27210 */ /* 0x050fe20007f3e0ff */
[----:B------:R-:W-:Y:S01]  /*2ac90*/  IMAD.X R153, R2, 0x1, R153, P2 ;  /* 0x0000000102997824 */ /* 0x000fe200010e0699 */
[----:B------:R-:W-:-:S03]  /*2aca0*/  IADD3 R152, P2, R7, R152, RZ ;  /* 0x0000009807987210 */ /* 0x000fc60007f5e0ff */
[----:B------:R0:W-:Y:S01]  /*2acb0*/  STL [R1+0x834], R178 ;  /* 0x000834b201007387 */ /* 0x0001e20000100800 */
[C---:B------:R-:W-:Y:S01]  /*2acc0*/  IMAD.X R21, R2.reuse, 0x1, R21, P3 ;  /* 0x0000000102157824 */ /* 0x040fe200018e0615 */
[C---:B------:R-:W-:Y:S02]  /*2acd0*/  IADD3 R20, P3, R7.reuse, R20, RZ ;  /* 0x0000001407147210 */ /* 0x040fe40007f7e0ff */
[----:B0-----:R-:W4:Y:S01]  /*2ace0*/  LDL.LU R178, [R1+0x808] ;  /* 0x0008080001b27983 */ /* 0x001f220000300800 */
        /* <DEDUP_REMOVED lines=19> */
[----:B------:R-:W-:Y:S01]  /*2ae20*/  IADD3 R183, P1, R7, R183, RZ ;  /* 0x000000b707b77210 */ /* 0x000fe20007f3e0ff */
        /* <DEDUP_REMOVED lines=11> */
[----:B--2---:R-:W-:Y:S01]  /*2aee0*/  IMAD.X R179, R2, 0x1, R179, P3 ;  /* 0x0000000102b37824 */ /* 0x004fe200018e06b3 */
[----:B------:R-:W-:-:S04]  /*2aef0*/  IADD3 R12, P3, R7, R12, RZ ;  /* 0x0000000c070c7210 */ /* 0x000fc80007f7e0ff */
[----:B------:R0:W-:Y:S01]  /*2af00*/  STL [R1+0x820], R179 ;  /* 0x000820b301007387 */ /* 0x0001e20000100800 */
[----:B------:R-:W-:-:S03]  /*2af10*/  IMAD.X R185, R2, 0x1, R185, P4 ;  /* 0x0000000102b97824 */ /* 0x000fc600020e06b9 */
[----:B0-----:R-:W2:Y:S04]  /*2af20*/  LDL.LU R179, [R1+0x7e8] ;  /* 0x0007e80001b37983 */ /* 0x001ea80000300800 */
[----:B------:R0:W-:Y:S04]  /*2af30*/  STL [R1+0x818], R185 ;  /* 0x000818b901007387 */ /* 0x0001e80000100800 */
[----:B------:R-:W-:Y:S04]  /*2af40*/  STL [R1+0x7f4], R12 ;  /* 0x0007f40c01007387 */ /* 0x000fe80000100800 */
[----:B0-----:R-:W2:Y:S01]  /*2af50*/  LDL.LU R185, [R1+0x7bc] ;  /* 0x0007bc0001b97983 */ /* 0x001ea20000300800 */
[----:B---3--:R-:W-:Y:S01]  /*2af60*/  IADD3 R184, P4, R7, R184, RZ ;  /* 0x000000b807b87210 */ /* 0x008fe20007f9e0ff */
[----:B------:R-:W-:-:S04]  /*2af70*/  IMAD.X R9, R2, 0x1, R9, P5 ;  /* 0x0000000102097824 */ /* 0x000fc800028e0609 */
[----:B------:R0:W-:Y:S01]  /*2af80*/  STL [R1+0x7ec], R184 ;  /* 0x0007ecb801007387 */ /* 0x0001e20000100800 */
[----:B------:R-:W-:-:S03]  /*2af90*/  IADD3 R188, P5, R7, R188, RZ ;  /* 0x000000bc07bc7210 */ /* 0x000fc60007fbe0ff */
[----:B0-----:R-:W3:Y:S04]  /*2afa0*/  LDL.LU R184, [R1+0x7e0] ;  /* 0x0007e00001b87983 */ /* 0x001ee80000300800 */
[----:B------:R-:W3:Y:S04]  /*2afb0*/  LDL.LU R153, [R1+0x7b4] ;  /* 0x0007b40001997983 */ /* 0x000ee80000300800 */
[----:B------:R-:W-:Y:S04]  /*2afc0*/  STL [R1+0x810], R9 ;  /* 0x0008100901007387 */ /* 0x000fe80000100800 */
[----:B------:R-:W3:Y:S04]  /*2afd0*/  LDL.LU R152, [R1+0x7d8] ;  /* 0x0007d80001987983 */ /* 0x000ee80000300800 */
[----:B------:R0:W-:Y:S04]  /*2afe0*/  STL [R1+0x7e4], R188 ;  /* 0x0007e4bc01007387 */ /* 0x0001e80000100800 */
[----:B------:R-:W3:Y:S01]  /*2aff0*/  LDL.LU R21, [R1+0x7ac] ;  /* 0x0007ac0001157983 */ /* 0x000ee20000300800 */
[----:B----4-:R-:W-:-:S05]  /*2b000*/  IMAD.X R178, R2, 0x1, R178, P6 ;  /* 0x0000000102b27824 */ /* 0x010fca00030e06b2 */
        /* <DEDUP_REMOVED lines=29> */
[----:B--2---:R-:W-:-:S05]  /*2b1e0*/  IMAD.X R179, R2, 0x1, R179, P4 ;  /* 0x0000000102b37824 */ /* 0x004fca00020e06b3 */
[----:B------:R0:W-:Y:S01]  /*2b1f0*/  STL [R1+0x7e8], R179 ;  /* 0x0007e8b301007387 */ /* 0x0001e20000100800 */
[----:B------:R-:W-:-:S03]  /*2b200*/  IADD3 R185, P4, R7, R185, RZ ;  /* 0x000000b907b97210 */ /* 0x000fc60007f9e0ff */
[----:B0-----:R-:W2:Y:S04]  /*2b210*/  LDL.LU R179, [R1+0x798] ;  /* 0x0007980001b37983 */ /* 0x001ea80000300800 */
[----:B------:R-:W2:Y:S04]  /*2b220*/  LDL.LU R8, [R1+0x76c] ;  /* 0x00076c0001087983 */ /* 0x000ea80000300800 */
[----:B------:R0:W-:Y:S04]  /*2b230*/  STL [R1+0x7bc], R185 ;  /* 0x0007bcb901007387 */ /* 0x0001e80000100800 */
[----:B0-----:R-:W2:Y:S01]  /*2b240*/  LDL.LU R185, [R1+0x790] ;  /* 0x0007900001b97983 */ /* 0x001ea20000300800 */
[C---:B---3--:R-:W-:Y:S01]  /*2b250*/  IMAD.X R184, R2.reuse, 0x1, R184, P5 ;  /* 0x0000000102b87824 */ /* 0x048fe200028e06b8 */
[C---:B------:R-:W-:Y:S01]  /*2b260*/  IADD3 R153, P5, R7.reuse, R153, RZ ;  /* 0x0000009907997210 */ /* 0x040fe20007fbe0ff */
[----:B------:R-:W-:Y:S01]  /*2b270*/  IMAD.X R152, R2, 0x1, R152, P6 ;  /* 0x0000000102987824 */ /* 0x000fe200030e0698 */
[----:B------:R-:W-:-:S02]  /*2b280*/  IADD3 R21, P6, R7, R21, RZ ;  /* 0x0000001507157210 */ /* 0x000fc40007fde0ff */
[----:B------:R0:W-:Y:S04]  /*2b290*/  STL [R1+0x7e0], R184 ;  /* 0x0007e0b801007387 */ /* 0x0001e80000100800 */
[----:B0-----:R-:W3:Y:S04]  /*2b2a0*/  LDL.LU R184, [R1+0x764] ;  /* 0x0007640001b87983 */ /* 0x001ee80000300800 */
[----:B------:R-:W-:Y:S04]  /*2b2b0*/  STL [R1+0x7b4], R153 ;  /* 0x0007b49901007387 */ /* 0x000fe80000100800 */
[----:B------:R-:W-:Y:S04]  /*2b2c0*/  STL [R1+0x7d8], R152 ;  /* 0x0007d89801007387 */ /* 0x000fe80000100800 */
[----:B------:R-:W-:Y:S01]  /*2b2d0*/  STL [R1+0x7ac], R21 ;  /* 0x0007ac1501007387 */ /* 0x000fe20000100800 */
[C---:B----4-:R-:W-:Y:S01]  /*2b2e0*/  IMAD.X R20, R2.reuse, 0x1, R20, P1 ;  /* 0x0000000102147824 */ /* 0x050fe200008e0614 */
[----:B------:R-:W-:Y:S01]  /*2b2f0*/  IADD3 R17, P1, R7, R17, RZ ;  /* 0x0000001107117210 */ /* 0x000fe20007f3e0ff */
[----:B------:R-:W-:-:S03]  /*2b300*/  IMAD.X R188, R2, 0x1, R188, P2 ;  /* 0x0000000102bc7824 */ /* 0x000fc600010e06bc */
[----:B------:R-:W-:Y:S04]  /*2b310*/  STL [R1+0x7d0], R20 ;  /* 0x0007d01401007387 */ /* 0x000fe80000100800 */
[----:B------:R0:W-:Y:S01]  /*2b320*/  STL [R1+0x7c8], R188 ;  /* 0x0007c8bc01007387 */ /* 0x0001e20000100800 */
[----:B------:R-:W-:-:S03]  /*2b330*/  IADD3 R178, P2, R7, R178, RZ ;  /* 0x000000b207b27210 */ /* 0x000fc60007f5e0ff */
[----:B------:R-:W-:Y:S01]  /*2b340*/  STL [R1+0x7a4], R17 ;  /* 0x0007a41101007387 */ /* 0x000fe20000100800 */
[----:B------:R-:W-:-:S03]  /*2b350*/  IMAD.X R16, R2, 0x1, R16, P3 ;  /* 0x0000000102107824 */ /* 0x000fc600018e0610 */
[----:B0-----:R-:W4:Y:S04]  /*2b360*/  LDL.LU R188, [R1+0x788] ;  /* 0x0007880001bc7983 */ /* 0x001f280000300800 */
[----:B------:R0:W-:Y:S04]  /*2b370*/  STL [R1+0x79c], R178 ;  /* 0x00079cb201007387 */ /* 0x0001e80000100800 */
[----:B0-----:R-:W4:Y:S01]  /*2b380*/  LDL.LU R178, [R1+0x75c] ;  /* 0x00075c0001b27983 */ /* 0x001f220000300800 */
[----:B------:R-:W-:-:S05]  /*2b390*/  IADD3 R180, P3, R7, R180, RZ ;  /* 0x000000b407b47210 */ /* 0x000fca0007f7e0ff */
[----:B------:R0:W-:Y:S04]  /*2b3a0*/  STL [R1+0x794], R180 ;  /* 0x000794b401007387 */ /* 0x0001e80000100800 */
[----:B0-----:R-:W4:Y:S01]  /*2b3b0*/  LDL.LU R180, [R1+0x780] ;  /* 0x0007800001b47983 */ /* 0x001f220000300800 */
[----:B------:R-:W-:-:S03]  /*2b3c0*/  IMAD.X R13, R2, 0x1, R13, P4 ;  /* 0x00000001020d7824 */ /* 0x000fc600020e060d */
        /* <DEDUP_REMOVED lines=20> */
[----:B------:R-:W-:Y:S04]  /*2b510*/  STL [R1+0x7a0], R12 ;  /* 0x0007a00c01007387 */ /* 0x000fe80000100800 */
[----:B0-----:R-:W4:Y:S01]  /*2b520*/  LDL.LU R186, [R1+0x768] ;  /* 0x0007680001ba7983 */ /* 0x001f220000300800 */
[----:B--2---:R-:W-:Y:S01]  /*2b530*/  IMAD.X R179, R2, 0x1, R179, P2 ;  /* 0x0000000102b37824 */ /* 0x004fe200010e06b3 */
[----:B------:R-:W-:-:S04]  /*2b540*/  IADD3 R8, P2, R7, R8, RZ ;  /* 0x0000000807087210 */ /* 0x000fc80007f5e0ff */
[----:B------:R0:W-:Y:S01]  /*2b550*/  STL [R1+0x798], R179 ;  /* 0x000798b301007387 */ /* 0x0001e20000100800 */
[----:B------:R-:W-:-:S03]  /*2b560*/  IMAD.X R185, R2, 0x1, R185, P3 ;  /* 0x0000000102b97824 */ /* 0x000fc600018e06b9 */
[----:B0-----:R-:W2:Y:S04]  /*2b570*/  LDL.LU R179, [R1+0x73c] ;  /* 0x00073c0001b37983 */ /* 0x001ea80000300800 */
[----:B------:R-:W2:Y:S04]  /*2b580*/  LDL.LU R153, [R1+0x760] ;  /* 0x0007600001997983 */ /* 0x000ea80000300800 */
[----:B------:R-:W-:Y:S04]  /*2b590*/  STL [R1+0x76c], R8 ;  /* 0x00076c0801007387 */ /* 0x000fe80000100800 */
[----:B------:R-:W2:Y:S04]  /*2b5a0*/  LDL.LU R152, [R1+0x734] ;  /* 0x0007340001987983 */ /* 0x000ea80000300800 */
[----:B------:R0:W-:Y:S04]  /*2b5b0*/  STL [R1+0x790], R185 ;  /* 0x000790b901007387 */ /* 0x0001e80000100800 */
[----:B------:R-:W2:Y:S01]  /*2b5c0*/  LDL.LU R21, [R1+0x758] ;  /* 0x0007580001157983 */ /* 0x000ea20000300800 */
[----:B---3--:R-:W-:-:S05]  /*2b5d0*/  IADD3 R184, P3, R7, R184, RZ ;  /* 0x000000b807b87210 */ /* 0x008fca0007f7e0ff */
[----:B------:R1:W-:Y:S04]  /*2b5e0*/  STL [R1+0x764], R184 ;  /* 0x000764b801007387 */ /* 0x0003e80000100800 */
[----:B------:R-:W3:Y:S04]  /*2b5f0*/  LDL.LU R20, [R1+0x72c] ;  /* 0x00072c0001147983 */ /* 0x000ee80000300800 */
[----:B------:R-:W3:Y:S04]  /*2b600*/  LDL.LU R17, [R1+0x750] ;  /* 0x0007500001117983 */ /* 0x000ee80000300800 */
[----:B0-----:R-:W3:Y:S04]  /*2b610*/  LDL.LU R185, [R1+0x724] ;  /* 0x0007240001b97983 */ /* 0x001ee80000300800 */
[----:B-1----:R-:W3:Y:S04]  /*2b620*/  LDL.LU R184, [R1+0x748] ;  /* 0x0007480001b87983 */ /* 0x002ee80000300800 */
[----:B------:R-:W3:Y:S01]  /*2b630*/  LDL.LU R16, [R1+0x71c] ;  /* 0x00071c0001107983 */ /* 0x000ee20000300800 */
[----:B----4-:R-:W-:Y:S01]  /*2b640*/  IMAD.X R188, R2, 0x1, R188, P4 ;  /* 0x0000000102bc7824 */ /* 0x010fe200020e06bc */
        /* <DEDUP_REMOVED lines=11> */
[----:B------:R0:W-:Y:S04]  /*2b700*/  STL [R1+0x754], R181 ;  /* 0x000754b501007387 */ /* 0x0001e80000100800 */
[----:B0-----:R-:W4:Y:S01]  /*2b710*/  LDL.LU R181, [R1+0x704] ;  /* 0x0007040001b57983 */ /* 0x001f220000300800 */
[C---:B------:R-:W-:Y:S01]  /*2b720*/  IMAD.X R9, R2.reuse, 0x1, R9, P6 ;  /* 0x0000000102097824 */ /* 0x040fe200030e0609 */
        /* <DEDUP_REMOVED lines=13> */
[----:B------:R0:W-:Y:S04]  /*2b800*/  STL [R1+0x768], R186 ;  /* 0x000768ba01007387 */ /* 0x0001e80000100800 */
[----:B0-----:R-:W4:Y:S01]  /*2b810*/  LDL.LU R186, [R1+0x6ec] ;  /* 0x0006ec0001ba7983 */ /* 0x001f220000300800 */
[C---:B--2---:R-:W-:Y:S01]  /*2b820*/  IADD3 R179, P2, R7.reuse, R179, RZ ;  /* 0x000000b307b37210 */ /* 0x044fe20007f5e0ff */
[C---:B------:R-:W-:Y:S01]  /*2b830*/  IMAD.X R153, R2.reuse, 0x1, R153, P3 ;  /* 0x0000000102997824 */ /* 0x040fe200018e0699 */
[----:B------:R-:W-:Y:S01]  /*2b840*/  IADD3 R152, P3, R7, R152, RZ ;  /* 0x0000009807987210 */ /* 0x000fe20007f7e0ff */
[----:B------:R-:W-:-:S02]  /*2b850*/  IMAD.X R21, R2, 0x1, R21, P4 ;  /* 0x0000000102157824 */ /* 0x000fc400020e0615 */
[----:B------:R0:W-:Y:S04]  /*2b860*/  STL [R1+0x73c], R179 ;  /* 0x00073cb301007387 */ /* 0x0001e80000100800 */
[----:B0-----:R-:W2:Y:S04]  /*2b870*/  LDL.LU R179, [R1+0x710] ;  /* 0x0007100001b37983 */ /* 0x001ea80000300800 */
[----:B------:R-:W-:Y:S04]  /*2b880*/  STL [R1+0x760], R153 ;  /* 0x0007609901007387 */ /* 0x000fe80000100800 */
[----:B------:R-:W-:Y:S04]  /*2b890*/  STL [R1+0x734], R152 ;  /* 0x0007349801007387 */ /* 0x000fe80000100800 */
[----:B------:R-:W-:Y:S01]  /*2b8a0*/  STL [R1+0x758], R21 ;  /* 0x0007581501007387 */ /* 0x000fe20000100800 */
[C---:B---3--:R-:W-:Y:S01]  /*2b8b0*/  IADD3 R20, P4, R7.reuse, R20, RZ ;  /* 0x0000001407147210 */ /* 0x048fe20007f9e0ff */
[----:B------:R-:W-:Y:S01]  /*2b8c0*/  IMAD.X R17, R2, 0x1, R17, P5 ;  /* 0x0000000102117824 */ /* 0x000fe200028e0611 */
[----:B------:R-:W-:-:S03]  /*2b8d0*/  IADD3 R185, P5, R7, R185, RZ ;  /* 0x000000b907b97210 */ /* 0x000fc60007fbe0ff */
[----:B------:R-:W-:Y:S04]  /*2b8e0*/  STL [R1+0x72c], R20 ;  /* 0x00072c1401007387 */ /* 0x000fe80000100800 */
[----:B------:R0:W-:Y:S01]  /*2b8f0*/  STL [R1+0x724], R185 ;  /* 0x000724b901007387 */ /* 0x0001e20000100800 */
[----:B------:R-:W-:-:S03]  /*2b900*/  IMAD.X R184, R2, 0x1, R184, P6 ;  /* 0x0000000102b87824 */ /* 0x000fc600030e06b8 */
[----:B------:R-:W-:Y:S01]  /*2b910*/  STL [R1+0x750], R17 ;  /* 0x0007501101007387 */ /* 0x000fe20000100800 */
[----:B------:R-:W-:-:S03]  /*2b920*/  IADD3 R16, P6, R7, R16, RZ ;  /* 0x0000001007107210 */ /* 0x000fc60007fde0ff */
[----:B0-----:R-:W3:Y:S04]  /*2b930*/  LDL.LU R185, [R1+0x6e4] ;  /* 0x0006e40001b97983 */ /* 0x001ee80000300800 */
[----:B------:R0:W-:Y:S04]  /*2b940*/  STL [R1+0x748], R184 ;  /* 0x000748b801007387 */ /* 0x0001e80000100800 */
[----:B0-----:R-:W3:Y:S01]  /*2b950*/  LDL.LU R184, [R1+0x708] ;  /* 0x0007080001b87983 */ /* 0x001ee20000300800 */
[C---:B----4-:R-:W-:Y:S02]  /*2b960*/  IMAD.X R178, R2.reuse, 0x1, R178, P1 ;  /* 0x0000000102b27824 */ /* 0x050fe400008e06b2 */
[----:B------:R-:W-:Y:S01]  /*2b970*/  IMAD.X R8, R2, 0x1, R8, P2 ;  /* 0x0000000102087824 */ /* 0x000fe200010e0608 */
[----:B------:R-:W-:-:S02]  /*2b980*/  IADD3 R13, P1, R7, R13, RZ ;  /* 0x0000000d070d7210 */ /* 0x000fc40007f3e0ff */
[----:B------:R0:W-:Y:S04]  /*2b990*/  STL [R1+0x740], R178 ;  /* 0x000740b201007387 */ /* 0x0001e80000100800 */
[----:B0-----:R-:W4:Y:S04]  /*2b9a0*/  LDL.LU R178, [R1+0x6dc] ;  /* 0x0006dc0001b27983 */ /* 0x001f280000300800 */
[----:B------:R-:W-:Y:S01]  /*2b9b0*/  STL [R1+0x71c], R16 ;  /* 0x00071c1001007387 */ /* 0x000fe20000100800 */
[----:B------:R-:W-:-:S05]  /*2b9c0*/  IADD3 R180, P2, R7, R180, RZ ;  /* 0x000000b407b47210 */ /* 0x000fca0007f5e0ff */
[----:B------:R0:W-:Y:S04]  /*2b9d0*/  STL [R1+0x70c], R180 ;  /* 0x00070cb401007387 */ /* 0x0001e80000100800 */
[----:B------:R-:W-:Y:S04]  /*2b9e0*/  STL [R1+0x714], R13 ;  /* 0x0007140d01007387 */ /* 0x000fe80000100800 */
[----:B0-----:R-:W4:Y:S01]  /*2b9f0*/  LDL.LU R180, [R1+0x700] ;  /* 0x0007000001b47983 */ /* 0x001f220000300800 */
[----:B------:R-:W-:-:S03]  /*2ba00*/  IMAD.X R188, R2, 0x1, R188, P3 ;  /* 0x0000000102bc7824 */ /* 0x000fc600018e06bc */
[----:B------:R0:W-:Y:S04]  /*2ba10*/  STL [R1+0x738], R8 ;  /* 0x0007380801007387 */ /* 0x0001e80000100800 */
[----:B0-----:R-:W4:Y:S01]  /*2ba20*/  LDL.LU R8, [R1+0x6d4] ;  /* 0x0006d40001087983 */ /* 0x001f220000300800 */
[----:B------:R-:W-:-:S03]  /*2ba30*/  IADD3 R181, P3, R7, R181, RZ ;  /* 0x000000b507b57210 */ /* 0x000fc60007f7e0ff */
        /* <DEDUP_REMOVED lines=22> */
[----:B--2---:R-:W-:-:S05]  /*2bba0*/  IMAD.X R179, R2, 0x1, R179, P1 ;  /* 0x0000000102b37824 */ /* 0x004fca00008e06b3 */
[----:B------:R1:W-:Y:S04]  /*2bbb0*/  STL [R1+0x710], R179 ;  /* 0x000710b301007387 */ /* 0x0003e80000100800 */
[----:B------:R-:W2:Y:S04]  /*2bbc0*/  LDL.LU R20, [R1+0x6d8] ;  /* 0x0006d80001147983 */ /* 0x000ea80000300800 */
[----:B------:R-:W2:Y:S04]  /*2bbd0*/  LDL.LU R17, [R1+0x6ac] ;  /* 0x0006ac0001117983 */ /* 0x000ea80000300800 */
[----:B0-----:R-:W2:Y:S04]  /*2bbe0*/  LDL.LU R186, [R1+0x6d0] ;  /* 0x0006d00001ba7983 */ /* 0x001ea80000300800 */
[----:B-1----:R-:W2:Y:S04]  /*2bbf0*/  LDL.LU R179, [R1+0x6a4] ;  /* 0x0006a40001b37983 */ /* 0x002ea80000300800 */
[----:B------:R-:W2:Y:S01]  /*2bc00*/  LDL.LU R16, [R1+0x6c8] ;  /* 0x0006c80001107983 */ /* 0x000ea20000300800 */
[----:B---3--:R-:W-:-:S05]  /*2bc10*/  IADD3 R185, P1, R7, R185, RZ ;  /* 0x000000b907b97210 */ /* 0x008fca0007f3e0ff */
[----:B------:R0:W-:Y:S01]  /*2bc20*/  STL [R1+0x6e4], R185 ;  /* 0x0006e4b901007387 */ /* 0x0001e20000100800 */
[----:B------:R-:W-:-:S03]  /*2bc30*/  IMAD.X R184, R2, 0x1, R184, P2 ;  /* 0x0000000102b87824 */ /* 0x000fc600010e06b8 */
[----:B0-----:R-:W3:Y:S04]  /*2bc40*/  LDL.LU R185, [R1+0x69c] ;  /* 0x00069c0001b97983 */ /* 0x001ee80000300800 */
[----:B------:R-:W-:Y:S04]  /*2bc50*/  STL [R1+0x708], R184 ;  /* 0x000708b801007387 */ /* 0x000fe80000100800 */
[----:B------:R-:W3:Y:S04]  /*2bc60*/  LDL.LU R13, [R1+0x6c0] ;  /* 0x0006c000010d7983 */ /* 0x000ee80000300800 */
[----:B------:R-:W3:Y:S01]  /*2bc70*/  LDL.LU R12, [R1+0x694] ;  /* 0x00069400010c7983 */ /* 0x000ee20000300800 */
[----:B----4-:R-:W-:-:S05]  /*2bc80*/  IADD3 R178, P2, R7, R178, RZ ;  /* 0x000000b207b27210 */ /* 0x010fca0007f5e0ff */
        /* <DEDUP_REMOVED lines=10> */
[----:B------:R1:W-:Y:S04]  /*2bd30*/  STL [R1+0x6d4], R8 ;  /* 0x0006d40801007387 */ /* 0x0003e80000100800 */
[----:B0-----:R-:W4:Y:S04]  /*2bd40*/  LDL.LU R181, [R1+0x6a8] ;  /* 0x0006a80001b57983 */ /* 0x001f280000300800 */
[----:B------:R-:W-:Y:S04]  /*2bd50*/  STL [R1+0x6f8], R188 ;  /* 0x0006f8bc01007387 */ /* 0x000fe80000100800 */
[----:B------:R-:W4:Y:S04]  /*2bd60*/  LDL.LU R9, [R1+0x67c] ;  /* 0x00067c0001097983 */ /* 0x000f280000300800 */
[----:B-1----:R-:W4:Y:S01]  /*2bd70*/  LDL.LU R8, [R1+0x6a0] ;  /* 0x0006a00001087983 */ /* 0x002f220000300800 */
[----:B------:R-:W-:-:S05]  /*2bd80*/  IMAD.X R183, R2, 0x1, R183, P5 ;  /* 0x0000000102b77824 */ /* 0x000fca00028e06b7 */
[----:B------:R0:W-:Y:S01]  /*2bd90*/  STL [R1+0x6f0], R183 ;  /* 0x0006f0b701007387 */ /* 0x0001e20000100800 */
[----:B------:R-:W-:-:S03]  /*2bda0*/  IADD3 R187, P5, R7, R187, RZ ;  /* 0x000000bb07bb7210 */ /* 0x000fc60007fbe0ff */
[----:B0-----:R-:W4:Y:S04]  /*2bdb0*/  LDL.LU R183, [R1+0x674] ;  /* 0x0006740001b77983 */ /* 0x001f280000300800 */
[----:B------:R-:W4:Y:S04]  /*2bdc0*/  LDL.LU R188, [R1+0x127c] ;  /* 0x00127c0001bc7983 */ /* 0x000f280000300800 */
[----:B------:R0:W-:Y:S01]  /*2bdd0*/  STL [R1+0x6c4], R187 ;  /* 0x0006c4bb01007387 */ /* 0x0001e20000100800 */
[C---:B------:R-:W-:Y:S01]  /*2bde0*/  IMAD.X R182, R2.reuse, 0x1, R182, P6 ;  /* 0x0000000102b67824 */ /* 0x040fe200030e06b6 */
[C---:B------:R-:W-:Y:S01]  /*2bdf0*/  IADD3 R153, P6, R7.reuse, R153, RZ ;  /* 0x0000009907997210 */ /* 0x040fe20007fde0ff */
[----:B------:R-:W-:Y:S01]  /*2be00*/  IMAD.X R152, R2, 0x1, R152, P1 ;  /* 0x0000000102987824 */ /* 0x000fe200008e0698 */
[----:B0-----:R-:W4:Y:S01]  /*2be10*/  LDL.LU R187, [R1+0x690] ;  /* 0x0006900001bb7983 */ /* 0x001f220000300800 */
[----:B------:R-:W-:-:S03]  /*2be20*/  IADD3 R21, P1, R7, R21, RZ ;  /* 0x0000001507157210 */ /* 0x000fc60007f3e0ff */
[----:B------:R0:W-:Y:S04]  /*2be30*/  STL [R1+0x6e8], R182 ;  /* 0x0006e8b601007387 */ /* 0x0001e80000100800 */
[----:B0-----:R-:W4:Y:S04]  /*2be40*/  LDL.LU R182, [R1+0x1274] ;  /* 0x0012740001b67983 */ /* 0x001f280000300800 */
[----:B------:R-:W-:Y:S04]  /*2be50*/  STL [R1+0x6bc], R153 ;  /* 0x0006bc9901007387 */ /* 0x000fe80000100800 */
[----:B------:R-:W-:Y:S04]  /*2be60*/  STL [R1+0x6e0], R152 ;  /* 0x0006e09801007387 */ /* 0x000fe80000100800 */
[----:B------:R-:W-:Y:S01]  /*2be70*/  STL [R1+0x6b4], R21 ;  /* 0x0006b41501007387 */ /* 0x000fe20000100800 */
[C---:B--2---:R-:W-:Y:S01]  /*2be80*/  IMAD.X R20, R2.reuse, 0x1, R20, P2 ;  /* 0x0000000102147824 */ /* 0x044fe200010e0614 */
[----:B------:R-:W-:Y:S01]  /*2be90*/  IADD3 R17, P2, R7, R17, RZ ;  /* 0x0000001107117210 */ /* 0x000fe20007f5e0ff */
[----:B------:R-:W-:-:S03]  /*2bea0*/  IMAD.X R186, R2, 0x1, R186, P3 ;  /* 0x0000000102ba7824 */ /* 0x000fc600018e06ba */
[----:B------:R-:W-:Y:S04]  /*2beb0*/  STL [R1+0x6d8], R20 ;  /* 0x0006d81401007387 */ /* 0x000fe80000100800 */
[----:B------:R0:W-:Y:S01]  /*2bec0*/  STL [R1+0x6d0], R186 ;  /* 0x0006d0ba01007387 */ /* 0x0001e20000100800 */
[C---:B------:R-:W-:Y:S01]  /*2bed0*/  IADD3 R179, P3, R7.reuse, R179, RZ ;  /* 0x000000b307b37210 */ /* 0x040fe20007f7e0ff */
[C---:B------:R-:W-:Y:S02]  /*2bee0*/  IMAD.X R16, R2.reuse, 0x1, R16, P4 ;  /* 0x0000000102107824 */ /* 0x040fe400020e0610 */
[----:B------:R-:W-:Y:S04]  /*2bef0*/  STL [R1+0x6ac], R17 ;  /* 0x0006ac1101007387 */ /* 0x000fe80000100800 */
[----:B0-----:R-:W2:Y:S04]  /*2bf00*/  LDL.LU R186, [R1+0x688] ;  /* 0x0006880001ba7983 */ /* 0x001ea80000300800 */
[----:B------:R0:W-:Y:S04]  /*2bf10*/  STL [R1+0x6a4], R179 ;  /* 0x0006a4b301007387 */ /* 0x0001e80000100800 */
[----:B0-----:R-:W2:Y:S01]  /*2bf20*/  LDL.LU R179, [R1+0xe7c] ;  /* 0x000e7c0001b37983 */ /* 0x001ea20000300800 */
[C---:B---3--:R-:W-:Y:S01]  /*2bf30*/  IADD3 R185, P4, R7.reuse, R185, RZ ;  /* 0x000000b907b97210 */ /* 0x048fe20007f9e0ff */
[----:B------:R-:W-:Y:S01]  /*2bf40*/  IMAD.X R13, R2, 0x1, R13, P5 ;  /* 0x00000001020d7824 */ /* 0x000fe200028e060d */
[----:B------:R-:W-:-:S03]  /*2bf50*/  IADD3 R12, P5, R7, R12, RZ ;  /* 0x0000000c070c7210 */ /* 0x000fc60007fbe0ff */
[----:B------:R0:W-:Y:S04]  /*2bf60*/  STL [R1+0x69c], R185 ;  /* 0x00069cb901007387 */ /* 0x0001e80000100800 */
[----:B0-----:R-:W3:Y:S04]  /*2bf70*/  LDL.LU R185, [R1+0x680] ;  /* 0x0006800001b97983 */ /* 0x001ee80000300800 */
[----:B------:R-:W-:Y:S01]  /*2bf80*/  STL [R1+0x6c8], R16 ;  /* 0x0006c81001007387 */ /* 0x000fe20000100800 */
[----:B----4-:R-:W-:Y:S01]  /*2bf90*/  IMAD.X R178, R2, 0x1, R178, P6 ;  /* 0x0000000102b27824 */ /* 0x010fe200030e06b2 */
[----:B------:R-:W-:-:S04]  /*2bfa0*/  IADD3 R184, P6, R7, R184, RZ ;  /* 0x000000b807b87210 */ /* 0x000fc80007fde0ff */
[----:B------:R0:W-:Y:S04]  /*2bfb0*/  STL [R1+0x6b8], R178 ;  /* 0x0006b8b201007387 */ /* 0x0001e80000100800 */
[----:B------:R-:W-:Y:S04]  /*2bfc0*/  STL [R1+0x6c0], R13 ;  /* 0x0006c00d01007387 */ /* 0x000fe80000100800 */
[----:B0-----:R-:W4:Y:S04]  /*2bfd0*/  LDL.LU R178, [R1+0xe80] ;  /* 0x000e800001b27983 */ /* 0x001f280000300800 */
[----:B------:R-:W-:Y:S04]  /*2bfe0*/  STL [R1+0x694], R12 ;  /* 0x0006940c01007387 */ /* 0x000fe80000100800 */
[----:B------:R0:W-:Y:S01]  /*2bff0*/  STL [R1+0x68c], R184 ;  /* 0x00068cb801007387 */ /* 0x0001e20000100800 */
[----:B------:R-:W-:Y:S01]  /*2c000*/  IMAD.X R180, R2, 0x1, R180, P1 ;  /* 0x0000000102b47824 */ /* 0x000fe200008e06b4 */
[----:B------:R-:W-:-:S02]  /*2c010*/  IADD3 R6, P1, R7, R6, RZ ;  /* 0x0000000607067210 */ /* 0x000fc40007f3e0ff */
        /* <DEDUP_REMOVED lines=9> */
[C---:B------:R-:W-:Y:S02]  /*2c0b0*/  IADD3 R9, P2, R7.reuse, R9, RZ ;  /* 0x0000000907097210 */ /* 0x040fe40007f5e0ff */
[----:B------:R-:W-:-:S05]  /*2c0c0*/  IADD3 R183, P3, R7, R183, RZ ;  /* 0x000000b707b77210 */ /* 0x000fca0007f7e0ff */
[----:B------:R0:W-:Y:S04]  /*2c0d0*/  STL [R1+0x674], R183 ;  /* 0x000674b701007387 */ /* 0x0001e80000100800 */
[----:B------:R-:W-:Y:S04]  /*2c0e0*/  STL [R1+0x67c], R9 ;  /* 0x00067c0901007387 */ /* 0x000fe80000100800 */
[----:B0-----:R-:W4:Y:S04]  /*2c0f0*/  LDL.LU R183, [R1+0x1278] ;  /* 0x0012780001b77983 */ /* 0x001f280000300800 */
[----:B------:R-:W-:Y:S01]  /*2c100*/  STL [R1+0x6a0], R8 ;  /* 0x0006a00801007387 */ /* 0x000fe20000100800 */
[----:B------:R-:W-:-:S02]  /*2c110*/  IMAD.X R187, R2, 0x1, R187, P5 ;  /* 0x0000000102bb7824 */ /* 0x000fc400028e06bb */
[C---:B--2---:R-:W-:Y:S02]  /*2c120*/  IMAD.X R186, R2.reuse, 0x1, R186, P6 ;  /* 0x0000000102ba7824 */ /* 0x044fe400030e06ba */
[C---:B---3--:R-:W-:Y:S02]  /*2c130*/  IMAD.X R185, R2.reuse, 0x1, R185, P1 ;  /* 0x0000000102b97824 */ /* 0x048fe400008e06b9 */
[----:B----4-:R-:W-:-:S05]  /*2c140*/  IMAD.X R6, R2, 0x1, R6, P4 ;  /* 0x0000000102067824 */ /* 0x010fca00020e0606 */
[----:B------:R0:W-:Y:S04]  /*2c150*/  STL [R1+0x698], R6 ;  /* 0x0006980601007387 */ /* 0x0001e80000100800 */
[----:B------:R-:W2:Y:S01]  /*2c160*/  LDL.LU R156, [R1+0x1264] ;  /* 0x00126400019c7983 */ /* 0x000ea20000300800 */
[----:B0-----:R-:W0:Y:S02]  /*2c170*/  LDC R6, c[0x0][0x23c] ;  /* 0x00008f00ff067b82 */ /* 0x001e240000000800 */
[----:B0-----:R-:W-:-:S05]  /*2c180*/  IMAD.SHL.U32 R6, R6, 0x100, RZ ;  /* 0x0000010006067824 */ /* 0x001fca00078e00ff */
[C---:B------:R-:W-:Y:S02]  /*2c190*/  IADD3 R188, P4, R6.reuse, R188, RZ ;  /* 0x000000bc06bc7210 */ /* 0x040fe40007f9e0ff */
[----:B------:R-:W-:-:S03]  /*2c1a0*/  IADD3 R182, P5, R6, R182, RZ ;  /* 0x000000b606b67210 */ /* 0x000fc60007fbe0ff */
[----:B------:R0:W-:Y:S04]  /*2c1b0*/  STL [R1+0x127c], R188 ;  /* 0x00127cbc01007387 */ /* 0x0001e80000100800 */
[----:B------:R-:W3:Y:S04]  /*2c1c0*/  LDL.LU R153, [R1+0x1270] ;  /* 0x0012700001997983 */ /* 0x000ee80000300800 */
[----:B------:R-:W-:Y:S04]  /*2c1d0*/  STL [R1+0x690], R187 ;  /* 0x000690bb01007387 */ /* 0x000fe80000100800 */
[----:B------:R-:W4:Y:S04]  /*2c1e0*/  LDL.LU R152, [R1+0x1260] ;  /* 0x0012600001987983 */ /* 0x000f280000300800 */
[----:B------:R1:W-:Y:S04]  /*2c1f0*/  STL [R1+0x1274], R182 ;  /* 0x001274b601007387 */ /* 0x0003e80000100800 */
[----:B------:R-:W4:Y:S04]  /*2c200*/  LDL.LU R21, [R1+0x66c] ;  /* 0x00066c0001157983 */ /* 0x000f280000300800 */
[----:B------:R-:W4:Y:S01]  /*2c210*/  LDL.LU R20, [R1+0x125c] ;  /* 0x00125c0001147983 */ /* 0x000f220000300800 */
[----:B------:R-:W-:-:S03]  /*2c220*/  IADD3 R179, P6, R6, R179, RZ ;  /* 0x000000b306b37210 */ /* 0x000fc60007fde0ff */
[----:B0-----:R-:W4:Y:S04]  /*2c230*/  LDL.LU R188, [R1+0x668] ;  /* 0x0006680001bc7983 */ /* 0x001f280000300800 */
[----:B-1----:R-:W4:Y:S04]  /*2c240*/  LDL.LU R182, [R1+0x1258] ;  /* 0x0012580001b67983 */ /* 0x002f280000300800 */
[----:B------:R-:W4:Y:S04]  /*2c250*/  LDL.LU R17, [R1+0xe78] ;  /* 0x000e780001117983 */ /* 0x000f280000300800 */
[----:B------:R0:W-:Y:S04]  /*2c260*/  STL [R1+0xe7c], R179 ;  /* 0x000e7cb301007387 */ /* 0x0001e80000100800 */
[----:B------:R1:W-:Y:S01]  /*2c270*/  STL [R1+0x688], R186 ;  /* 0x000688ba01007387 */ /* 0x0003e20000100800 */
[----:B------:R-:W-:-:S03]  /*2c280*/  IADD3 R178, P1, R6, R178, RZ ;  /* 0x000000b206b27210 */ /* 0x000fc60007f3e0ff */
[----:B0-----:R-:W4:Y:S04]  /*2c290*/  LDL.LU R179, [R1+0x1254] ;  /* 0x0012540001b37983 */ /* 0x001f280000300800 */
[----:B------:R-:W4:Y:S04]  /*2c2a0*/  LDL.LU R16, [R1+0xe74] ;  /* 0x000e740001107983 */ /* 0x000f280000300800 */
[----:B------:R-:W4:Y:S04]  /*2c2b0*/  LDL.LU R13, [R1+0x124c] ;  /* 0x00124c00010d7983 */ /* 0x000f280000300800 */
[----:B------:R-:W4:Y:S04]  /*2c2c0*/  LDL.LU R187, [R1+0xe70] ;  /* 0x000e700001bb7983 */ /* 0x000f280000300800 */
[----:B------:R-:W-:Y:S04]  /*2c2d0*/  STL [R1+0x680], R185 ;  /* 0x000680b901007387 */ /* 0x000fe80000100800 */
[----:B-1----:R-:W4:Y:S04]  /*2c2e0*/  LDL.LU R186, [R1+0x1244] ;  /* 0x0012440001ba7983 */ /* 0x002f280000300800 */
[----:B------:R0:W-:Y:S01]  /*2c2f0*/  STL [R1+0xe80], R178 ;  /* 0x000e80b201007387 */ /* 0x0001e20000100800 */
[----:B------:R-:W-:Y:S01]  /*2c300*/  IMAD.X R184, R2, 0x1, R184, P2 ;  /* 0x0000000102b87824 */ /* 0x000fe200010e06b8 */
[----:B------:R-:W-:-:S02]  /*2c310*/  IADD3 R180, P2, R6, R180, RZ ;  /* 0x000000b406b47210 */ /* 0x000fc40007f5e0ff */
[----:B0-----:R-:W4:Y:S04]  /*2c320*/  LDL.LU R178, [R1+0xe6c] ;  /* 0x000e6c0001b27983 */ /* 0x001f280000300800 */
[----:B------:R-:W4:Y:S04]  /*2c330*/  LDL.LU R12, [R1+0x123c] ;  /* 0x00123c00010c7983 */ /* 0x000f280000300800 */
[----:B------:R0:W-:Y:S04]  /*2c340*/  STL [R1+0x126c], R180 ;  /* 0x00126cb401007387 */ /* 0x0001e80000100800 */
[----:B------:R1:W-:Y:S04]  /*2c350*/  STL [R1+0x678], R184 ;  /* 0x000678b801007387 */ /* 0x0003e80000100800 */
[----:B0-----:R-:W4:Y:S01]  /*2c360*/  LDL.LU R180, [R1+0xe68] ;  /* 0x000e680001b47983 */ /* 0x001f220000300800 */
[----:B------:R-:W-:-:S03]  /*2c370*/  IMAD.X R181, R2, 0x1, R181, P3 ;  /* 0x0000000102b57824 */ /* 0x000fc600018e06b5 */
[----:B-1----:R-:W4:Y:S01]  /*2c380*/  LDL.LU R184, [R1+0x1234] ;  /* 0x0012340001b87983 */ /* 0x002f220000300800 */
[----:B------:R-:W-:-:S05]  /*2c390*/  IADD3 R3, P3, R6, R3, RZ ;  /* 0x0000000306037210 */ /* 0x000fca0007f7e0ff */
[----:B------:R-:W-:Y:S04]  /*2c3a0*/  STL [R1+0x1268], R3 ;  /* 0x0012680301007387 */ /* 0x000fe80000100800 */
[----:B------:R0:W-:Y:S04]  /*2c3b0*/  STL [R1+0x670], R181 ;  /* 0x000670b501007387 */ /* 0x0001e80000100800 */
[----:B0-----:R-:W4:Y:S01]  /*2c3c0*/  LDL.LU R181, [R1+0x664] ;  /* 0x0006640001b57983 */ /* 0x001f220000300800 */
[----:B------:R-:W-:-:S03]  /*2c3d0*/  SHF.R.S32.HI R3, RZ, 0x1f, R6 ;  /* 0x0000001fff037819 */ /* 0x000fc60000011406 */
[----:B------:R-:W4:Y:S04]  /*2c3e0*/  LDL.LU R9, [R1+0x122c] ;  /* 0x00122c0001097983 */ /* 0x000f280000300800 */
[----:B------:R-:W4:Y:S01]  /*2c3f0*/  LDL.LU R8, [R1+0x1250] ;  /* 0x0012500001087983 */ /* 0x000f220000300800 */
[----:B------:R-:W-:-:S03]  /*2c400*/  IMAD.X R183, R3, 0x1, R183, P4 ;  /* 0x0000000103b77824 */ /* 0x000fc600020e06b7 */
[----:B------:R-:W4:Y:S04]  /*2c410*/  LDL.LU R185, [R1+0x1224] ;  /* 0x0012240001b97983 */ /* 0x000f280000300800 */
[----:B------:R0:W-:Y:S04]  /*2c420*/  STL [R1+0x1278], R183 ;  /* 0x001278b701007387 */ /* 0x0001e80000100800 */
[----:B0-----:R-:W4:Y:S01]  /*2c430*/  LDL.LU R183, [R1+0x1248] ;  /* 0x0012480001b77983 */ /* 0x001f220000300800 */
[----:B--2---:R-:W-:-:S05]  /*2c440*/  IADD3 R156, P4, R6, R156, RZ ;  /* 0x0000009c069c7210 */ /* 0x004fca0007f9e0ff */
[----:B------:R-:W-:Y:S01]  /*2c450*/  STL [R1+0x1264], R156 ;  /* 0x0012649c01007387 */ /* 0x000fe20000100800 */
[C---:B---3--:R-:W-:Y:S01]  /*2c460*/  IMAD.X R153, R3.reuse, 0x1, R153, P5 ;  /* 0x0000000103997824 */ /* 0x048fe200028e0699 */
[C---:B----4-:R-:W-:Y:S01]  /*2c470*/  IADD3 R152, P5, R6.reuse, R152, RZ ;  /* 0x0000009806987210 */ /* 0x050fe20007fbe0ff */
[C---:B------:R-:W-:Y:S01]  /*2c480*/  IMAD.X R21, R3.reuse, 0x1, R21, P6 ;  /* 0x0000000103157824 */ /* 0x040fe200030e0615 */
[----:B------:R-:W-:Y:S02]  /*2c490*/  IADD3 R20, P6, R6, R20, RZ ;  /* 0x0000001406147210 */ /* 0x000fe40007fde0ff */
[----:B------:R-:W-:Y:S01]  /*2c4a0*/  STL [R1+0x1270], R153 ;  /* 0x0012709901007387 */ /* 0x000fe20000100800 */
[----:B------:R-:W-:-:S03]  /*2c4b0*/  IMAD.X R188, R3, 0x1, R188, P1 ;  /* 0x0000000103bc7824 */ /* 0x000fc600008e06bc */
[----:B------:R-:W-:Y:S04]  /*2c4c0*/  STL [R1+0x1260], R152 ;  /* 0x0012609801007387 */ /* 0x000fe80000100800 */
[----:B------:R-:W-:Y:S01]  /*2c4d0*/  STL [R1+0x66c], R21 ;  /* 0x00066c1501007387 */ /* 0x000fe20000100800 */
[----:B------:R-:W-:-:S03]  /*2c4e0*/  IADD3 R182, P1, R6, R182, RZ ;  /* 0x000000b606b67210 */ /* 0x000fc60007f3e0ff */
[----:B------:R0:W-:Y:S04]  /*2c4f0*/  STL [R1+0x668], R188 ;  /* 0x000668bc01007387 */ /* 0x0001e80000100800 */
[----:B------:R-:W-:Y:S01]  /*2c500*/  STL [R1+0x125c], R20 ;  /* 0x00125c1401007387 */ /* 0x000fe20000100800 */
[----:B------:R-:W-:-:S03]  /*2c510*/  IMAD.X R17, R3, 0x1, R17, P2 ;  /* 0x0000000103117824 */ /* 0x000fc600010e0611 */
[----:B0-----:R-:W2:Y:S01]  /*2c520*/  LDL.LU R188, [R1+0x121c] ;  /* 0x00121c0001bc7983 */ /* 0x001ea20000300800 */
[----:B------:R-:W-:-:S03]  /*2c530*/  IADD3 R179, P2, R6, R179, RZ ;  /* 0x000000b306b37210 */ /* 0x000fc60007f5e0ff */
[----:B------:R0:W-:Y:S01]  /*2c540*/  STL [R1+0x1258], R182 ;  /* 0x001258b601007387 */ /* 0x0001e20000100800 */
[C---:B------:R-:W-:Y:S02]  /*2c550*/  IMAD.X R187, R3.reuse, 0x1, R187, P4 ;  /* 0x0000000103bb7824 */ /* 0x040fe400020e06bb */
[C---:B------:R-:W-:Y:S01]  /*2c560*/  IMAD.X R16, R3.reuse, 0x1, R16, P3 ;  /* 0x0000000103107824 */ /* 0x040fe200018e0610 */
[C---:B------:R-:W-:Y:S02]  /*2c570*/  IADD3 R13, P3, R6.reuse, R13, RZ ;  /* 0x0000000d060d7210 */ /* 0x040fe40007f7e0ff */
[----:B------:R-:W-:Y:S01]  /*2c580*/  IADD3 R186, P4, R6, R186, RZ ;  /* 0x000000ba06ba7210 */ /* 0x000fe20007f9e0ff */
[----:B0-----:R-:W3:Y:S04]  /*2c590*/  LDL.LU R182, [R1+0x1240] ;  /* 0x0012400001b67983 */ /* 0x001ee80000300800 */
[----:B------:R0:W-:Y:S01]  /*2c5a0*/  STL [R1+0x1254], R179 ;  /* 0x001254b301007387 */ /* 0x0001e20000100800 */
[----:B------:R-:W-:-:S03]  /*2c5b0*/  IMAD.X R178, R3, 0x1, R178, P5 ;  /* 0x0000000103b27824 */ /* 0x000fc600028e06b2 */
[----:B0-----:R-:W4:Y:S04]  /*2c5c0*/  LDL.LU R179, [R1+0x1214] ;  /* 0x0012140001b37983 */ /* 0x001f280000300800 */
[----:B------:R-:W-:Y:S04]  /*2c5d0*/  STL [R1+0xe78], R17 ;  /* 0x000e781101007387 */ /* 0x000fe80000100800 */
[----:B------:R0:W-:Y:S04]  /*2c5e0*/  STL [R1+0xe70], R187 ;  /* 0x000e70bb01007387 */ /* 0x0001e80000100800 */
[----:B------:R-:W-:Y:S04]  /*2c5f0*/  STL [R1+0xe74], R16 ;  /* 0x000e741001007387 */ /* 0x000fe80000100800 */
[----:B0-----:R-:W4:Y:S04]  /*2c600*/  LDL.LU R187, [R1+0x1238] ;  /* 0x0012380001bb7983 */ /* 0x001f280000300800 */
[----:B------:R-:W-:Y:S04]  /*2c610*/  STL [R1+0x124c], R13 ;  /* 0x00124c0d01007387 */ /* 0x000fe80000100800 */
[----:B------:R0:W-:Y:S01]  /*2c620*/  STL [R1+0x1244], R186 ;  /* 0x001244ba01007387 */ /* 0x0001e20000100800 */
[----:B------:R-:W-:-:S03]  /*2c630*/  IMAD.X R180, R3, 0x1, R180, P6 ;  /* 0x0000000103b47824 */ /* 0x000fc600030e06b4 */
[----:B0-----:R-:W4:Y:S04]  /*2c640*/  LDL.LU R186, [R1+0x120c] ;  /* 0x00120c0001ba7983 */ /* 0x001f280000300800 */
[----:B------:R0:W-:Y:S04]  /*2c650*/  STL [R1+0xe6c], R178 ;  /* 0x000e6cb201007387 */ /* 0x0001e80000100800 */
[----:B0-----:R-:W4:Y:S04]  /*2c660*/  LDL.LU R178, [R1+0x1230] ;  /* 0x0012300001b27983 */ /* 0x001f280000300800 */
[----:B------:R0:W-:Y:S04]  /*2c670*/  STL [R1+0xe68], R180 ;  /* 0x000e68b401007387 */ /* 0x0001e80000100800 */
[----:B0-----:R-:W4:Y:S01]  /*2c680*/  LDL.LU R180, [R1+0x1204] ;  /* 0x0012040001b47983 */ /* 0x001f220000300800 */
[----:B------:R-:W-:-:S02]  /*2c690*/  IADD3 R12, P5, R6, R12, RZ ;  /* 0x0000000c060c7210 */ /* 0x000fc40007fbe0ff */
[----:B------:R-:W-:-:S03]  /*2c6a0*/  IADD3 R184, P6, R6, R184, RZ ;  /* 0x000000b806b87210 */ /* 0x000fc60007fde0ff */
[----:B------:R-:W-:Y:S04]  /*2c6b0*/  STL [R1+0x123c], R12 ;  /* 0x00123c0c01007387 */ /* 0x000fe80000100800 */
        /* <DEDUP_REMOVED lines=9> */
[----:B------:R-:W-:Y:S04]  /*2c750*/  STL [R1+0x122c], R9 ;  /* 0x00122c0901007387 */ /* 0x000fe80000100800 */
        /* <DEDUP_REMOVED lines=11> */
[----:B--2---:R-:W-:Y:S01]  /*2c810*/  IADD3 R188, P3, R6, R188, RZ ;  /* 0x000000bc06bc7210 */ /* 0x004fe20007f7e0ff */
[----:B---3--:R-:W-:-:S05]  /*2c820*/  IMAD.X R182, R3, 0x1, R182, P4 ;  /* 0x0000000103b67824 */ /* 0x008fca00020e06b6 */
[----:B------:R0:W-:Y:S04]  /*2c830*/  STL [R1+0x1240], R182 ;  /* 0x001240b601007387 */ /* 0x0001e80000100800 */
[----:B------:R-:W-:Y:S01]  /*2c840*/  STL [R1+0x121c], R188 ;  /* 0x00121cbc01007387 */ /* 0x000fe20000100800 */
[----:B----4-:R-:W-:-:S03]  /*2c850*/  IADD3 R179, P4, R6, R179, RZ ;  /* 0x000000b306b37210 */ /* 0x010fc60007f9e0ff */
[----:B0-----:R-:W2:Y:S04]  /*2c860*/  LDL.LU R182, [R1+0x1200] ;  /* 0x0012000001b67983 */ /* 0x001ea80000300800 */
[----:B------:R-:W3:Y:S04]  /*2c870*/  LDL.LU R16, [R1+0x11d4] ;  /* 0x0011d40001107983 */ /* 0x000ee80000300800 */
[----:B------:R-:W4:Y:S04]  /*2c880*/  LDL.LU R13, [R1+0x11f8] ;  /* 0x0011f800010d7983 */ /* 0x000f280000300800 */
[----:B------:R0:W-:Y:S01]  /*2c890*/  STL [R1+0x1214], R179 ;  /* 0x001214b301007387 */ /* 0x0001e20000100800 */
[----:B------:R-:W-:-:S03]  /*2c8a0*/  IMAD.X R187, R3, 0x1, R187, P5 ;  /* 0x0000000103bb7824 */ /* 0x000fc600028e06bb */
[----:B0-----:R-:W3:Y:S04]  /*2c8b0*/  LDL.LU R179, [R1+0x11cc] ;  /* 0x0011cc0001b37983 */ /* 0x001ee80000300800 */
[----:B------:R-:W3:Y:S04]  /*2c8c0*/  LDL.LU R188, [R1+0x11f0] ;  /* 0x0011f00001bc7983 */ /* 0x000ee80000300800 */
[----:B------:R0:W-:Y:S01]  /*2c8d0*/  STL [R1+0x1238], R187 ;  /* 0x001238bb01007387 */ /* 0x0001e20000100800 */
[----:B------:R-:W-:-:S03]  /*2c8e0*/  IADD3 R186, P5, R6, R186, RZ ;  /* 0x000000ba06ba7210 */ /* 0x000fc60007fbe0ff */
[----:B0-----:R-:W3:Y:S04]  /*2c8f0*/  LDL.LU R187, [R1+0x11c4] ;  /* 0x0011c40001bb7983 */ /* 0x001ee80000300800 */
[----:B------:R-:W3:Y:S01]  /*2c900*/  LDL.LU R12, [R1+0x11e8] ;  /* 0x0011e800010c7983 */ /* 0x000ee20000300800 */
[----:B------:R-:W-:-:S05]  /*2c910*/  IMAD.X R178, R3, 0x1, R178, P6 ;  /* 0x0000000103b27824 */ /* 0x000fca00030e06b2 */
[----:B------:R0:W-:Y:S04]  /*2c920*/  STL [R1+0x1230], R178 ;  /* 0x001230b201007387 */ /* 0x0001e80000100800 */
[----:B------:R-:W-:Y:S01]  /*2c930*/  STL [R1+0x120c], R186 ;  /* 0x00120cba01007387 */ /* 0x000fe20000100800 */
[----:B------:R-:W-:-:S03]  /*2c940*/  IADD3 R180, P6, R6, R180, RZ ;  /* 0x000000b406b47210 */ /* 0x000fc60007fde0ff */
[----:B0-----:R-:W3:Y:S04]  /*2c950*/  LDL.LU R178, [R1+0x11bc] ;  /* 0x0011bc0001b27983 */ /* 0x001ee80000300800 */
[----:B------:R0:W-:Y:S04]  /*2c960*/  STL [R1+0x1204], R180 ;  /* 0x001204b401007387 */ /* 0x0001e80000100800 */
[----:B0-----:R-:W3:Y:S01]  /*2c970*/  LDL.LU R180, [R1+0x11e0] ;  /* 0x0011e00001b47983 */ /* 0x001ee20000300800 */
[----:B------:R-:W-:-:S05]  /*2c980*/  IMAD.X R184, R3, 0x1, R184, P1 ;  /* 0x0000000103b87824 */ /* 0x000fca00008e06b8 */
[----:B------:R0:W-:Y:S01]  /*2c990*/  STL [R1+0x1228], R184 ;  /* 0x001228b801007387 */ /* 0x0001e20000100800 */
[----:B------:R-:W-:-:S03]  /*2c9a0*/  IADD3 R181, P1, R6, R181, RZ ;  /* 0x000000b506b57210 */ /* 0x000fc60007f3e0ff */
[----:B0-----:R-:W3:Y:S04]  /*2c9b0*/  LDL.LU R184, [R1+0x11b4] ;  /* 0x0011b40001b87983 */ /* 0x001ee80000300800 */
[----:B------:R-:W3:Y:S04]  /*2c9c0*/  LDL.LU R9, [R1+0x11d8] ;  /* 0x0011d80001097983 */ /* 0x000ee80000300800 */
[----:B------:R-:W3:Y:S04]  /*2c9d0*/  LDL.LU R8, [R1+0x11ac] ;  /* 0x0011ac0001087983 */ /* 0x000ee80000300800 */
[----:B------:R-:W3:Y:S04]  /*2c9e0*/  LDL.LU R186, [R1+0x11d0] ;  /* 0x0011d00001ba7983 */ /* 0x000ee80000300800 */
[----:B------:R0:W-:Y:S04]  /*2c9f0*/  STL [R1+0x11fc], R181 ;  /* 0x0011fcb501007387 */ /* 0x0001e80000100800 */
[----:B0-----:R-:W3:Y:S01]  /*2ca00*/  LDL.LU R181, [R1+0x11a4] ;  /* 0x0011a40001b57983 */ /* 0x001ee20000300800 */
        /* <DEDUP_REMOVED lines=12> */
[----:B------:R-:W-:Y:S01]  /*2cad0*/  STL [R1+0x1210], R20 ;  /* 0x0012101401007387 */ /* 0x000fe20000100800 */
[----:B------:R-:W-:-:S03]  /*2cae0*/  IADD3 R17, P5, R6, R17, RZ ;  /* 0x0000001106117210 */ /* 0x000fc60007fbe0ff */
[----:B0-----:R-:W3:Y:S04]  /*2caf0*/  LDL.LU R185, [R1+0x11c8] ;  /* 0x0011c80001b97983 */ /* 0x001ee80000300800 */
[----:B------:R0:W-:Y:S04]  /*2cb00*/  STL [R1+0x1208], R183 ;  /* 0x001208b701007387 */ /* 0x0001e80000100800 */
[----:B0-----:R-:W3:Y:S01]  /*2cb10*/  LDL.LU R183, [R1+0x119c] ;  /* 0x00119c0001b77983 */ /* 0x001ee20000300800 */
[C---:B--2---:R-:W-:Y:S02]  /*2cb20*/  IMAD.X R182, R3.reuse, 0x1, R182, P6 ;  /* 0x0000000103b67824 */ /* 0x044fe400030e06b6 */
[----:B----4-:R-:W-:Y:S01]  /*2cb30*/  IMAD.X R13, R3, 0x1, R13, P1 ;  /* 0x00000001030d7824 */ /* 0x010fe200008e060d */
[----:B---3--:R-:W-:-:S02]  /*2cb40*/  IADD3 R16, P6, R6, R16, RZ ;  /* 0x0000001006107210 */ /* 0x008fc40007fde0ff */
[----:B------:R0:W-:Y:S01]  /*2cb50*/  STL [R1+0x1200], R182 ;  /* 0x001200b601007387 */ /* 0x0001e20000100800 */
[----:B------:R-:W-:-:S03]  /*2cb60*/  IADD3 R179, P1, R6, R179, RZ ;  /* 0x000000b306b37210 */ /* 0x000fc60007f3e0ff */
[----:B0-----:R-:W2:Y:S04]  /*2cb70*/  LDL.LU R182, [R1+0x11c0] ;  /* 0x0011c00001b67983 */ /* 0x001ea80000300800 */
[----:B------:R-:W-:Y:S01]  /*2cb80*/  STL [R1+0x11dc], R17 ;  /* 0x0011dc1101007387 */ /* 0x000fe20000100800 */
[----:B------:R-:W-:-:S03]  /*2cb90*/  IMAD.X R188, R3, 0x1, R188, P2 ;  /* 0x0000000103bc7824 */ /* 0x000fc600010e06bc */
[----:B------:R0:W-:Y:S04]  /*2cba0*/  STL [R1+0x11cc], R179 ;  /* 0x0011ccb301007387 */ /* 0x0001e80000100800 */
[----:B------:R-:W-:Y:S01]  /*2cbb0*/  STL [R1+0x11d4], R16 ;  /* 0x0011d41001007387 */ /* 0x000fe20000100800 */
[C---:B------:R-:W-:Y:S01]  /*2cbc0*/  IADD3 R187, P2, R6.reuse, R187, RZ ;  /* 0x000000bb06bb7210 */ /* 0x040fe20007f5e0ff */
[----:B------:R-:W-:Y:S02]  /*2cbd0*/  IMAD.X R12, R3, 0x1, R12, P3 ;  /* 0x00000001030c7824 */ /* 0x000fe400018e060c */
[----:B0-----:R-:W3:Y:S04]  /*2cbe0*/  LDL.LU R179, [R1+0x1194] ;  /* 0x0011940001b37983 */ /* 0x001ee80000300800 */
[----:B------:R-:W-:Y:S04]  /*2cbf0*/  STL [R1+0x11f8], R13 ;  /* 0x0011f80d01007387 */ /* 0x000fe80000100800 */
[----:B------:R0:W-:Y:S04]  /*2cc00*/  STL [R1+0x11f0], R188 ;  /* 0x0011f0bc01007387 */ /* 0x0001e80000100800 */
[----:B0-----:R-:W4:Y:S04]  /*2cc10*/  LDL.LU R188, [R1+0x11b8] ;  /* 0x0011b80001bc7983 */ /* 0x001f280000300800 */
[----:B------:R0:W-:Y:S01]  /*2cc20*/  STL [R1+0x11c4], R187 ;  /* 0x0011c4bb01007387 */ /* 0x0001e20000100800 */
[----:B------:R-:W-:-:S03]  /*2cc30*/  IADD3 R178, P3, R6, R178, RZ ;  /* 0x000000b206b27210 */ /* 0x000fc60007f7e0ff */
[----:B0-----:R-:W4:Y:S04]  /*2cc40*/  LDL.LU R187, [R1+0x118c] ;  /* 0x00118c0001bb7983 */ /* 0x001f280000300800 */
[----:B------:R0:W-:Y:S01]  /*2cc50*/  STL [R1+0x11bc], R178 ;  /* 0x0011bcb201007387 */ /* 0x0001e20000100800 */
[----:B------:R-:W-:-:S03]  /*2cc60*/  IMAD.X R180, R3, 0x1, R180, P4 ;  /* 0x0000000103b47824 */ /* 0x000fc600020e06b4 */
[----:B0-----:R-:W4:Y:S04]  /*2cc70*/  LDL.LU R178, [R1+0x11b0] ;  /* 0x0011b00001b27983 */ /* 0x001f280000300800 */
[----:B------:R-:W-:Y:S04]  /*2cc80*/  STL [R1+0x11e8], R12 ;  /* 0x0011e80c01007387 */ /* 0x000fe80000100800 */
[----:B------:R0:W-:Y:S04]  /*2cc90*/  STL [R1+0x11e0], R180 ;  /* 0x0011e0b401007387 */ /* 0x0001e80000100800 */
[----:B0-----:R-:W4:Y:S01]  /*2cca0*/  LDL.LU R180, [R1+0x1184] ;  /* 0x0011840001b47983 */ /* 0x001f220000300800 */
[C---:B------:R-:W-:Y:S01]  /*2ccb0*/  IADD3 R184, P4, R6.reuse, R184, RZ ;  /* 0x000000b806b87210 */ /* 0x040fe20007f9e0ff */
[C---:B------:R-:W-:Y:S01]  /*2ccc0*/  IMAD.X R9, R3.reuse, 0x1, R9, P5 ;  /* 0x0000000103097824 */ /* 0x040fe200028e0609 */
[----:B------:R-:W-:Y:S01]  /*2ccd0*/  IADD3 R8, P5, R6, R8, RZ ;  /* 0x0000000806087210 */ /* 0x000fe20007fbe0ff */
[----:B------:R-:W-:-:S02]  /*2cce0*/  IMAD.X R186, R3, 0x1, R186, P6 ;  /* 0x0000000103ba7824 */ /* 0x000fc400030e06ba */
[----:B------:R0:W-:Y:S01]  /*2ccf0*/  STL [R1+0x11b4], R184 ;  /* 0x0011b4b801007387 */ /* 0x0001e20000100800 */
[----:B------:R-:W-:-:S03]  /*2cd00*/  IADD3 R181, P6, R6, R181, RZ ;  /* 0x000000b506b57210 */ /* 0x000fc60007fde0ff */
[----:B0-----:R-:W4:Y:S04]  /*2cd10*/  LDL.LU R184, [R1+0x11a8] ;  /* 0x0011a80001b87983 */ /* 0x001f280000300800 */
        /* <DEDUP_REMOVED lines=19> */
[----:B--2---:R-:W-:-:S05]  /*2ce50*/  IMAD.X R182, R3, 0x1, R182, P2 ;  /* 0x0000000103b67824 */ /* 0x004fca00010e06b6 */
[----:B------:R0:W-:Y:S01]  /*2ce60*/  STL [R1+0x11c0], R182 ;  /* 0x0011c0b601007387 */ /* 0x0001e20000100800 */
[----:B---3--:R-:W-:-:S03]  /*2ce70*/  IADD3 R179, P2, R6, R179, RZ ;  /* 0x000000b306b37210 */ /* 0x008fc60007f5e0ff */
[----:B0-----:R-:W2:Y:S04]  /*2ce80*/  LDL.LU R182, [R1+0x1178] ;  /* 0x0011780001b67983 */ /* 0x001ea80000300800 */
[----:B------:R-:W3:Y:S04]  /*2ce90*/  LDL.LU R185, [R1+0x114c] ;  /* 0x00114c0001b97983 */ /* 0x000ee80000300800 */
[----:B------:R0:W-:Y:S01]  /*2cea0*/  STL [R1+0x1194], R179 ;  /* 0x001194b301007387 */ /* 0x0001e20000100800 */
[----:B----4-:R-:W-:-:S03]  /*2ceb0*/  IMAD.X R188, R3, 0x1, R188, P3 ;  /* 0x0000000103bc7824 */ /* 0x010fc600018e06bc */
[----:B0-----:R-:W4:Y:S04]  /*2cec0*/  LDL.LU R179, [R1+0x1170] ;  /* 0x0011700001b37983 */ /* 0x001f280000300800 */
[----:B------:R-:W4:Y:S04]  /*2ced0*/  LDL.LU R12, [R1+0x1144] ;  /* 0x00114400010c7983 */ /* 0x000f280000300800 */
[----:B------:R-:W4:Y:S04]  /*2cee0*/  LDL.LU R9, [R1+0x1168] ;  /* 0x0011680001097983 */ /* 0x000f280000300800 */
[----:B------:R-:W-:Y:S01]  /*2cef0*/  STL [R1+0x11b8], R188 ;  /* 0x0011b8bc01007387 */ /* 0x000fe20000100800 */
[----:B------:R-:W-:-:S05]  /*2cf00*/  IADD3 R187, P3, R6, R187, RZ ;  /* 0x000000bb06bb7210 */ /* 0x000fca0007f7e0ff */
[----:B------:R-:W-:Y:S01]  /*2cf10*/  STL [R1+0x118c], R187 ;  /* 0x00118cbb01007387 */ /* 0x000fe20000100800 */
[----:B------:R-:W-:-:S05]  /*2cf20*/  IMAD.X R178, R3, 0x1, R178, P4 ;  /* 0x0000000103b27824 */ /* 0x000fca00020e06b2 */
[----:B------:R0:W-:Y:S01]  /*2cf30*/  STL [R1+0x11b0], R178 ;  /* 0x0011b0b201007387 */ /* 0x0001e20000100800 */
[----:B------:R-:W-:-:S03]  /*2cf40*/  IADD3 R180, P4, R6, R180, RZ ;  /* 0x000000b406b47210 */ /* 0x000fc60007f9e0ff */
[----:B0-----:R-:W4:Y:S04]  /*2cf50*/  LDL.LU R178, [R1+0x113c] ;  /* 0x00113c0001b27983 */ /* 0x001f280000300800 */
[----:B------:R0:W-:Y:S04]  /*2cf60*/  STL [R1+0x1184], R180 ;  /* 0x001184b401007387 */ /* 0x0001e80000100800 */
[----:B0-----:R-:W4:Y:S04]  /*2cf70*/  LDL.LU R180, [R1+0x1160] ;  /* 0x0011600001b47983 */ /* 0x001f280000300800 */
[----:B------:R-:W4:Y:S01]  /*2cf80*/  LDL.LU R8, [R1+0x1134] ;  /* 0x0011340001087983 */ /* 0x000f220000300800 */
[----:B------:R-:W-:-:S03]  /*2cf90*/  IMAD.X R184, R3, 0x1, R184, P5 ;  /* 0x0000000103b87824 */ /* 0x000fc600028e06b8 */
[----:B------:R-:W4:Y:S01]  /*2cfa0*/  LDL.LU R188, [R1+0x1158] ;  /* 0x0011580001bc7983 */ /* 0x000f220000300800 */
[C---:B------:R-:W-:Y:S01]  /*2cfb0*/  IADD3 R156, P5, R6.reuse, R156, RZ ;  /* 0x0000009c069c7210 */ /* 0x040fe20007fbe0ff */
[C---:B------:R-:W-:Y:S02]  /*2cfc0*/  IMAD.X R153, R3.reuse, 0x1, R153, P6 ;  /* 0x0000000103997824 */ /* 0x040fe400030e0699 */
[----:B------:R-:W4:Y:S04]  /*2cfd0*/  LDL.LU R187, [R1+0x112c] ;  /* 0x00112c0001bb7983 */ /* 0x000f280000300800 */
[----:B------:R0:W-:Y:S01]  /*2cfe0*/  STL [R1+0x11a8], R184 ;  /* 0x0011a8b801007387 */ /* 0x0001e20000100800 */
[C---:B------:R-:W-:Y:S01]  /*2cff0*/  IADD3 R152, P6, R6.reuse, R152, RZ ;  /* 0x0000009806987210 */ /* 0x040fe20007fde0ff */
[C---:B------:R-:W-:Y:S01]  /*2d000*/  IMAD.X R21, R3.reuse, 0x1, R21, P1 ;  /* 0x0000000103157824 */ /* 0x040fe200008e0615 */
[----:B------:R-:W-:Y:S01]  /*2d010*/  IADD3 R20, P1, R6, R20, RZ ;  /* 0x0000001406147210 */ /* 0x000fe20007f3e0ff */
[----:B0-----:R-:W4:Y:S01]  /*2d020*/  LDL.LU R184, [R1+0x1150] ;  /* 0x0011500001b87983 */ /* 0x001f220000300800 */
[----:B------:R-:W-:-:S03]  /*2d030*/  IMAD.X R186, R3, 0x1, R186, P2 ;  /* 0x0000000103ba7824 */ /* 0x000fc600010e06ba */
[----:B------:R-:W-:Y:S04]  /*2d040*/  STL [R1+0x117c], R156 ;  /* 0x00117c9c01007387 */ /* 0x000fe80000100800 */
[----:B------:R-:W-:Y:S04]  /*2d050*/  STL [R1+0x11a0], R153 ;  /* 0x0011a09901007387 */ /* 0x000fe80000100800 */
[----:B------:R-:W-:Y:S01]  /*2d060*/  STL [R1+0x1174], R152 ;  /* 0x0011749801007387 */ /* 0x000fe20000100800 */
[----:B------:R-:W-:-:S03]  /*2d070*/  IADD3 R181, P2, R6, R181, RZ ;  /* 0x000000b506b57210 */ /* 0x000fc60007f5e0ff */
[----:B------:R-:W-:Y:S04]  /*2d080*/  STL [R1+0x1198], R21 ;  /* 0x0011981501007387 */ /* 0x000fe80000100800 */
[----:B------:R0:W-:Y:S04]  /*2d090*/  STL [R1+0x1190], R186 ;  /* 0x001190ba01007387 */ /* 0x0001e80000100800 */
        /* <DEDUP_REMOVED lines=11> */
[----:B--2---:R-:W-:Y:S01]  /*2d150*/  IMAD.X R182, R3, 0x1, R182, P5 ;  /* 0x0000000103b67824 */ /* 0x004fe200028e06b6 */
[----:B---3--:R-:W-:-:S04]  /*2d160*/  IADD3 R185, P5, R6, R185, RZ ;  /* 0x000000b906b97210 */ /* 0x008fc80007fbe0ff */
[----:B------:R0:W-:Y:S04]  /*2d170*/  STL [R1+0x1178], R182 ;  /* 0x001178b601007387 */ /* 0x0001e80000100800 */
[----:B------:R-:W-:Y:S01]  /*2d180*/  STL [R1+0x1180], R16 ;  /* 0x0011801001007387 */ /* 0x000fe20000100800 */
[----:B----4-:R-:W-:-:S03]  /*2d190*/  IMAD.X R179, R3, 0x1, R179, P6 ;  /* 0x0000000103b37824 */ /* 0x010fc600030e06b3 */
[----:B0-----:R-:W2:Y:S04]  /*2d1a0*/  LDL.LU R182, [R1+0x1140] ;  /* 0x0011400001b67983 */ /* 0x001ea80000300800 */
[----:B------:R-:W-:Y:S04]  /*2d1b0*/  STL [R1+0x1154], R13 ;  /* 0x0011540d01007387 */ /* 0x000fe80000100800 */
[----:B------:R0:W-:Y:S01]  /*2d1c0*/  STL [R1+0x114c], R185 ;  /* 0x00114cb901007387 */ /* 0x0001e20000100800 */
[----:B------:R-:W-:Y:S01]  /*2d1d0*/  IADD3 R12, P6, R6, R12, RZ ;  /* 0x0000000c060c7210 */ /* 0x000fe20007fde0ff */
[----:B------:R-:W-:-:S02]  /*2d1e0*/  IMAD.X R9, R3, 0x1, R9, P1 ;  /* 0x0000000103097824 */ /* 0x000fc400008e0609 */
[----:B0-----:R-:W3:Y:S04]  /*2d1f0*/  LDL.LU R185, [R1+0x1114] ;  /* 0x0011140001b97983 */ /* 0x001ee80000300800 */
[----:B------:R0:W-:Y:S04]  /*2d200*/  STL [R1+0x1170], R179 ;  /* 0x001170b301007387 */ /* 0x0001e80000100800 */
[----:B0-----:R-:W4:Y:S04]  /*2d210*/  LDL.LU R179, [R1+0x1138] ;  /* 0x0011380001b37983 */ /* 0x001f280000300800 */
[----:B------:R-:W-:Y:S01]  /*2d220*/  STL [R1+0x1144], R12 ;  /* 0x0011440c01007387 */ /* 0x000fe20000100800 */
[----:B------:R-:W-:-:S05]  /*2d230*/  IADD3 R178, P1, R6, R178, RZ ;  /* 0x000000b206b27210 */ /* 0x000fca0007f3e0ff */
[----:B------:R0:W-:Y:S04]  /*2d240*/  STL [R1+0x113c], R178 ;  /* 0x00113cb201007387 */ /* 0x0001e80000100800 */
[----:B------:R-:W-:Y:S01]  /*2d250*/  STL [R1+0x1168], R9 ;  /* 0x0011680901007387 */ /* 0x000fe20000100800 */
        /* <DEDUP_REMOVED lines=17> */
[----:B0-----:R-:W4:Y:S01]  /*2d370*/  LDL.LU R187, [R1+0x1118] ;  /* 0x0011180001bb7983 */ /* 0x001f220000300800 */
[----:B------:R-:W-:-:S03]  /*2d380*/  IADD3 R186, P4, R6, R186, RZ ;  /* 0x000000ba06ba7210 */ /* 0x000fc60007f9e0ff */
[----:B-1----:R-:W4:Y:S04]  /*2d390*/  LDL.LU R184, [R1+0x10ec] ;  /* 0x0010ec0001b87983 */ /* 0x002f280000300800 */
[----:B------:R-:W4:Y:S01]  /*2d3a0*/  LDL.LU R20, [R1+0x1110] ;  /* 0x0011100001147983 */ /* 0x000f220000300800 */
        /* <DEDUP_REMOVED lines=12> */
[----:B---3--:R-:W-:-:S03]  /*2d470*/  IADD3 R185, P6, R6, R185, RZ ;  /* 0x000000b906b97210 */ /* 0x008fc60007fde0ff */
[----:B0-----:R-:W2:Y:S04]  /*2d480*/  LDL.LU R182, [R1+0x10f8] ;  /* 0x0010f80001b67983 */ /* 0x001ea80000300800 */
[----:B------:R-:W3:Y:S04]  /*2d490*/  LDL.LU R13, [R1+0x10cc] ;  /* 0x0010cc00010d7983 */ /* 0x000ee80000300800 */
[----:B------:R-:W3:Y:S04]  /*2d4a0*/  LDL.LU R12, [R1+0x10f0] ;  /* 0x0010f000010c7983 */ /* 0x000ee80000300800 */
[----:B------:R-:W-:Y:S04]  /*2d4b0*/  STL [R1+0x1114], R185 ;  /* 0x001114b901007387 */ /* 0x000fe80000100800 */
[----:B------:R-:W3:Y:S01]  /*2d4c0*/  LDL.LU R9, [R1+0x10c4] ;  /* 0x0010c40001097983 */ /* 0x000ee20000300800 */
[----:B----4-:R-:W-:-:S05]  /*2d4d0*/  IMAD.X R179, R3, 0x1, R179, P1 ;  /* 0x0000000103b37824 */ /* 0x010fca00008e06b3 */
[----:B------:R0:W-:Y:S04]  /*2d4e0*/  STL [R1+0x1138], R179 ;  /* 0x001138b301007387 */ /* 0x0001e80000100800 */
[----:B0-----:R-:W4:Y:S01]  /*2d4f0*/  LDL.LU R179, [R1+0x10e8] ;  /* 0x0010e80001b37983 */ /* 0x001f220000300800 */
[----:B------:R-:W-:-:S05]  /*2d500*/  IADD3 R178, P1, R6, R178, RZ ;  /* 0x000000b206b27210 */ /* 0x000fca0007f3e0ff */
[----:B------:R0:W-:Y:S01]  /*2d510*/  STL [R1+0x110c], R178 ;  /* 0x00110cb201007387 */ /* 0x0001e20000100800 */
[----:B------:R-:W-:-:S03]  /*2d520*/  IMAD.X R180, R3, 0x1, R180, P2 ;  /* 0x0000000103b47824 */ /* 0x000fc600010e06b4 */
[----:B0-----:R-:W4:Y:S04]  /*2d530*/  LDL.LU R178, [R1+0x10bc] ;  /* 0x0010bc0001b27983 */ /* 0x001f280000300800 */
[----:B------:R-:W4:Y:S04]  /*2d540*/  LDL.LU R8, [R1+0x10e0] ;  /* 0x0010e00001087983 */ /* 0x000f280000300800 */
[----:B------:R-:W4:Y:S04]  /*2d550*/  LDL.LU R188, [R1+0x10b4] ;  /* 0x0010b40001bc7983 */ /* 0x000f280000300800 */
[----:B------:R-:W4:Y:S04]  /*2d560*/  LDL.LU R185, [R1+0x10d8] ;  /* 0x0010d80001b97983 */ /* 0x000f280000300800 */
        /* <DEDUP_REMOVED lines=20> */
[----:B------:R0:W-:Y:S04]  /*2d6b0*/  STL [R1+0x10e4], R181 ;  /* 0x0010e4b501007387 */ /* 0x0001e80000100800 */
[----:B0-----:R-:W4:Y:S01]  /*2d6c0*/  LDL.LU R181, [R1+0x10c8] ;  /* 0x0010c80001b57983 */ /* 0x001f220000300800 */
[C---:B------:R-:W-:Y:S02]  /*2d6d0*/  IMAD.X R183, R3.reuse, 0x1, R183, P2 ;  /* 0x0000000103b77824 */ /* 0x040fe400010e06b7 */
[----:B------:R-:W-:Y:S01]  /*2d6e0*/  IMAD.X R17, R3, 0x1, R17, P1 ;  /* 0x0000000103117824 */ /* 0x000fe200008e0611 */
[----:B------:R-:W-:Y:S01]  /*2d6f0*/  STL [R1+0x1110], R20 ;  /* 0x0011101401007387 */ /* 0x000fe20000100800 */
[----:B------:R-:W-:-:S02]  /*2d700*/  IADD3 R16, P1, R6, R16, RZ ;  /* 0x0000001006107210 */ /* 0x000fc40007f3e0ff */
[C---:B------:R-:W-:Y:S01]  /*2d710*/  IADD3 R186, P2, R6.reuse, R186, RZ ;  /* 0x000000ba06ba7210 */ /* 0x040fe20007f5e0ff */
[----:B------:R0:W-:Y:S04]  /*2d720*/  STL [R1+0x1100], R183 ;  /* 0x001100b701007387 */ /* 0x0001e80000100800 */
[----:B------:R-:W-:Y:S04]  /*2d730*/  STL [R1+0x1108], R17 ;  /* 0x0011081101007387 */ /* 0x000fe80000100800 */
[----:B0-----:R-:W4:Y:S04]  /*2d740*/  LDL.LU R183, [R1+0x109c] ;  /* 0x00109c0001b77983 */ /* 0x001f280000300800 */
[----:B------:R-:W-:Y:S04]  /*2d750*/  STL [R1+0x10dc], R16 ;  /* 0x0010dc1001007387 */ /* 0x000fe80000100800 */
[----:B------:R0:W-:Y:S04]  /*2d760*/  STL [R1+0x10d4], R186 ;  /* 0x0010d4ba01007387 */ /* 0x0001e80000100800 */
[----:B0-----:R-:W4:Y:S01]  /*2d770*/  LDL.LU R186, [R1+0x10c0] ;  /* 0x0010c00001ba7983 */ /* 0x001f220000300800 */
[C---:B--2---:R-:W-:Y:S01]  /*2d780*/  IMAD.X R182, R3.reuse, 0x1, R182, P3 ;  /* 0x0000000103b67824 */ /* 0x044fe200018e06b6 */
[----:B---3--:R-:W-:Y:S01]  /*2d790*/  IADD3 R13, P3, R6, R13, RZ ;  /* 0x0000000d060d7210 */ /* 0x008fe20007f7e0ff */
[----:B------:R-:W-:-:S03]  /*2d7a0*/  IMAD.X R12, R3, 0x1, R12, P4 ;  /* 0x00000001030c7824 */ /* 0x000fc600020e060c */
[----:B------:R0:W-:Y:S01]  /*2d7b0*/  STL [R1+0x10f8], R182 ;  /* 0x0010f8b601007387 */ /* 0x0001e20000100800 */
[----:B------:R-:W-:-:S03]  /*2d7c0*/  IADD3 R9, P4, R6, R9, RZ ;  /* 0x0000000906097210 */ /* 0x000fc60007f9e0ff */
[----:B0-----:R-:W2:Y:S04]  /*2d7d0*/  LDL.LU R182, [R1+0x1094] ;  /* 0x0010940001b67983 */ /* 0x001ea80000300800 */
[----:B------:R-:W-:Y:S01]  /*2d7e0*/  STL [R1+0x10cc], R13 ;  /* 0x0010cc0d01007387 */ /* 0x000fe20000100800 */
[----:B----4-:R-:W-:-:S05]  /*2d7f0*/  IMAD.X R179, R3, 0x1, R179, P5 ;  /* 0x0000000103b37824 */ /* 0x010fca00028e06b3 */
[----:B------:R0:W-:Y:S04]  /*2d800*/  STL [R1+0x10e8], R179 ;  /* 0x0010e8b301007387 */ /* 0x0001e80000100800 */
[----:B------:R-:W-:Y:S04]  /*2d810*/  STL [R1+0x10f0], R12 ;  /* 0x0010f00c01007387 */ /* 0x000fe80000100800 */
[----:B0-----:R-:W3:Y:S04]  /*2d820*/  LDL.LU R179, [R1+0x10b8] ;  /* 0x0010b80001b37983 */ /* 0x001ee80000300800 */
[----:B------:R-:W-:Y:S01]  /*2d830*/  STL [R1+0x10c4], R9 ;  /* 0x0010c40901007387 */ /* 0x000fe20000100800 */
[C---:B------:R-:W-:Y:S01]  /*2d840*/  IADD3 R178, P5, R6.reuse, R178, RZ ;  /* 0x000000b206b27210 */ /* 0x040fe20007fbe0ff */
[C---:B------:R-:W-:Y:S01]  /*2d850*/  IMAD.X R8, R3.reuse, 0x1, R8, P6 ;  /* 0x0000000103087824 */ /* 0x040fe200030e0608 */
[----:B------:R-:W-:Y:S01]  /*2d860*/  IADD3 R188, P6, R6, R188, RZ ;  /* 0x000000bc06bc7210 */ /* 0x000fe20007fde0ff */
[----:B------:R-:W-:-:S02]  /*2d870*/  IMAD.X R185, R3, 0x1, R185, P1 ;  /* 0x0000000103b97824 */ /* 0x000fc400008e06b9 */
[----:B------:R0:W-:Y:S04]  /*2d880*/  STL [R1+0x10bc], R178 ;  /* 0x0010bcb201007387 */ /* 0x0001e80000100800 */
[----:B0-----:R-:W4:Y:S04]  /*2d890*/  LDL.LU R178, [R1+0x108c] ;  /* 0x00108c0001b27983 */ /* 0x001f280000300800 */
[----:B------:R-:W-:Y:S01]  /*2d8a0*/  STL [R1+0x10e0], R8 ;  /* 0x0010e00801007387 */ /* 0x000fe20000100800 */
        /* <DEDUP_REMOVED lines=21> */
[----:B0-----:R-:W4:Y:S01]  /*2da00*/  LDL.LU R181, [R1+0x105c] ;  /* 0x00105c0001b57983 */ /* 0x001f220000300800 */
[----:B------:R-:W-:-:S03]  /*2da10*/  IADD3 R183, P3, R6, R183, RZ ;  /* 0x000000b706b77210 */ /* 0x000fc60007f7e0ff */
[----:B------:R-:W4:Y:S04]  /*2da20*/  LDL.LU R187, [R1+0x1080] ;  /* 0x0010800001bb7983 */ /* 0x000f280000300800 */
[----:B------:R0:W-:Y:S01]  /*2da30*/  STL [R1+0x109c], R183 ;  /* 0x00109cb701007387 */ /* 0x0001e20000100800 */
[----:B------:R-:W-:-:S03]  /*2da40*/  IMAD.X R186, R3, 0x1, R186, P4 ;  /* 0x0000000103ba7824 */ /* 0x000fc600020e06ba */
[----:B0-----:R-:W4:Y:S04]  /*2da50*/  LDL.LU R183, [R1+0x1054] ;  /* 0x0010540001b77983 */ /* 0x001f280000300800 */
[----:B------:R-:W4:Y:S04]  /*2da60*/  LDL.LU R13, [R1+0x1078] ;  /* 0x00107800010d7983 */ /* 0x000f280000300800 */
[----:B------:R-:W4:Y:S04]  /*2da70*/  LDL.LU R12, [R1+0x104c] ;  /* 0x00104c00010c7983 */ /* 0x000f280000300800 */
[----:B------:R-:W-:Y:S04]  /*2da80*/  STL [R1+0x10c0], R186 ;  /* 0x0010c0ba01007387 */ /* 0x000fe80000100800 */
[----:B------:R-:W4:Y:S01]  /*2da90*/  LDL.LU R9, [R1+0x1070] ;  /* 0x0010700001097983 */ /* 0x000f220000300800 */
[----:B--2---:R-:W-:-:S05]  /*2daa0*/  IADD3 R182, P4, R6, R182, RZ ;  /* 0x000000b606b67210 */ /* 0x004fca0007f9e0ff */
[----:B------:R0:W-:Y:S04]  /*2dab0*/  STL [R1+0x1094], R182 ;  /* 0x001094b601007387 */ /* 0x0001e80000100800 */
[----:B0-----:R-:W2:Y:S01]  /*2dac0*/  LDL.LU R182, [R1+0x1044] ;  /* 0x0010440001b67983 */ /* 0x001ea20000300800 */
[----:B---3--:R-:W-:-:S05]  /*2dad0*/  IMAD.X R179, R3, 0x1, R179, P5 ;  /* 0x0000000103b37824 */ /* 0x008fca00028e06b3 */
[----:B------:R0:W-:Y:S04]  /*2dae0*/  STL [R1+0x10b8], R179 ;  /* 0x0010b8b301007387 */ /* 0x0001e80000100800 */
[----:B0-----:R-:W3:Y:S04]  /*2daf0*/  LDL.LU R179, [R1+0x1068] ;  /* 0x0010680001b37983 */ /* 0x001ee80000300800 */
[----:B------:R-:W3:Y:S04]  /*2db00*/  LDL.LU R8, [R1+0x103c] ;  /* 0x00103c0001087983 */ /* 0x000ee80000300800 */
[----:B------:R-:W3:Y:S04]  /*2db10*/  LDL.LU R188, [R1+0x1060] ;  /* 0x0010600001bc7983 */ /* 0x000ee80000300800 */
[----:B------:R-:W3:Y:S01]  /*2db20*/  LDL.LU R186, [R1+0x1034] ;  /* 0x0010340001ba7983 */ /* 0x000ee20000300800 */
[----:B----4-:R-:W-:Y:S01]  /*2db30*/  IADD3 R178, P5, R6, R178, RZ ;  /* 0x000000b206b27210 */ /* 0x010fe20007fbe0ff */
[----:B------:R-:W-:-:S04]  /*2db40*/  IMAD.X R157, R3, 0x1, R157, P6 ;  /* 0x00000001039d7824 */ /* 0x000fc800030e069d */
[----:B------:R0:W-:Y:S01]  /*2db50*/  STL [R1+0x108c], R178 ;  /* 0x00108cb201007387 */ /* 0x0001e20000100800 */
[C---:B------:R-:W-:Y:S01]  /*2db60*/  IADD3 R156, P6, R6.reuse, R156, RZ ;  /* 0x0000009c069c7210 */ /* 0x040fe20007fde0ff */
[C---:B------:R-:W-:Y:S01]  /*2db70*/  IMAD.X R153, R3.reuse, 0x1, R153, P1 ;  /* 0x0000000103997824 */ /* 0x040fe200008e0699 */
[C---:B------:R-:W-:Y:S01]  /*2db80*/  IADD3 R152, P1, R6.reuse, R152, RZ ;  /* 0x0000009806987210 */ /* 0x040fe20007f3e0ff */
[----:B------:R-:W-:Y:S01]  /*2db90*/  IMAD.X R21, R3, 0x1, R21, P2 ;  /* 0x0000000103157824 */ /* 0x000fe200010e0615 */
[----:B0-----:R-:W4:Y:S01]  /*2dba0*/  LDL.LU R178, [R1+0x1058] ;  /* 0x0010580001b27983 */ /* 0x001f220000300800 */
[----:B------:R-:W-:-:S03]  /*2dbb0*/  IADD3 R185, P2, R6, R185, RZ ;  /* 0x000000b906b97210 */ /* 0x000fc60007f5e0ff */
        /* <DEDUP_REMOVED lines=18> */
[----:B------:R0:W-:Y:S04]  /*2dce0*/  STL [R1+0x105c], R181 ;  /* 0x00105cb501007387 */ /* 0x0001e80000100800 */
[----:B------:R-:W-:Y:S04]  /*2dcf0*/  STL [R1+0x1064], R17 ;  /* 0x0010641101007387 */ /* 0x000fe80000100800 */
[----:B0-----:R-:W4:Y:S01]  /*2dd00*/  LDL.LU R181, [R1+0x1048] ;  /* 0x0010480001b57983 */ /* 0x001f220000300800 */
[----:B------:R-:W-:Y:S01]  /*2dd10*/  IMAD.X R187, R3, 0x1, R187, P6 ;  /* 0x0000000103bb7824 */ /* 0x000fe200030e06bb */
[----:B------:R-:W-:-:S02]  /*2dd20*/  IADD3 R183, P6, R6, R183, RZ ;  /* 0x000000b706b77210 */ /* 0x000fc40007fde0ff */
[----:B------:R-:W-:Y:S01]  /*2dd30*/  STL [R1+0x1088], R16 ;  /* 0x0010881001007387 */ /* 0x000fe20000100800 */
[C---:B------:R-:W-:Y:S02]  /*2dd40*/  IMAD.X R13, R3.reuse, 0x1, R13, P1 ;  /* 0x00000001030d7824 */ /* 0x040fe400008e060d */
[----:B------:R-:W-:Y:S01]  /*2dd50*/  IMAD.X R9, R3, 0x1, R9, P2 ;  /* 0x0000000103097824 */ /* 0x000fe200010e0609 */
[----:B------:R0:W-:Y:S01]  /*2dd60*/  STL [R1+0x1080], R187 ;  /* 0x001080bb01007387 */ /* 0x0001e20000100800 */
[----:B------:R-:W-:-:S03]  /*2dd70*/  IADD3 R12, P1, R6, R12, RZ ;  /* 0x0000000c060c7210 */ /* 0x000fc60007f3e0ff */
[----:B0-----:R-:W4:Y:S04]  /*2dd80*/  LDL.LU R187, [R1+0x101c] ;  /* 0x00101c0001bb7983 */ /* 0x001f280000300800 */
[----:B------:R0:W-:Y:S04]  /*2dd90*/  STL [R1+0x1054], R183 ;  /* 0x001054b701007387 */ /* 0x0001e80000100800 */
[----:B0-----:R-:W4:Y:S04]  /*2dda0*/  LDL.LU R183, [R1+0x1040] ;  /* 0x0010400001b77983 */ /* 0x001f280000300800 */
[----:B------:R-:W-:Y:S01]  /*2ddb0*/  STL [R1+0x1078], R13 ;  /* 0x0010780d01007387 */ /* 0x000fe20000100800 */
[----:B--2---:R-:W-:-:S05]  /*2ddc0*/  IADD3 R182, P2, R6, R182, RZ ;  /* 0x000000b606b67210 */ /* 0x004fca0007f5e0ff */
[----:B------:R0:W-:Y:S04]  /*2ddd0*/  STL [R1+0x1044], R182 ;  /* 0x001044b601007387 */ /* 0x0001e80000100800 */
[----:B------:R-:W-:Y:S04]  /*2dde0*/  STL [R1+0x104c], R12 ;  /* 0x00104c0c01007387 */ /* 0x000fe80000100800 */
[----:B0-----:R-:W2:Y:S04]  /*2ddf0*/  LDL.LU R182, [R1+0x1014] ;  /* 0x0010140001b67983 */ /* 0x001ea80000300800 */
[----:B------:R-:W-:Y:S01]  /*2de00*/  STL [R1+0x1070], R9 ;  /* 0x0010700901007387 */ /* 0x000fe20000100800 */
[C---:B---3--:R-:W-:Y:S01]  /*2de10*/  IMAD.X R179, R3.reuse, 0x1, R179, P3 ;  /* 0x0000000103b37824 */ /* 0x048fe200018e06b3 */
[C---:B------:R-:W-:Y:S01]  /*2de20*/  IADD3 R8, P3, R6.reuse, R8, RZ ;  /* 0x0000000806087210 */ /* 0x040fe20007f7e0ff */
[----:B------:R-:W-:Y:S01]  /*2de30*/  IMAD.X R188, R3, 0x1, R188, P4 ;  /* 0x0000000103bc7824 */ /* 0x000fe200020e06bc */
[----:B------:R-:W-:-:S02]  /*2de40*/  IADD3 R186, P4, R6, R186, RZ ;  /* 0x000000ba06ba7210 */ /* 0x000fc40007f9e0ff */
[----:B------:R0:W-:Y:S04]  /*2de50*/  STL [R1+0x1068], R179 ;  /* 0x001068b301007387 */ /* 0x0001e80000100800 */
[----:B0-----:R-:W3:Y:S04]  /*2de60*/  LDL.LU R179, [R1+0x1038] ;  /* 0x0010380001b37983 */ /* 0x001ee80000300800 */
[----:B------:R-:W-:Y:S04]  /*2de70*/  STL [R1+0x103c], R8 ;  /* 0x00103c0801007387 */ /* 0x000fe80000100800 */
        /* <DEDUP_REMOVED lines=15> */
[----:B------:R1:W-:Y:S04]  /*2df70*/  STL [R1+0x102c], R185 ;  /* 0x00102cb901007387 */ /* 0x0003e80000100800 */
[----:B0-----:R-:W4:Y:S04]  /*2df80*/  LDL.LU R180, [R1+0xfec] ;  /* 0x000fec0001b47983 */ /* 0x001f280000300800 */
[----:B------:R-:W4:Y:S04]  /*2df90*/  LDL.LU R17, [R1+0x1010] ;  /* 0x0010100001117983 */ /* 0x000f280000300800 */
[----:B------:R-:W4:Y:S04]  /*2dfa0*/  LDL.LU R16, [R1+0xfe4] ;  /* 0x000fe40001107983 */ /* 0x000f280000300800 */
[----:B-1----:R-:W4:Y:S01]  /*2dfb0*/  LDL.LU R185, [R1+0x1008] ;  /* 0x0010080001b97983 */ /* 0x002f220000300800 */
[----:B------:R-:W-:-:S05]  /*2dfc0*/  IADD3 R184, P6, R6, R184, RZ ;  /* 0x000000b806b87210 */ /* 0x000fca0007fde0ff */
[----:B------:R0:W-:Y:S01]  /*2dfd0*/  STL [R1+0x1024], R184 ;  /* 0x001024b801007387 */ /* 0x0001e20000100800 */
[----:B------:R-:W-:-:S03]  /*2dfe0*/  IMAD.X R181, R3, 0x1, R181, P1 ;  /* 0x0000000103b57824 */ /* 0x000fc600008e06b5 */
[----:B0-----:R-:W4:Y:S04]  /*2dff0*/  LDL.LU R184, [R1+0xfdc] ;  /* 0x000fdc0001b87983 */ /* 0x001f280000300800 */
[----:B------:R0:W-:Y:S04]  /*2e000*/  STL [R1+0x1048], R181 ;  /* 0x001048b501007387 */ /* 0x0001e80000100800 */
[----:B0-----:R-:W4:Y:S04]  /*2e010*/  LDL.LU R181, [R1+0x1000] ;  /* 0x0010000001b57983 */ /* 0x001f280000300800 */
[----:B------:R-:W4:Y:S04]  /*2e020*/  LDL.LU R13, [R1+0xfd4] ;  /* 0x000fd400010d7983 */ /* 0x000f280000300800 */
[----:B------:R-:W4:Y:S01]  /*2e030*/  LDL.LU R12, [R1+0xff8] ;  /* 0x000ff800010c7983 */ /* 0x000f220000300800 */
[----:B------:R-:W-:-:S05]  /*2e040*/  IADD3 R187, P1, R6, R187, RZ ;  /* 0x000000bb06bb7210 */ /* 0x000fca0007f3e0ff */
[----:B------:R-:W-:Y:S04]  /*2e050*/  STL [R1+0x101c], R187 ;  /* 0x00101cbb01007387 */ /* 0x000fe80000100800 */
[----:B------:R-:W4:Y:S01]  /*2e060*/  LDL.LU R9, [R1+0xfcc] ;  /* 0x000fcc0001097983 */ /* 0x000f220000300800 */
[----:B------:R-:W-:-:S05]  /*2e070*/  IMAD.X R183, R3, 0x1, R183, P2 ;  /* 0x0000000103b77824 */ /* 0x000fca00010e06b7 */
[----:B------:R0:W-:Y:S04]  /*2e080*/  STL [R1+0x1040], R183 ;  /* 0x001040b701007387 */ /* 0x0001e80000100800 */
[----:B0-----:R-:W4:Y:S01]  /*2e090*/  LDL.LU R183, [R1+0xff0] ;  /* 0x000ff00001b77983 */ /* 0x001f220000300800 */
[----:B--2---:R-:W-:-:S05]  /*2e0a0*/  IADD3 R182, P2, R6, R182, RZ ;  /* 0x000000b606b67210 */ /* 0x004fca0007f5e0ff */
[----:B------:R0:W-:Y:S04]  /*2e0b0*/  STL [R1+0x1014], R182 ;  /* 0x001014b601007387 */ /* 0x0001e80000100800 */
[----:B0-----:R-:W2:Y:S04]  /*2e0c0*/  LDL.LU R182, [R1+0xfc4] ;  /* 0x000fc40001b67983 */ /* 0x001ea80000300800 */
[----:B------:R-:W2:Y:S04]  /*2e0d0*/  LDL.LU R8, [R1+0xfe8] ;  /* 0x000fe80001087983 */ /* 0x000ea80000300800 */
[----:B------:R-:W2:Y:S04]  /*2e0e0*/  LDL.LU R188, [R1+0xfbc] ;  /* 0x000fbc0001bc7983 */ /* 0x000ea80000300800 */
[----:B------:R-:W2:Y:S01]  /*2e0f0*/  LDL.LU R187, [R1+0xfe0] ;  /* 0x000fe00001bb7983 */ /* 0x000ea20000300800 */
[C---:B---3--:R-:W-:Y:S01]  /*2e100*/  IMAD.X R179, R3.reuse, 0x1, R179, P3 ;  /* 0x0000000103b37824 */ /* 0x048fe200018e06b3 */
[----:B------:R-:W-:Y:S01]  /*2e110*/  IADD3 R157, P3, R6, R157, RZ ;  /* 0x0000009d069d7210 */ /* 0x000fe20007f7e0ff */
[----:B------:R-:W-:-:S03]  /*2e120*/  IMAD.X R156, R3, 0x1, R156, P4 ;  /* 0x00000001039c7824 */ /* 0x000fc600020e069c */
[----:B------:R0:W-:Y:S01]  /*2e130*/  STL [R1+0x1038], R179 ;  /* 0x001038b301007387 */ /* 0x0001e20000100800 */
[C---:B------:R-:W-:Y:S01]  /*2e140*/  IADD3 R153, P4, R6.reuse, R153, RZ ;  /* 0x0000009906997210 */ /* 0x040fe20007f9e0ff */
[C---:B----4-:R-:W-:Y:S01]  /*2e150*/  IMAD.X R152, R3.reuse, 0x1, R152, P5 ;  /* 0x0000000103987824 */ /* 0x050fe200028e0698 */
[----:B------:R-:W-:Y:S01]  /*2e160*/  IADD3 R21, P5, R6, R21, RZ ;  /* 0x0000001506157210 */ /* 0x000fe20007fbe0ff */
[----:B0-----:R-:W3:Y:S01]  /*2e170*/  LDL.LU R179, [R1+0xfb4] ;  /* 0x000fb40001b37983 */ /* 0x001ee20000300800 */
[----:B------:R-:W-:-:S03]  /*2e180*/  IMAD.X R186, R3, 0x1, R186, P6 ;  /* 0x0000000103ba7824 */ /* 0x000fc600030e06ba */
        /* <DEDUP_REMOVED lines=14> */
[C---:B------:R-:W-:Y:S02]  /*2e270*/  IMAD.X R185, R3.reuse, 0x1, R185, P3 ;  /* 0x0000000103b97824 */ /* 0x040fe400018e06b9 */
[C---:B------:R-:W-:Y:S01]  /*2e280*/  IMAD.X R17, R3.reuse, 0x1, R17, P2 ;  /* 0x0000000103117824 */ /* 0x040fe200010e0611 */
[----:B------:R-:W-:Y:S01]  /*2e290*/  STL [R1+0x1018], R20 ;  /* 0x0010181401007387 */ /* 0x000fe20000100800 */
[C---:B------:R-:W-:Y:S02]  /*2e2a0*/  IADD3 R16, P2, R6.reuse, R16, RZ ;  /* 0x0000001006107210 */ /* 0x040fe40007f5e0ff */
[----:B------:R-:W-:Y:S01]  /*2e2b0*/  IADD3 R184, P3, R6, R184, RZ ;  /* 0x000000b806b87210 */ /* 0x000fe20007f7e0ff */
[----:B------:R0:W-:Y:S04]  /*2e2c0*/  STL [R1+0x1008], R185 ;  /* 0x001008b901007387 */ /* 0x0001e80000100800 */
[----:B------:R-:W-:Y:S01]  /*2e2d0*/  STL [R1+0x1010], R17 ;  /* 0x0010101101007387 */ /* 0x000fe20000100800 */
[----:B------:R-:W-:-:S03]  /*2e2e0*/  IMAD.X R181, R3, 0x1, R181, P4 ;  /* 0x0000000103b57824 */ /* 0x000fc600020e06b5 */
[----:B0-----:R-:W4:Y:S04]  /*2e2f0*/  LDL.LU R185, [R1+0xfa4] ;  /* 0x000fa40001b97983 */ /* 0x001f280000300800 */
[----:B------:R-:W-:Y:S04]  /*2e300*/  STL [R1+0xfe4], R16 ;  /* 0x000fe41001007387 */ /* 0x000fe80000100800 */
[----:B------:R0:W-:Y:S04]  /*2e310*/  STL [R1+0xfdc], R184 ;  /* 0x000fdcb801007387 */ /* 0x0001e80000100800 */
[----:B0-----:R-:W4:Y:S04]  /*2e320*/  LDL.LU R184, [R1+0xfc8] ;  /* 0x000fc80001b87983 */ /* 0x001f280000300800 */
[----:B------:R0:W-:Y:S04]  /*2e330*/  STL [R1+0x1000], R181 ;  /* 0x001000b501007387 */ /* 0x0001e80000100800 */
[----:B0-----:R-:W4:Y:S01]  /*2e340*/  LDL.LU R181, [R1+0xf9c] ;  /* 0x000f9c0001b57983 */ /* 0x001f220000300800 */
[----:B------:R-:W-:Y:S01]  /*2e350*/  IADD3 R13, P4, R6, R13, RZ ;  /* 0x0000000d060d7210 */ /* 0x000fe20007f9e0ff */
[----:B------:R-:W-:-:S02]  /*2e360*/  IMAD.X R12, R3, 0x1, R12, P5 ;  /* 0x00000001030c7824 */ /* 0x000fc400028e060c */
[C---:B------:R-:W-:Y:S01]  /*2e370*/  IMAD.X R183, R3.reuse, 0x1, R183, P6 ;  /* 0x0000000103b77824 */ /* 0x040fe200030e06b7 */
[C---:B------:R-:W-:Y:S01]  /*2e380*/  IADD3 R9, P5, R6.reuse, R9, RZ ;  /* 0x0000000906097210 */ /* 0x040fe20007fbe0ff */
[----:B------:R-:W-:Y:S04]  /*2e390*/  STL [R1+0xfd4], R13 ;  /* 0x000fd40d01007387 */ /* 0x000fe80000100800 */
[----:B------:R0:W-:Y:S04]  /*2e3a0*/  STL [R1+0xff0], R183 ;  /* 0x000ff0b701007387 */ /* 0x0001e80000100800 */
[----:B------:R-:W-:Y:S04]  /*2e3b0*/  STL [R1+0xff8], R12 ;  /* 0x000ff80c01007387 */ /* 0x000fe80000100800 */
[----:B0-----:R-:W4:Y:S04]  /*2e3c0*/  LDL.LU R183, [R1+0xfc0] ;  /* 0x000fc00001b77983 */ /* 0x001f280000300800 */
[----:B------:R-:W-:Y:S01]  /*2e3d0*/  STL [R1+0xfcc], R9 ;  /* 0x000fcc0901007387 */ /* 0x000fe20000100800 */
[C---:B--2---:R-:W-:Y:S01]  /*2e3e0*/  IADD3 R182, P6, R6.reuse, R182, RZ ;  /* 0x000000b606b67210 */ /* 0x044fe20007fde0ff */
[C---:B------:R-:W-:Y:S01]  /*2e3f0*/  IMAD.X R8, R3.reuse, 0x1, R8, P1 ;  /* 0x0000000103087824 */ /* 0x040fe200008e0608 */
[----:B------:R-:W-:Y:S01]  /*2e400*/  IADD3 R188, P1, R6, R188, RZ ;  /* 0x000000bc06bc7210 */ /* 0x000fe20007f3e0ff */
[----:B------:R-:W-:-:S02]  /*2e410*/  IMAD.X R187, R3, 0x1, R187, P2 ;  /* 0x0000000103bb7824 */ /* 0x000fc400010e06bb */
[----:B------:R0:W-:Y:S04]  /*2e420*/  STL [R1+0xfc4], R182 ;  /* 0x000fc4b601007387 */ /* 0x0001e80000100800 */
[----:B0-----:R-:W2:Y:S04]  /*2e430*/  LDL.LU R182, [R1+0xf94] ;  /* 0x000f940001b67983 */ /* 0x001ea80000300800 */
[----:B------:R-:W-:Y:S04]  /*2e440*/  STL [R1+0xfe8], R8 ;  /* 0x000fe80801007387 */ /* 0x000fe80000100800 */
        /* <DEDUP_REMOVED lines=31> */
[----:B------:R-:W-:-:S05]  /*2e640*/  IADD3 R181, P5, R6, R181, RZ ;  /* 0x000000b506b57210 */ /* 0x000fca0007fbe0ff */
[----:B------:R0:W-:Y:S04]  /*2e650*/  STL [R1+0xf9c], R181 ;  /* 0x000f9cb501007387 */ /* 0x0001e80000100800 */
[----:B0-----:R-:W4:Y:S04]  /*2e660*/  LDL.LU R181, [R1+0xf4c] ;  /* 0x000f4c0001b57983 */ /* 0x001f280000300800 */
[----:B------:R-:W4:Y:S01]  /*2e670*/  LDL.LU R184, [R1+0xf70] ;  /* 0x000f700001b87983 */ /* 0x000f220000300800 */
[----:B------:R-:W-:-:S03]  /*2e680*/  IMAD.X R183, R3, 0x1, R183, P6 ;  /* 0x0000000103b77824 */ /* 0x000fc600030e06b7 */
[----:B------:R-:W4:Y:S04]  /*2e690*/  LDL.LU R186, [R1+0xf44] ;  /* 0x000f440001ba7983 */ /* 0x000f280000300800 */
[----:B------:R0:W-:Y:S04]  /*2e6a0*/  STL [R1+0xfc0], R183 ;  /* 0x000fc0b701007387 */ /* 0x0001e80000100800 */
[----:B0-----:R-:W4:Y:S01]  /*2e6b0*/  LDL.LU R183, [R1+0xf68] ;  /* 0x000f680001b77983 */ /* 0x001f220000300800 */
[C---:B--2---:R-:W-:Y:S01]  /*2e6c0*/  IADD3 R182, P6, R6.reuse, R182, RZ ;  /* 0x000000b606b67210 */ /* 0x044fe20007fde0ff */
[----:B------:R-:W-:Y:S01]  /*2e6d0*/  IMAD.X R156, R3, 0x1, R156, P1 ;  /* 0x00000001039c7824 */ /* 0x000fe200008e069c */
[----:B------:R-:W-:-:S03]  /*2e6e0*/  IADD3 R153, P1, R6, R153, RZ ;  /* 0x0000009906997210 */ /* 0x000fc60007f3e0ff */
[----:B------:R0:W-:Y:S01]  /*2e6f0*/  STL [R1+0xf94], R182 ;  /* 0x000f94b601007387 */ /* 0x0001e20000100800 */
[C---:B------:R-:W-:Y:S01]  /*2e700*/  IMAD.X R152, R3.reuse, 0x1, R152, P2 ;  /* 0x0000000103987824 */ /* 0x040fe200010e0698 */
[C---:B---3--:R-:W-:Y:S01]  /*2e710*/  IADD3 R21, P2, R6.reuse, R21, RZ ;  /* 0x0000001506157210 */ /* 0x048fe20007f5e0ff */
[----:B------:R-:W-:Y:S01]  /*2e720*/  IMAD.X R20, R3, 0x1, R20, P3 ;  /* 0x0000000103147824 */ /* 0x000fe200018e0614 */
[----:B0-----:R-:W2:Y:S01]  /*2e730*/  LDL.LU R182, [R1+0xf3c] ;  /* 0x000f3c0001b67983 */ /* 0x001ea20000300800 */
[----:B------:R-:W-:-:S03]  /*2e740*/  IADD3 R187, P3, R6, R187, RZ ;  /* 0x000000bb06bb7210 */ /* 0x000fc60007f7e0ff */
        /* <DEDUP_REMOVED lines=29> */
[----:B------:R0:W-:Y:S01]  /*2e920*/  STL [R1+0xf5c], R185 ;  /* 0x000f5cb901007387 */ /* 0x0001e20000100800 */
[----:B------:R-:W-:-:S03]  /*2e930*/  IADD3 R181, P3, R6, R181, RZ ;  /* 0x000000b506b57210 */ /* 0x000fc60007f7e0ff */
[----:B0-----:R-:W4:Y:S04]  /*2e940*/  LDL.LU R185, [R1+0xf24] ;  /* 0x000f240001b97983 */ /* 0x001f280000300800 */
[----:B------:R-:W-:Y:S04]  /*2e950*/  STL [R1+0xf80], R12 ;  /* 0x000f800c01007387 */ /* 0x000fe80000100800 */
[----:B------:R0:W-:Y:S04]  /*2e960*/  STL [R1+0xf4c], R181 ;  /* 0x000f4cb501007387 */ /* 0x0001e80000100800 */
[----:B------:R-:W-:Y:S04]  /*2e970*/  STL [R1+0xf54], R9 ;  /* 0x000f540901007387 */ /* 0x000fe80000100800 */
[----:B0-----:R-:W4:Y:S01]  /*2e980*/  LDL.LU R181, [R1+0xf48] ;  /* 0x000f480001b57983 */ /* 0x001f220000300800 */
[----:B------:R-:W-:-:S02]  /*2e990*/  IMAD.X R184, R3, 0x1, R184, P4 ;  /* 0x0000000103b87824 */ /* 0x000fc400020e06b8 */
[----:B------:R-:W-:Y:S01]  /*2e9a0*/  IMAD.X R183, R3, 0x1, R183, P5 ;  /* 0x0000000103b77824 */ /* 0x000fe200028e06b7 */
[----:B------:R-:W-:Y:S01]  /*2e9b0*/  STL [R1+0xf78], R8 ;  /* 0x000f780801007387 */ /* 0x000fe20000100800 */
[----:B------:R-:W-:-:S03]  /*2e9c0*/  IADD3 R186, P4, R6, R186, RZ ;  /* 0x000000ba06ba7210 */ /* 0x000fc60007f9e0ff */
[----:B------:R0:W-:Y:S04]  /*2e9d0*/  STL [R1+0xf70], R184 ;  /* 0x000f70b801007387 */ /* 0x0001e80000100800 */
[----:B0-----:R-:W4:Y:S04]  /*2e9e0*/  LDL.LU R184, [R1+0xf1c] ;  /* 0x000f1c0001b87983 */ /* 0x001f280000300800 */
[----:B------:R0:W-:Y:S04]  /*2e9f0*/  STL [R1+0xf68], R183 ;  /* 0x000f68b701007387 */ /* 0x0001e80000100800 */
[----:B0-----:R-:W4:Y:S04]  /*2ea00*/  LDL.LU R183, [R1+0xf40] ;  /* 0x000f400001b77983 */ /* 0x001f280000300800 */
[----:B------:R0:W-:Y:S04]  /*2ea10*/  STL [R1+0xf44], R186 ;  /* 0x000f44ba01007387 */ /* 0x0001e80000100800 */
[----:B------:R-:W4:Y:S04]  /*2ea20*/  LDL.LU R156, [R1+0xf14] ;  /* 0x000f1400019c7983 */ /* 0x000f280000300800 */
[----:B------:R-:W4:Y:S04]  /*2ea30*/  LDL.LU R153, [R1+0xf38] ;  /* 0x000f380001997983 */ /* 0x000f280000300800 */
        /* <DEDUP_REMOVED lines=22> */
[----:B------:R-:W-:-:S03]  /*2eba0*/  IMAD.X R188, R3, 0x1, R188, P2 ;  /* 0x0000000103bc7824 */ /* 0x000fc600010e06bc */
[----:B------:R-:W4:Y:S04]  /*2ebb0*/  LDL.LU R12, [R1+0xedc] ;  /* 0x000edc00010c7983 */ /* 0x000f280000300800 */
[----:B------:R-:W4:Y:S04]  /*2ebc0*/  LDL.LU R9, [R1+0xf00] ;  /* 0x000f000001097983 */ /* 0x000f280000300800 */
[----:B------:R-:W-:Y:S04]  /*2ebd0*/  STL [R1+0xf50], R188 ;  /* 0x000f50bc01007387 */ /* 0x000fe80000100800 */
[----:B------:R-:W4:Y:S01]  /*2ebe0*/  LDL.LU R8, [R1+0xed4] ;  /* 0x000ed40001087983 */ /* 0x000f220000300800 */
[----:B------:R-:W-:-:S05]  /*2ebf0*/  IADD3 R185, P2, R6, R185, RZ ;  /* 0x000000b906b97210 */ /* 0x000fca0007f5e0ff */
[----:B------:R0:W-:Y:S01]  /*2ec00*/  STL [R1+0xf24], R185 ;  /* 0x000f24b901007387 */ /* 0x0001e20000100800 */
[----:B------:R-:W-:-:S03]  /*2ec10*/  IMAD.X R181, R3, 0x1, R181, P3 ;  /* 0x0000000103b57824 */ /* 0x000fc600018e06b5 */
[----:B0-----:R-:W4:Y:S04]  /*2ec20*/  LDL.LU R185, [R1+0xef8] ;  /* 0x000ef80001b97983 */ /* 0x001f280000300800 */
[----:B------:R0:W-:Y:S04]  /*2ec30*/  STL [R1+0xf48], R181 ;  /* 0x000f48b501007387 */ /* 0x0001e80000100800 */
[----:B0-----:R-:W4:Y:S04]  /*2ec40*/  LDL.LU R181, [R1+0xecc] ;  /* 0x000ecc0001b57983 */ /* 0x001f280000300800 */
[----:B------:R-:W4:Y:S01]  /*2ec50*/  LDL.LU R188, [R1+0xef0] ;  /* 0x000ef00001bc7983 */ /* 0x000f220000300800 */
[----:B------:R-:W-:-:S05]  /*2ec60*/  IADD3 R184, P3, R6, R184, RZ ;  /* 0x000000b806b87210 */ /* 0x000fca0007f7e0ff */
        /* <DEDUP_REMOVED lines=38> */
[----:B0-----:R-:W4:Y:S01]  /*2eed0*/  LDL.LU R180, [R1+0xed0] ;  /* 0x000ed00001b47983 */ /* 0x001f220000300800 */
[C---:B------:R-:W-:Y:S01]  /*2eee0*/  IADD3 R12, P5, R6.reuse, R12, RZ ;  /* 0x0000000c060c7210 */ /* 0x040fe20007fbe0ff */
[----:B------:R-:W-:Y:S01]  /*2eef0*/  IMAD.X R9, R3, 0x1, R9, P6 ;  /* 0x0000000103097824 */ /* 0x000fe200030e0609 */
[----:B------:R-:W-:-:S03]  /*2ef00*/  IADD3 R8, P6, R6, R8, RZ ;  /* 0x0000000806087210 */ /* 0x000fc60007fde0ff */
[----:B------:R-:W-:Y:S01]  /*2ef10*/  STL [R1+0xedc], R12 ;  /* 0x000edc0c01007387 */ /* 0x000fe20000100800 */
[----:B------:R-:W-:-:S05]  /*2ef20*/  IMAD.X R185, R3, 0x1, R185, P1 ;  /* 0x0000000103b97824 */ /* 0x000fca00008e06b9 */
[----:B------:R0:W-:Y:S04]  /*2ef30*/  STL [R1+0xef8], R185 ;  /* 0x000ef8b901007387 */ /* 0x0001e80000100800 */
[----:B------:R-:W-:Y:S01]  /*2ef40*/  STL [R1+0xf00], R9 ;  /* 0x000f000901007387 */ /* 0x000fe20000100800 */
[----:B------:R-:W-:-:S03]  /*2ef50*/  IADD3 R181, P1, R6, R181, RZ ;  /* 0x000000b506b57210 */ /* 0x000fc60007f3e0ff */
[----:B0-----:R-:W4:Y:S04]  /*2ef60*/  LDL.LU R185, [R1+0xea4] ;  /* 0x000ea40001b97983 */ /* 0x001f280000300800 */
[----:B------:R-:W-:Y:S04]  /*2ef70*/  STL [R1+0xed4], R8 ;  /* 0x000ed40801007387 */ /* 0x000fe80000100800 */
[----:B------:R0:W-:Y:S04]  /*2ef80*/  STL [R1+0xecc], R181 ;  /* 0x000eccb501007387 */ /* 0x0001e80000100800 */
[----:B0-----:R-:W4:Y:S01]  /*2ef90*/  LDL.LU R181, [R1+0xec8] ;  /* 0x000ec80001b57983 */ /* 0x001f220000300800 */
[----:B------:R-:W-:Y:S01]  /*2efa0*/  IMAD.X R188, R3, 0x1, R188, P2 ;  /* 0x0000000103bc7824 */ /* 0x000fe200010e06bc */
[----:B------:R-:W-:-:S05]  /*2efb0*/  IADD3 R184, P2, R6, R184, RZ ;  /* 0x000000b806b87210 */ /* 0x000fca0007f5e0ff */
[----:B------:R0:W-:Y:S01]  /*2efc0*/  STL [R1+0xec4], R184 ;  /* 0x000ec4b801007387 */ /* 0x0001e20000100800 */
[----:B------:R-:W-:-:S03]  /*2efd0*/  IMAD.X R183, R3, 0x1, R183, P3 ;  /* 0x0000000103b77824 */ /* 0x000fc600018e06b7 */
[----:B0-----:R-:W4:Y:S04]  /*2efe0*/  LDL.LU R184, [R1+0xe9c] ;  /* 0x000e9c0001b87983 */ /* 0x001f280000300800 */
[----:B------:R0:W-:Y:S04]  /*2eff0*/  STL [R1+0xef0], R188 ;  /* 0x000ef0bc01007387 */ /* 0x0001e80000100800 */
[----:B------:R-:W4:Y:S04]  /*2f000*/  LDL.LU R156, [R1+0xec0] ;  /* 0x000ec000019c7983 */ /* 0x000f280000300800 */
[----:B------:R-:W4:Y:S04]  /*2f010*/  LDL.LU R153, [R1+0xe94] ;  /* 0x000e940001997983 */ /* 0x000f280000300800 */
        /* <DEDUP_REMOVED lines=21> */
[----:B0-----:R-:W4:Y:S04]  /*2f170*/  LDL.LU R178, [R1+0x644] ;  /* 0x0006440001b27983 */ /* 0x001f280000300800 */
[----:B------:R-:W4:Y:S04]  /*2f180*/  LDL.LU R12, [R1+0xe88] ;  /* 0x000e8800010c7983 */ /* 0x000f280000300800 */
[----:B------:R-:W4:Y:S04]  /*2f190*/  LDL.LU R9, [R1+0x63c] ;  /* 0x00063c0001097983 */ /* 0x000f280000300800 */
[----:B------:R-:W-:Y:S04]  /*2f1a0*/  STL [R1+0xeac], R187 ;  /* 0x000eacbb01007387 */ /* 0x000fe80000100800 */
[----:B------:R-:W4:Y:S01]  /*2f1b0*/  LDL.LU R8, [R1+0x660] ;  /* 0x0006600001087983 */ /* 0x000f220000300800 */
[----:B------:R-:W-:-:S05]  /*2f1c0*/  IMAD.X R180, R3, 0x1, R180, P6 ;  /* 0x0000000103b47824 */ /* 0x000fca00030e06b4 */
[----:B------:R0:W-:Y:S04]  /*2f1d0*/  STL [R1+0xed0], R180 ;  /* 0x000ed0b401007387 */ /* 0x0001e80000100800 */
[----:B0-----:R-:W4:Y:S01]  /*2f1e0*/  LDL.LU R180, [R1+0x634] ;  /* 0x0006340001b47983 */ /* 0x001f220000300800 */
[----:B------:R-:W-:-:S05]  /*2f1f0*/  IADD3 R185, P6, R6, R185, RZ ;  /* 0x000000b906b97210 */ /* 0x000fca0007fde0ff */
[----:B------:R0:W-:Y:S01]  /*2f200*/  STL [R1+0xea4], R185 ;  /* 0x000ea4b901007387 */ /* 0x0001e20000100800 */
[----:B------:R-:W-:-:S03]  /*2f210*/  IMAD.X R181, R3, 0x1, R181, P1 ;  /* 0x0000000103b57824 */ /* 0x000fc600008e06b5 */
[----:B0-----:R-:W4:Y:S04]  /*2f220*/  LDL.LU R185, [R1+0x658] ;  /* 0x0006580001b97983 */ /* 0x001f280000300800 */
[----:B------:R-:W4:Y:S04]  /*2f230*/  LDL.LU R187, [R1+0x62c] ;  /* 0x00062c0001bb7983 */ /* 0x000f280000300800 */
[----:B------:R0:W-:Y:S04]  /*2f240*/  STL [R1+0xec8], R181 ;  /* 0x000ec8b501007387 */ /* 0x0001e80000100800 */
[----:B0-----:R-:W4:Y:S01]  /*2f250*/  LDL.LU R181, [R1+0x650] ;  /* 0x0006500001b57983 */ /* 0x001f220000300800 */
[C---:B------:R-:W-:Y:S01]  /*2f260*/  IADD3 R184, P1, R6.reuse, R184, RZ ;  /* 0x000000b806b87210 */ /* 0x040fe20007f3e0ff */
[C---:B------:R-:W-:Y:S01]  /*2f270*/  IMAD.X R156, R3.reuse, 0x1, R156, P2 ;  /* 0x00000001039c7824 */ /* 0x040fe200010e069c */
[----:B------:R-:W-:Y:S01]  /*2f280*/  IADD3 R153, P2, R6, R153, RZ ;  /* 0x0000009906997210 */ /* 0x000fe20007f5e0ff */
[----:B------:R-:W-:-:S02]  /*2f290*/  IMAD.X R152, R3, 0x1, R152, P3 ;  /* 0x0000000103987824 */ /* 0x000fc400018e0698 */
[----:B------:R0:W-:Y:S01]  /*2f2a0*/  STL [R1+0xe9c], R184 ;  /* 0x000e9cb801007387 */ /* 0x0001e20000100800 */
[C---:B------:R-:W-:Y:S01]  /*2f2b0*/  IADD3 R21, P3, R6.reuse, R21, RZ ;  /* 0x0000001506157210 */ /* 0x040fe20007f7e0ff */
[C---:B------:R-:W-:Y:S01]  /*2f2c0*/  IMAD.X R20, R3.reuse, 0x1, R20, P4 ;  /* 0x0000000103147824 */ /* 0x040fe200020e0614 */
[----:B------:R-:W-:Y:S01]  /*2f2d0*/  IADD3 R188, P4, R6, R188, RZ ;  /* 0x000000bc06bc7210 */ /* 0x000fe20007f9e0ff */
[----:B0-----:R-:W4:Y:S04]  /*2f2e0*/  LDL.LU R184, [R1+0x624] ;  /* 0x0006240001b87983 */ /* 0x001f280000300800 */
        /* <DEDUP_REMOVED lines=12> */
[----:B------:R-:W-:Y:S01]  /*2f3b0*/  IMAD.X R13, R3, 0x1, R13, P1 ;  /* 0x00000001030d7824 */ /* 0x000fe200008e060d */
[----:B------:R-:W-:-:S02]  /*2f3c0*/  IADD3 R16, P6, R6, R16, RZ ;  /* 0x0000001006107210 */ /* 0x000fc40007fde0ff */
[----:B------:R0:W-:Y:S04]  /*2f3d0*/  STL [R1+0xea0], R182 ;  /* 0x000ea0b601007387 */ /* 0x0001e80000100800 */
[----:B0-----:R-:W2:Y:S04]  /*2f3e0*/  LDL.LU R182, [R1+0x640] ;  /* 0x0006400001b67983 */ /* 0x001ea80000300800 */
[----:B------:R-:W-:Y:S01]  /*2f3f0*/  STL [R1+0x65c], R17 ;  /* 0x00065c1101007387 */ /* 0x000fe20000100800 */
[----:B---3--:R-:W-:Y:S01]  /*2f400*/  IADD3 R179, P1, R6, R179, RZ ;  /* 0x000000b306b37210 */ /* 0x008fe20007f3e0ff */
[----:B------:R-:W-:-:S04]  /*2f410*/  IMAD.X R186, R3, 0x1, R186, P2 ;  /* 0x0000000103ba7824 */ /* 0x000fc800010e06ba */
[----:B------:R0:W-:Y:S04]  /*2f420*/  STL [R1+0x64c], R179 ;  /* 0x00064cb301007387 */ /* 0x0001e80000100800 */
[----:B------:R-:W-:Y:S04]  /*2f430*/  STL [R1+0x654], R16 ;  /* 0x0006541001007387 */ /* 0x000fe80000100800 */
[----:B0-----:R-:W3:Y:S04]  /*2f440*/  LDL.LU R179, [R1+0x614] ;  /* 0x0006140001b37983 */ /* 0x001ee80000300800 */
[----:B------:R-:W-:Y:S04]  /*2f450*/  STL [R1+0xe98], R13 ;  /* 0x000e980d01007387 */ /* 0x000fe80000100800 */
[----:B------:R0:W-:Y:S01]  /*2f460*/  STL [R1+0xe90], R186 ;  /* 0x000e90ba01007387 */ /* 0x0001e20000100800 */
[C---:B----4-:R-:W-:Y:S01]  /*2f470*/  IADD3 R178, P2, R6.reuse, R178, RZ ;  /* 0x000000b206b27210 */ /* 0x050fe20007f5e0ff */
[C---:B------:R-:W-:Y:S01]  /*2f480*/  IMAD.X R12, R3.reuse, 0x1, R12, P3 ;  /* 0x00000001030c7824 */ /* 0x040fe200018e060c */
[C---:B------:R-:W-:Y:S01]  /*2f490*/  IADD3 R9, P3, R6.reuse, R9, RZ ;  /* 0x0000000906097210 */ /* 0x040fe20007f7e0ff */
[----:B------:R-:W-:Y:S01]  /*2f4a0*/  IMAD.X R8, R3, 0x1, R8, P4 ;  /* 0x0000000103087824 */ /* 0x000fe200020e0608 */
[----:B0-----:R-:W4:Y:S04]  /*2f4b0*/  LDL.LU R186, [R1+0x638] ;  /* 0x0006380001ba7983 */ /* 0x001f280000300800 */
[----:B------:R0:W-:Y:S04]  /*2f4c0*/  STL [R1+0x644], R178 ;  /* 0x000644b201007387 */ /* 0x0001e80000100800 */
[----:B0-----:R-:W4:Y:S04]  /*2f4d0*/  LDL.LU R178, [R1+0x60c] ;  /* 0x00060c0001b27983 */ /* 0x001f280000300800 */
[----:B------:R-:W-:Y:S01]  /*2f4e0*/  STL [R1+0xe88], R12 ;  /* 0x000e880c01007387 */ /* 0x000fe20000100800 */
[----:B------:R-:W-:-:S05]  /*2f4f0*/  IADD3 R180, P4, R6, R180, RZ ;  /* 0x000000b406b47210 */ /* 0x000fca0007f9e0ff */
[----:B------:R0:W-:Y:S04]  /*2f500*/  STL [R1+0x634], R180 ;  /* 0x000634b401007387 */ /* 0x0001e80000100800 */
[----:B------:R-:W-:Y:S04]  /*2f510*/  STL [R1+0x63c], R9 ;  /* 0x00063c0901007387 */ /* 0x000fe80000100800 */
[----:B0-----:R-:W4:Y:S04]  /*2f520*/  LDL.LU R180, [R1+0x630] ;  /* 0x0006300001b47983 */ /* 0x001f280000300800 */
[----:B------:R-:W-:Y:S01]  /*2f530*/  STL [R1+0x660], R8 ;  /* 0x0006600801007387 */ /* 0x000fe20000100800 */
[----:B------:R-:W-:-:S05]  /*2f540*/  IMAD.X R185, R3, 0x1, R185, P5 ;  /* 0x0000000103b97824 */ /* 0x000fca00028e06b9 */
[----:B------:R0:W-:Y:S01]  /*2f550*/  STL [R1+0x658], R185 ;  /* 0x000658b901007387 */ /* 0x0001e20000100800 */
[----:B------:R-:W-:-:S03]  /*2f560*/  IMAD.X R181, R3, 0x1, R181, P6 ;  /* 0x0000000103b57824 */ /* 0x000fc600030e06b5 */
[----:B0-----:R-:W4:Y:S04]  /*2f570*/  LDL.LU R185, [R1+0x604] ;  /* 0x0006040001b97983 */ /* 0x001f280000300800 */
[----:B------:R0:W-:Y:S04]  /*2f580*/  STL [R1+0x650], R181 ;  /* 0x000650b501007387 */ /* 0x0001e80000100800 */
[----:B0-----:R-:W4:Y:S01]  /*2f590*/  LDL.LU R181, [R1+0x628] ;  /* 0x0006280001b57983 */ /* 0x001f220000300800 */
[C---:B------:R-:W-:Y:S02]  /*2f5a0*/  IADD3 R187, P5, R6.reuse, R187, RZ ;  /* 0x000000bb06bb7210 */ /* 0x040fe40007fbe0ff */
[----:B------:R-:W-:-:S03]  /*2f5b0*/  IADD3 R184, P6, R6, R184, RZ ;  /* 0x000000b806b87210 */ /* 0x000fc60007fde0ff */
[----:B------:R0:W-:Y:S04]  /*2f5c0*/  STL [R1+0x62c], R187 ;  /* 0x00062cbb01007387 */ /* 0x0001e80000100800 */
[----:B------:R-:W4:Y:S04]  /*2f5d0*/  LDL.LU R156, [R1+0x5fc] ;  /* 0x0005fc00019c7983 */ /* 0x000f280000300800 */
[----:B------:R-:W4:Y:S04]  /*2f5e0*/  LDL.LU R153, [R1+0x620] ;  /* 0x0006200001997983 */ /* 0x000f280000300800 */
[----:B------:R-:W4:Y:S04]  /*2f5f0*/  LDL.LU R152, [R1+0x5f4] ;  /* 0x0005f40001987983 */ /* 0x000f280000300800 */
[----:B------:R1:W-:Y:S04]  /*2f600*/  STL [R1+0x624], R184 ;  /* 0x000624b801007387 */ /* 0x0003e80000100800 */
[----:B------:R-:W4:Y:S04]  /*2f610*/  LDL.LU R21, [R1+0x618] ;  /* 0x0006180001157983 */ /* 0x000f280000300800 */
[----:B------:R-:W4:Y:S04]  /*2f620*/  LDL.LU R20, [R1+0x5ec] ;  /* 0x0005ec0001147983 */ /* 0x000f280000300800 */
[----:B0-----:R-:W4:Y:S01]  /*2f630*/  LDL.LU R187, [R1+0x610] ;  /* 0x0006100001bb7983 */ /* 0x001f220000300800 */
[----:B------:R-:W-:-:S03]  /*2f640*/  IMAD.X R188, R3, 0x1, R188, P1 ;  /* 0x0000000103bc7824 */ /* 0x000fc600008e06bc */
[----:B-1----:R-:W4:Y:S04]  /*2f650*/  LDL.LU R184, [R1+0x5e4] ;  /* 0x0005e40001b87983 */ /* 0x002f280000300800 */
        /* <DEDUP_REMOVED lines=14> */
[----:B0-----:R-:W3:Y:S04]  /*2f740*/  LDL.LU R179, [R1+0x5f0] ;  /* 0x0005f00001b37983 */ /* 0x001ee80000300800 */
[----:B------:R-:W4:Y:S04]  /*2f750*/  LDL.LU R9, [R1+0x5c4] ;  /* 0x0005c40001097983 */ /* 0x000f280000300800 */
[----:B------:R-:W4:Y:S04]  /*2f760*/  LDL.LU R8, [R1+0x5e8] ;  /* 0x0005e80001087983 */ /* 0x000f280000300800 */
[----:B------:R-:W-:Y:S04]  /*2f770*/  STL [R1+0x638], R186 ;  /* 0x000638ba01007387 */ /* 0x000fe80000100800 */
[----:B------:R-:W4:Y:S01]  /*2f780*/  LDL.LU R188, [R1+0x5bc] ;  /* 0x0005bc0001bc7983 */ /* 0x000f220000300800 */
[----:B------:R-:W-:-:S05]  /*2f790*/  IADD3 R178, P3, R6, R178, RZ ;  /* 0x000000b206b27210 */ /* 0x000fca0007f7e0ff */
[----:B------:R0:W-:Y:S04]  /*2f7a0*/  STL [R1+0x60c], R178 ;  /* 0x00060cb201007387 */ /* 0x0001e80000100800 */
[----:B0-----:R-:W4:Y:S01]  /*2f7b0*/  LDL.LU R178, [R1+0x5e0] ;  /* 0x0005e00001b27983 */ /* 0x001f220000300800 */
[----:B------:R-:W-:-:S05]  /*2f7c0*/  IMAD.X R180, R3, 0x1, R180, P4 ;  /* 0x0000000103b47824 */ /* 0x000fca00020e06b4 */
[----:B------:R0:W-:Y:S04]  /*2f7d0*/  STL [R1+0x630], R180 ;  /* 0x000630b401007387 */ /* 0x0001e80000100800 */
[----:B0-----:R-:W4:Y:S04]  /*2f7e0*/  LDL.LU R180, [R1+0x5b4] ;  /* 0x0005b40001b47983 */ /* 0x001f280000300800 */
[----:B------:R-:W4:Y:S01]  /*2f7f0*/  LDL.LU R186, [R1+0x5d8] ;  /* 0x0005d80001ba7983 */ /* 0x000f220000300800 */
[----:B------:R-:W-:-:S05]  /*2f800*/  IADD3 R185, P4, R6, R185, RZ ;  /* 0x000000b906b97210 */ /* 0x000fca0007f9e0ff */
        /* <DEDUP_REMOVED lines=22> */
[----:B0-----:R-:W4:Y:S01]  /*2f970*/  LDL.LU R184, [R1+0x59c] ;  /* 0x00059c0001b87983 */ /* 0x001f220000300800 */
[----:B------:R-:W-:-:S03]  /*2f980*/  IMAD.X R16, R3, 0x1, R16, P4 ;  /* 0x0000000103107824 */ /* 0x000fc600020e0610 */
[----:B------:R0:W-:Y:S01]  /*2f990*/  STL [R1+0x5dc], R183 ;  /* 0x0005dcb701007387 */ /* 0x0001e20000100800 */
[----:B------:R-:W-:-:S03]  /*2f9a0*/  IADD3 R13, P4, R6, R13, RZ ;  /* 0x0000000d060d7210 */ /* 0x000fc60007f9e0ff */
[----:B0-----:R-:W4:Y:S04]  /*2f9b0*/  LDL.LU R183, [R1+0x5c0] ;  /* 0x0005c00001b77983 */ /* 0x001f280000300800 */
[----:B------:R-:W-:Y:S01]  /*2f9c0*/  STL [R1+0x608], R17 ;  /* 0x0006081101007387 */ /* 0x000fe20000100800 */
[----:B--2---:R-:W-:Y:S01]  /*2f9d0*/  IMAD.X R182, R3, 0x1, R182, P5 ;  /* 0x0000000103b67824 */ /* 0x004fe200028e06b6 */
[----:B------:R-:W-:-:S04]  /*2f9e0*/  IADD3 R12, P5, R6, R12, RZ ;  /* 0x0000000c060c7210 */ /* 0x000fc80007fbe0ff */
[----:B------:R0:W-:Y:S04]  /*2f9f0*/  STL [R1+0x5f8], R182 ;  /* 0x0005f8b601007387 */ /* 0x0001e80000100800 */
[----:B------:R-:W-:Y:S04]  /*2fa00*/  STL [R1+0x600], R16 ;  /* 0x0006001001007387 */ /* 0x000fe80000100800 */
[----:B0-----:R-:W2:Y:S04]  /*2fa10*/  LDL.LU R182, [R1+0x594] ;  /* 0x0005940001b67983 */ /* 0x001ea80000300800 */
[----:B------:R-:W-:Y:S01]  /*2fa20*/  STL [R1+0x5d4], R13 ;  /* 0x0005d40d01007387 */ /* 0x000fe20000100800 */
[C---:B---3--:R-:W-:Y:S01]  /*2fa30*/  IMAD.X R179, R3.reuse, 0x1, R179, P6 ;  /* 0x0000000103b37824 */ /* 0x048fe200030e06b3 */
[----:B----4-:R-:W-:Y:S01]  /*2fa40*/  IADD3 R9, P6, R6, R9, RZ ;  /* 0x0000000906097210 */ /* 0x010fe20007fde0ff */
[----:B------:R-:W-:-:S03]  /*2fa50*/  IMAD.X R8, R3, 0x1, R8, P1 ;  /* 0x0000000103087824 */ /* 0x000fc600008e0608 */
[----:B------:R0:W-:Y:S01]  /*2fa60*/  STL [R1+0x5f0], R179 ;  /* 0x0005f0b301007387 */ /* 0x0001e20000100800 */
[----:B------:R-:W-:-:S03]  /*2fa70*/  IADD3 R188, P1, R6, R188, RZ ;  /* 0x000000bc06bc7210 */ /* 0x000fc60007f3e0ff */
[----:B0-----:R-:W3:Y:S04]  /*2fa80*/  LDL.LU R179, [R1+0x5b8] ;  /* 0x0005b80001b37983 */ /* 0x001ee80000300800 */
[----:B------:R-:W-:Y:S04]  /*2fa90*/  STL [R1+0x5cc], R12 ;  /* 0x0005cc0c01007387 */ /* 0x000fe80000100800 */
[----:B------:R-:W-:Y:S01]  /*2faa0*/  STL [R1+0x5c4], R9 ;  /* 0x0005c40901007387 */ /* 0x000fe20000100800 */
[----:B------:R-:W-:-:S05]  /*2fab0*/  IMAD.X R178, R3, 0x1, R178, P2 ;  /* 0x0000000103b27824 */ /* 0x000fca00010e06b2 */
[----:B------:R0:W-:Y:S04]  /*2fac0*/  STL [R1+0x5e0], R178 ;  /* 0x0005e0b201007387 */ /* 0x0001e80000100800 */
[----:B------:R-:W-:Y:S04]  /*2fad0*/  STL [R1+0x5e8], R8 ;  /* 0x0005e80801007387 */ /* 0x000fe80000100800 */
[----:B0-----:R-:W4:Y:S04]  /*2fae0*/  LDL.LU R178, [R1+0x58c] ;  /* 0x00058c0001b27983 */ /* 0x001f280000300800 */
[----:B------:R-:W-:Y:S01]  /*2faf0*/  STL [R1+0x5bc], R188 ;  /* 0x0005bcbc01007387 */ /* 0x000fe20000100800 */
[----:B------:R-:W-:-:S05]  /*2fb00*/  IADD3 R180, P2, R6, R180, RZ ;  /* 0x000000b406b47210 */ /* 0x000fca0007f5e0ff */
[----:B------:R0:W-:Y:S04]  /*2fb10*/  STL [R1+0x5b4], R180 ;  /* 0x0005b4b401007387 */ /* 0x0001e80000100800 */
[----:B0-----:R-:W4:Y:S01]  /*2fb20*/  LDL.LU R180, [R1+0x5b0] ;  /* 0x0005b00001b47983 */ /* 0x001f220000300800 */
[----:B------:R-:W-:-:S05]  /*2fb30*/  IMAD.X R186, R3, 0x1, R186, P3 ;  /* 0x0000000103ba7824 */ /* 0x000fca00018e06ba */
[----:B------:R0:W-:Y:S01]  /*2fb40*/  STL [R1+0x5d8], R186 ;  /* 0x0005d8ba01007387 */ /* 0x0001e20000100800 */
[----:B------:R-:W-:-:S03]  /*2fb50*/  IADD3 R185, P3, R6, R185, RZ ;  /* 0x000000b906b97210 */ /* 0x000fc60007f7e0ff */
[----:B0-----:R-:W4:Y:S04]  /*2fb60*/  LDL.LU R186, [R1+0x584] ;  /* 0x0005840001ba7983 */ /* 0x001f280000300800 */
[----:B------:R-:W4:Y:S04]  /*2fb70*/  LDL.LU R153, [R1+0x5a8] ;  /* 0x0005a80001997983 */ /* 0x000f280000300800 */
[----:B------:R0:W-:Y:S04]  /*2fb80*/  STL [R1+0x5ac], R185 ;  /* 0x0005acb901007387 */ /* 0x0001e80000100800 */
[----:B------:R-:W4:Y:S04]  /*2fb90*/  LDL.LU R152, [R1+0x57c] ;  /* 0x00057c0001987983 */ /* 0x000f280000300800 */
[----:B------:R-:W4:Y:S01]  /*2fba0*/  LDL.LU R21, [R1+0x5a0] ;  /* 0x0005a00001157983 */ /* 0x000f220000300800 */
[----:B------:R-:W-:-:S05]  /*2fbb0*/  IMAD.X R181, R3, 0x1, R181, P4 ;  /* 0x0000000103b57824 */ /* 0x000fca00020e06b5 */
[----:B------:R1:W-:Y:S04]  /*2fbc0*/  STL [R1+0x5d0], R181 ;  /* 0x0005d0b501007387 */ /* 0x0003e80000100800 */
[----:B0-----:R-:W4:Y:S04]  /*2fbd0*/  LDL.LU R185, [R1+0x574] ;  /* 0x0005740001b97983 */ /* 0x001f280000300800 */
[----:B-1----:R-:W4:Y:S01]  /*2fbe0*/  LDL.LU R181, [R1+0x598] ;  /* 0x0005980001b57983 */ /* 0x002f220000300800 */
[----:B------:R-:W-:Y:S01]  /*2fbf0*/  IADD3 R234, P4, R6, R234, RZ ;  /* 0x000000ea06ea7210 */ /* 0x000fe20007f9e0ff */
[----:B------:R-:W-:-:S04]  /*2fc00*/  IMAD.X R187, R3, 0x1, R187, P5 ;  /* 0x0000000103bb7824 */ /* 0x000fc800028e06bb */
[----:B------:R0:W-:Y:S01]  /*2fc10*/  STL [R1+0x5a4], R234 ;  /* 0x0005a4ea01007387 */ /* 0x0001e20000100800 */
[----:B------:R-:W-:-:S03]  /*2fc20*/  IADD3 R184, P5, R6, R184, RZ ;  /* 0x000000b806b87210 */ /* 0x000fc60007fbe0ff */
[----:B0-----:R-:W4:Y:S04]  /*2fc30*/  LDL.LU R234, [R1+0x56c] ;  /* 0x00056c0001ea7983 */ /* 0x001f280000300800 */
[----:B------:R-:W4:Y:S04]  /*2fc40*/  LDL.LU R20, [R1+0x590] ;  /* 0x0005900001147983 */ /* 0x000f280000300800 */
        /* <DEDUP_REMOVED lines=8> */
[----:B------:R-:W4:Y:S04]  /*2fcd0*/  LDL.LU R13, [R1+0x554] ;  /* 0x00055400010d7983 */ /* 0x000f280000300800 */
[----:B------:R-:W4:Y:S01]  /*2fce0*/  LDL.LU R12, [R1+0x578] ;  /* 0x00057800010c7983 */ /* 0x000f220000300800 */
[----:B--2---:R-:W-:-:S05]  /*2fcf0*/  IADD3 R182, P6, R6, R182, RZ ;  /* 0x000000b606b67210 */ /* 0x004fca0007fde0ff */
[----:B------:R0:W-:Y:S04]  /*2fd00*/  STL [R1+0x594], R182 ;  /* 0x000594b601007387 */ /* 0x0001e80000100800 */
[----:B0-----:R-:W2:Y:S04]  /*2fd10*/  LDL.LU R182, [R1+0x54c] ;  /* 0x00054c0001b67983 */ /* 0x001ea80000300800 */
[----:B------:R-:W2:Y:S04]  /*2fd20*/  LDL.LU R9, [R1+0x570] ;  /* 0x0005700001097983 */ /* 0x000ea80000300800 */
[----:B------:R-:W2:Y:S04]  /*2fd30*/  LDL.LU R8, [R1+0x544] ;  /* 0x0005440001087983 */ /* 0x000ea80000300800 */
[----:B------:R-:W2:Y:S01]  /*2fd40*/  LDL.LU R188, [R1+0x568] ;  /* 0x0005680001bc7983 */ /* 0x000ea20000300800 */
[----:B---3--:R-:W-:-:S05]  /*2fd50*/  IMAD.X R179, R3, 0x1, R179, P1 ;  /* 0x0000000103b37824 */ /* 0x008fca00008e06b3 */
[----:B------:R0:W-:Y:S04]  /*2fd60*/  STL [R1+0x5b8], R179 ;  /* 0x0005b8b301007387 */ /* 0x0001e80000100800 */
[----:B0-----:R-:W3:Y:S01]  /*2fd70*/  LDL.LU R179, [R1+0x53c] ;  /* 0x00053c0001b37983 */ /* 0x001ee20000300800 */
        /* <DEDUP_REMOVED lines=8> */
[C---:B------:R-:W-:Y:S01]  /*2fe00*/  IMAD.X R153, R3.reuse, 0x1, R153, P3 ;  /* 0x0000000103997824 */ /* 0x040fe200018e0699 */
[----:B------:R-:W-:Y:S01]  /*2fe10*/  IADD3 R152, P3, R6, R152, RZ ;  /* 0x0000009806987210 */ /* 0x000fe20007f7e0ff */
[C---:B------:R-:W-:Y:S02]  /*2fe20*/  IMAD.X R21, R3.reuse, 0x1, R21, P4 ;  /* 0x0000000103157824 */ /* 0x040fe400020e0615 */
[----:B------:R0:W-:Y:S04]  /*2fe30*/  STL [R1+0x584], R186 ;  /* 0x000584ba01007387 */ /* 0x0001e80000100800 */
[----:B0-----:R-:W4:Y:S04]  /*2fe40*/  LDL.LU R186, [R1+0x52c] ;  /* 0x00052c0001ba7983 */ /* 0x001f280000300800 */
[----:B------:R-:W-:Y:S04]  /*2fe50*/  STL [R1+0x5a8], R153 ;  /* 0x0005a89901007387 */ /* 0x000fe80000100800 */
        /* <DEDUP_REMOVED lines=10> */
[----:B------:R0:W-:Y:S01]  /*2ff00*/  STL [R1+0x56c], R234 ;  /* 0x00056cea01007387 */ /* 0x0001e20000100800 */
[C---:B------:R-:W-:Y:S01]  /*2ff10*/  IADD3 R184, P6, R6.reuse, R184, RZ ;  /* 0x000000b806b87210 */ /* 0x040fe20007fde0ff */
[C---:B------:R-:W-:Y:S01]  /*2ff20*/  IMAD.X R17, R3.reuse, 0x1, R17, P1 ;  /* 0x0000000103117824 */ /* 0x040fe200008e0611 */
[----:B------:R-:W-:Y:S01]  /*2ff30*/  IADD3 R16, P1, R6, R16, RZ ;  /* 0x0000001006107210 */ /* 0x000fe20007f3e0ff */
[----:B0-----:R-:W4:Y:S04]  /*2ff40*/  LDL.LU R234, [R1+0x548] ;  /* 0x0005480001ea7983 */ /* 0x001f280000300800 */
[----:B------:R0:W-:Y:S01]  /*2ff50*/  STL [R1+0x564], R184 ;  /* 0x000564b801007387 */ /* 0x0001e20000100800 */
[----:B------:R-:W-:-:S02]  /*2ff60*/  IMAD.X R183, R3, 0x1, R183, P2 ;  /* 0x0000000103b77824 */ /* 0x000fc400010e06b7 */
[C---:B------:R-:W-:Y:S01]  /*2ff70*/  IMAD.X R12, R3.reuse, 0x1, R12, P3 ;  /* 0x00000001030c7824 */ /* 0x040fe200018e060c */
[C---:B------:R-:W-:Y:S01]  /*2ff80*/  IADD3 R13, P2, R6.reuse, R13, RZ ;  /* 0x0000000d060d7210 */ /* 0x040fe20007f5e0ff */
[----:B0-----:R-:W4:Y:S04]  /*2ff90*/  LDL.LU R184, [R1+0x51c] ;  /* 0x00051c0001b87983 */ /* 0x001f280000300800 */
[----:B------:R-:W-:Y:S04]  /*2ffa0*/  STL [R1+0x590], R20 ;  /* 0x0005901401007387 */ /* 0x000fe80000100800 */
[----:B------:R0:W-:Y:S04]  /*2ffb0*/  STL [R1+0x580], R183 ;  /* 0x000580b701007387 */ /* 0x0001e80000100800 */
[----:B------:R-:W-:Y:S04]  /*2ffc0*/  STL [R1+0x588], R17 ;  /* 0x0005881101007387 */ /* 0x000fe80000100800 */
[----:B0-----:R-:W4:Y:S04]  /*2ffd0*/  LDL.LU R183, [R1+0x540] ;  /* 0x0005400001b77983 */ /* 0x001f280000300800 */
[----:B------:R-:W-:Y:S01]  /*2ffe0*/  STL [R1+0x55c], R16 ;  /* 0x00055c1001007387 */ /* 0x000fe20000100800 */
[----:B--2---:R-:W-:Y:S01]  /*2fff0*/  IADD3 R182, P3, R6, R182, RZ ;  /* 0x000000b606b67210 */ /* 0x004fe20007f7e0ff */
[----:B------:R-:W-:-:S02]  /*30000*/  IMAD.X R9, R3, 0x1, R9, P4 ;  /* 0x0000000103097824 */ /* 0x000fc400020e0609 */
[----:B------:R-:W-:Y:S01]  /*30010*/  IMAD.X R188, R3, 0x1, R188, P5 ;  /* 0x0000000103bc7824 */ /* 0x000fe200028e06bc */
[C---:B------:R-:W-:Y:S01]  /*30020*/  IADD3 R8, P4, R6.reuse, R8, RZ ;  /* 0x0000000806087210 */ /* 0x040fe20007f9e0ff */
[----:B------:R0:W-:Y:S04]  /*30030*/  STL [R1+0x54c], R182 ;  /* 0x00054cb601007387 */ /* 0x0001e80000100800 */
[----:B------:R-:W-:Y:S04]  /*30040*/  STL [R1+0x554], R13 ;  /* 0x0005540d01007387 */ /* 0x000fe80000100800 */
[----:B0-----:R-:W2:Y:S04]  /*30050*/  LDL.LU R182, [R1+0x538] ;  /* 0x0005380001b67983 */ /* 0x001ea80000300800 */
[----:B------:R-:W-:Y:S04]  /*30060*/  STL [R1+0x578], R12 ;  /* 0x0005780c01007387 */ /* 0x000fe80000100800 */
[----:B------:R-:W-:Y:S01]  /*30070*/  STL [R1+0x570], R9 ;  /* 0x0005700901007387 */ /* 0x000fe20000100800 */
[----:B---3--:R-:W-:-:S05]  /*30080*/  IADD3 R179, P5, R6, R179, RZ ;  /* 0x000000b306b37210 */ /* 0x008fca0007fbe0ff */
[----:B------:R0:W-:Y:S04]  /*30090*/  STL [R1+0x53c], R179 ;  /* 0x00053cb301007387 */ /* 0x0001e80000100800 */
[----:B------:R-:W-:Y:S04]  /*300a0*/  STL [R1+0x544], R8 ;  /* 0x0005440801007387 */ /* 0x000fe80000100800 */
[----:B0-----:R-:W3:Y:S04]  /*300b0*/  LDL.LU R179, [R1+0x530] ;  /* 0x0005300001b37983 */ /* 0x001ee80000300800 */
[----:B------:R-:W-:Y:S01]  /*300c0*/  STL [R1+0x568], R188 ;  /* 0x000568bc01007387 */ /* 0x000fe20000100800 */
[----:B----4-:R-:W-:-:S05]  /*300d0*/  IMAD.X R178, R3, 0x1, R178, P6 ;  /* 0x0000000103b27824 */ /* 0x010fca00030e06b2 */
[----:B------:R0:W-:Y:S04]  /*300e0*/  STL [R1+0x560], R178 ;  /* 0x000560b201007387 */ /* 0x0001e80000100800 */
[----:B0-----:R-:W4:Y:S01]  /*300f0*/  LDL.LU R178, [R1+0x504] ;  /* 0x0005040001b27983 */ /* 0x001f220000300800 */
[----:B------:R-:W-:-:S05]  /*30100*/  IMAD.X R180, R3, 0x1, R180, P1 ;  /* 0x0000000103b47824 */ /* 0x000fca00008e06b4 */
[----:B------:R0:W-:Y:S04]  /*30110*/  STL [R1+0x558], R180 ;  /* 0x000558b401007387 */ /* 0x0001e80000100800 */
[----:B0-----:R-:W4:Y:S01]  /*30120*/  LDL.LU R180, [R1+0x528] ;  /* 0x0005280001b47983 */ /* 0x001f220000300800 */
[C---:B------:R-:W-:Y:S02]  /*30130*/  IADD3 R187, P6, R6.reuse, R187, RZ ;  /* 0x000000bb06bb7210 */ /* 0x040fe40007fde0ff */
[----:B------:R-:W-:-:S03]  /*30140*/  IADD3 R186, P1, R6, R186, RZ ;  /* 0x000000ba06ba7210 */ /* 0x000fc60007f3e0ff */
[----:B------:R-:W-:Y:S04]  /*30150*/  STL [R1+0x534], R187 ;  /* 0x000534bb01007387 */ /* 0x000fe80000100800 */
[----:B------:R-:W4:Y:S04]  /*30160*/  LDL.LU R21, [R1+0x4fc] ;  /* 0x0004fc0001157983 */ /* 0x000f280000300800 */
[----:B------:R-:W4:Y:S04]  /*30170*/  LDL.LU R20, [R1+0x520] ;  /* 0x0005200001147983 */ /* 0x000f280000300800 */
[----:B------:R-:W4:Y:S04]  /*30180*/  LDL.LU R17, [R1+0x4f4] ;  /* 0x0004f40001117983 */ /* 0x000f280000300800 */
[----:B------:R-:W-:Y:S04]  /*30190*/  STL [R1+0x52c], R186 ;  /* 0x00052cba01007387 */ /* 0x000fe80000100800 */
[----:B------:R-:W4:Y:S04]  /*301a0*/  LDL.LU R16, [R1+0x518] ;  /* 0x0005180001107983 */ /* 0x000f280000300800 */
[----:B------:R-:W4:Y:S01]  /*301b0*/  LDL.LU R13, [R1+0x4ec] ;  /* 0x0004ec00010d7983 */ /* 0x000f220000300800 */
[----:B------:R-:W-:-:S05]  /*301c0*/  IMAD.X R181, R3, 0x1, R181, P2 ;  /* 0x0000000103b57824 */ /* 0x000fca00010e06b5 */
[----:B------:R0:W-:Y:S04]  /*301d0*/  STL [R1+0x550], R181 ;  /* 0x000550b501007387 */ /* 0x0001e80000100800 */
[----:B0-----:R-:W4:Y:S01]  /*301e0*/  LDL.LU R181, [R1+0x4e4] ;  /* 0x0004e40001b57983 */ /* 0x001f220000300800 */
[----:B------:R-:W-:-:S03]  /*301f0*/  IADD3 R185, P2, R6, R185, RZ ;  /* 0x000000b906b97210 */ /* 0x000fc60007f5e0ff */
[----:B------:R-:W4:Y:S01]  /*30200*/  LDL.LU R12, [R1+0x4dc] ;  /* 0x0004dc00010c7983 */ /* 0x000f220000300800 */
[----:B------:R-:W-:-:S05]  /*30210*/  IMAD.X R234, R3, 0x1, R234, P3 ;  /* 0x0000000103ea7824 */ /* 0x000fca00018e06ea */
[----:B------:R0:W-:Y:S04]  /*30220*/  STL [R1+0x548], R234 ;  /* 0x000548ea01007387 */ /* 0x0001e80000100800 */
[----:B------:R-:W-:Y:S01]  /*30230*/  STL [R1+0x524], R185 ;  /* 0x000524b901007387 */ /* 0x000fe20000100800 */
[----:B------:R-:W-:-:S03]  /*30240*/  IADD3 R184, P3, R6, R184, RZ ;  /* 0x000000b806b87210 */ /* 0x000fc60007f7e0ff */
[----:B0-----:R-:W4:Y:S04]  /*30250*/  LDL.LU R234, [R1+0x500] ;  /* 0x0005000001ea7983 */ /* 0x001f280000300800 */
[----:B------:R-:W4:Y:S04]  /*30260*/  LDL.LU R9, [R1+0x4d4] ;  /* 0x0004d40001097983 */ /* 0x000f280000300800 */
[----:B------:R-:W4:Y:S04]  /*30270*/  LDL.LU R8, [R1+0x4f8] ;  /* 0x0004f80001087983 */ /* 0x000f280000300800 */
[----:B------:R-:W4:Y:S04]  /*30280*/  LDL.LU R188, [R1+0x4cc] ;  /* 0x0004cc0001bc7983 */ /* 0x000f280000300800 */
[----:B------:R-:W-:Y:S04]  /*30290*/  STL [R1+0x51c], R184 ;  /* 0x00051cb801007387 */ /* 0x000fe80000100800 */
[----:B------:R-:W4:Y:S01]  /*302a0*/  LDL.LU R187, [R1+0x4f0] ;  /* 0x0004f00001bb7983 */ /* 0x000f220000300800 */
[----:B------:R-:W-:Y:S01]  /*302b0*/  IMAD.X R183, R3, 0x1, R183, P4 ;  /* 0x0000000103b77824 */ /* 0x000fe200020e06b7 */
[----:B------:R-:W-:-:S02]  /*302c0*/  IADD3 R227, P4, R6, R227, RZ ;  /* 0x000000e306e37210 */ /* 0x000fc40007f9e0ff */
[----:B------:R-:W4:Y:S04]  /*302d0*/  LDL.LU R186, [R1+0x4c4] ;  /* 0x0004c40001ba7983 */ /* 0x000f280000300800 */
[----:B------:R-:W-:Y:S04]  /*302e0*/  STL [R1+0x540], R183 ;  /* 0x000540b701007387 */ /* 0x000fe80000100800 */
[----:B------:R0:W-:Y:S04]  /*302f0*/  STL [R1+0x514], R227 ;  /* 0x000514e301007387 */ /* 0x0001e80000100800 */
[----:B0-----:R-:W4:Y:S04]  /*30300*/  LDL.LU R227, [R1+0x130c] ;  /* 0x00130c0001e37983 */ /* 0x001f280000300800 */
[----:B------:R-:W4:Y:S04]  /*30310*/  LDL.LU R185, [R1+0x4e8] ;  /* 0x0004e80001b97983 */ /* 0x000f280000300800 */
[----:B------:R-:W4:Y:S01]  /*30320*/  LDL.LU R184, [R1+0x4bc] ;  /* 0x0004bc0001b87983 */ /* 0x000f220000300800 */
[----:B------:R-:W-:-:S02]  /*30330*/  IMAD.X R229, R3, 0x1, R229, P4 ;  /* 0x0000000103e57824 */ /* 0x000fc400020e06e5 */
[----:B--2---:R-:W-:Y:S01]  /*30340*/  IMAD.X R182, R3, 0x1, R182, P5 ;  /* 0x0000000103b67824 */ /* 0x004fe200028e06b6 */
[----:B------:R-:W-:-:S04]  /*30350*/  IADD3 R217, P5, R6, R217, RZ ;  /* 0x000000d906d97210 */ /* 0x000fc80007fbe0ff */
[----:B------:R-:W-:Y:S04]  /*30360*/  STL [R1+0x538], R182 ;  /* 0x000538b601007387 */ /* 0x000fe80000100800 */
[----:B------:R0:W-:Y:S04]  /*30370*/  STL [R1+0x50c], R217 ;  /* 0x00050cd901007387 */ /* 0x0001e80000100800 */
[----:B0-----:R-:W2:Y:S04]  /*30380*/  LDL.LU R217, [R1+0x1308] ;  /* 0x0013080001d97983 */ /* 0x001ea80000300800 */
[----:B------:R-:W2:Y:S04]  /*30390*/  LDL.LU R183, [R1+0x4e0] ;  /* 0x0004e00001b77983 */ /* 0x000ea80000300800 */
[----:B------:R-:W2:Y:S01]  /*303a0*/  LDL.LU R182, [R1+0x4b4] ;  /* 0x0004b40001b67983 */ /* 0x000ea20000300800 */
[----:B---3--:R-:W-:-:S05]  /*303b0*/  IMAD.X R179, R3, 0x1, R179, P6 ;  /* 0x0000000103b37824 */ /* 0x008fca00030e06b3 */
[----:B------:R0:W-:Y:S04]  /*303c0*/  STL [R1+0x530], R179 ;  /* 0x000530b301007387 */ /* 0x0001e80000100800 */
[----:B0-----:R-:W3:Y:S01]  /*303d0*/  LDL.LU R179, [R1+0x4d8] ;  /* 0x0004d80001b37983 */ /* 0x001ee20000300800 */
[----:B----4-:R-:W-:-:S05]  /*303e0*/  IADD3 R178, P6, R6, R178, RZ ;  /* 0x000000b206b27210 */ /* 0x010fca0007fde0ff */
[----:B------:R0:W-:Y:S04]  /*303f0*/  STL [R1+0x504], R178 ;  /* 0x000504b201007387 */ /* 0x0001e80000100800 */
[----:B0-----:R-:W4:Y:S01]  /*30400*/  LDL.LU R178, [R1+0x4ac] ;  /* 0x0004ac0001b27983 */ /* 0x001f220000300800 */
[----:B------:R-:W-:-:S05]  /*30410*/  IMAD.X R180, R3, 0x1, R180, P1 ;  /* 0x0000000103b47824 */ /* 0x000fca00008e06b4 */
[----:B------:R0:W-:Y:S04]  /*30420*/  STL [R1+0x528], R180 ;  /* 0x000528b401007387 */ /* 0x0001e80000100800 */
[----:B0-----:R-:W4:Y:S01]  /*30430*/  LDL.LU R180, [R1+0x4d0] ;  /* 0x0004d00001b47983 */ /* 0x001f220000300800 */
[C---:B------:R-:W-:Y:S01]  /*30440*/  IADD3 R21, P1, R6.reuse, R21, RZ ;  /* 0x0000001506157210 */ /* 0x040fe20007f3e0ff */
[C---:B------:R-:W-:Y:S01]  /*30450*/  IMAD.X R20, R3.reuse, 0x1, R20, P2 ;  /* 0x0000000103147824 */ /* 0x040fe200010e0614 */
[C---:B------:R-:W-:Y:S01]  /*30460*/  IADD3 R17, P2, R6.reuse, R17, RZ ;  /* 0x0000001106117210 */ /* 0x040fe20007f5e0ff */
[----:B------:R-:W-:Y:S01]  /*30470*/  IMAD.X R16, R3, 0x1, R16, P3 ;  /* 0x0000000103107824 */ /* 0x000fe200018e0610 */
[C---:B------:R-:W-:Y:S01]  /*30480*/  IADD3 R13, P3, R6.reuse, R13, RZ ;  /* 0x0000000d060d7210 */ /* 0x040fe20007f7e0ff */
[----:B------:R-:W-:Y:S04]  /*30490*/  STL [R1+0x4fc], R21 ;  /* 0x0004fc1501007387 */ /* 0x000fe80000100800 */
[----:B------:R-:W-:Y:S04]  /*304a0*/  STL [R1+0x520], R20 ;  /* 0x0005201401007387 */ /* 0x000fe80000100800 */
[----:B------:R-:W-:Y:S04]  /*304b0*/  STL [R1+0x4f4], R17 ;  /* 0x0004f41101007387 */ /* 0x000fe80000100800 */
[----:B------:R0:W-:Y:S04]  /*304c0*/  STL [R1+0x510], R229 ;  /* 0x000510e501007387 */ /* 0x0001e80000100800 */
[----:B------:R-:W-:Y:S04]  /*304d0*/  STL [R1+0x518], R16 ;  /* 0x0005181001007387 */ /* 0x000fe80000100800 */
[----:B0-----:R-:W4:Y:S01]  /*304e0*/  LDL.LU R229, [R1+0x1304] ;  /* 0x0013040001e57983 */ /* 0x001f220000300800 */
[----:B------:R-:W-:-:S03]  /*304f0*/  IADD3 R181, P4, R6, R181, RZ ;  /* 0x000000b506b57210 */ /* 0x000fc60007f9e0ff */
[----:B------:R-:W-:Y:S04]  /*30500*/  STL [R1+0x4ec], R13 ;  /* 0x0004ec0d01007387 */ /* 0x000fe80000100800 */
[----:B------:R0:W-:Y:S04]  /*30510*/  STL [R1+0x4e4], R181 ;  /* 0x0004e4b501007387 */ /* 0x0001e80000100800 */
[----:B0-----:R-:W4:Y:S01]  /*30520*/  LDL.LU R181, [R1+0x4c8] ;  /* 0x0004c80001b57983 */ /* 0x001f220000300800 */
[----:B------:R-:W-:Y:S01]  /*30530*/  IMAD.X R219, R3, 0x1, R219, P5 ;  /* 0x0000000103db7824 */ /* 0x000fe200028e06db */
[----:B------:R-:W-:-:S04]  /*30540*/  IADD3 R12, P5, R6, R12, RZ ;  /* 0x0000000c060c7210 */ /* 0x000fc80007fbe0ff */
[----:B------:R0:W-:Y:S01]  /*30550*/  STL [R1+0x508], R219 ;  /* 0x000508db01007387 */ /* 0x0001e20000100800 */
[C---:B------:R-:W-:Y:S01]  /*30560*/  IMAD.X R234, R3.reuse, 0x1, R234, P6 ;  /* 0x0000000103ea7824 */ /* 0x040fe200030e06ea */
[C---:B------:R-:W-:Y:S01]  /*30570*/  IADD3 R9, P6, R6.reuse, R9, RZ ;  /* 0x0000000906097210 */ /* 0x040fe20007fde0ff */
[C---:B------:R-:W-:Y:S01]  /*30580*/  IMAD.X R8, R3.reuse, 0x1, R8, P1 ;  /* 0x0000000103087824 */ /* 0x040fe200008e0608 */
[----:B0-----:R-:W4:Y:S04]  /*30590*/  LDL.LU R219, [R1+0x1300] ;  /* 0x0013000001db7983 */ /* 0x001f280000300800 */
[----:B------:R0:W-:Y:S01]  /*305a0*/  STL [R1+0x500], R234 ;  /* 0x000500ea01007387 */ /* 0x0001e20000100800 */
[C---:B------:R-:W-:Y:S01]  /*305b0*/  IADD3 R188, P1, R6.reuse, R188, RZ ;  /* 0x000000bc06bc7210 */ /* 0x040fe20007f3e0ff */
[C---:B------:R-:W-:Y:S01]  /*305c0*/  IMAD.X R187, R3.reuse, 0x1, R187, P2 ;  /* 0x0000000103bb7824 */ /* 0x040fe200010e06bb */
[C---:B------:R-:W-:Y:S01]  /*305d0*/  IADD3 R186, P2, R6.reuse, R186, RZ ;  /* 0x000000ba06ba7210 */ /* 0x040fe20007f5e0ff */
[----:B0-----:R-:W4:Y:S04]  /*305e0*/  LDL.LU R234, [R1+0x4c0] ;  /* 0x0004c00001ea7983 */ /* 0x001f280000300800 */
[----:B------:R0:W-:Y:S04]  /*305f0*/  STL [R1+0x4dc], R12 ;  /* 0x0004dc0c01007387 */ /* 0x0001e80000100800 */
[----:B------:R-:W4:Y:S04]  /*30600*/  LDL.LU R13, [R1+0x4b8] ;  /* 0x0004b800010d7983 */ /* 0x000f280000300800 */
[----:B------:R1:W-:Y:S04]  /*30610*/  STL [R1+0x4d4], R9 ;  /* 0x0004d40901007387 */ /* 0x0003e80000100800 */
[----:B------:R1:W-:Y:S04]  /*30620*/  STL [R1+0x4f8], R8 ;  /* 0x0004f80801007387 */ /* 0x0003e80000100800 */
[----:B------:R1:W-:Y:S01]  /*30630*/  STL [R1+0x4cc], R188 ;  /* 0x0004ccbc01007387 */ /* 0x0003e20000100800 */
[----:B------:R-:W-:Y:S01]  /*30640*/  IMAD.X R185, R3, 0x1, R185, P3 ;  /* 0x0000000103b97824 */ /* 0x000fe200018e06b9 */
[----:B------:R-:W-:-:S02]  /*30650*/  IADD3 R184, P3, R6, R184, RZ ;  /* 0x000000b806b87210 */ /* 0x000fc40007f7e0ff */
[----:B0-----:R-:W4:Y:S04]  /*30660*/  LDL.LU R12, [R1+0x4b0] ;  /* 0x0004b000010c7983 */ /* 0x001f280000300800 */
[----:B-1----:R-:W4:Y:S04]  /*30670*/  LDL.LU R9, [R1+0x484] ;  /* 0x0004840001097983 */ /* 0x002f280000300800 */
[----:B------:R0:W-:Y:S04]  /*30680*/  STL [R1+0x4f0], R187 ;  /* 0x0004f0bb01007387 */ /* 0x0001e80000100800 */
[----:B------:R1:W-:Y:S04]  /*30690*/  STL [R1+0x4c4], R186 ;  /* 0x0004c4ba01007387 */ /* 0x0003e80000100800 */
[----:B------:R-:W4:Y:S04]  /*306a0*/  LDL.LU R8, [R1+0x47c] ;  /* 0x00047c0001087983 */ /* 0x000f280000300800 */
[----:B------:R3:W-:Y:S04]  /*306b0*/  STL [R1+0x4e8], R185 ;  /* 0x0004e8b901007387 */ /* 0x0007e80000100800 */
[----:B------:R-:W4:Y:S04]  /*306c0*/  LDL.LU R188, [R1+0x474] ;  /* 0x0004740001bc7983 */ /* 0x000f280000300800 */
[----:B------:R4:W-:Y:S04]  /*306d0*/  STL [R1+0x4bc], R184 ;  /* 0x0004bcb801007387 */ /* 0x0009e80000100800 */
[----:B0-----:R-:W4:Y:S01]  /*306e0*/  LDL.LU R187, [R1+0x46c] ;  /* 0x00046c0001bb7983 */ /* 0x001f220000300800 */
[----:B--2---:R-:W-:Y:S01]  /*306f0*/  IMAD.X R183, R3, 0x1, R183, P4 ;  /* 0x0000000103b77824 */ /* 0x004fe200020e06b7 */
[----:B------:R-:W-:-:S04]  /*30700*/  IADD3 R182, P4, R6, R182, RZ ;  /* 0x000000b606b67210 */ /* 0x000fc80007f9e0ff */
[----:B------:R0:W-:Y:S04]  /*30710*/  STL [R1+0x4e0], R183 ;  /* 0x0004e0b701007387 */ /* 0x0001e80000100800 */
[----:B------:R2:W-:Y:S04]  /*30720*/  STL [R1+0x4b4], R182 ;  /* 0x0004b4b601007387 */ /* 0x0005e80000100800 */
[----:B-1----:R-:W2:Y:S01]  /*30730*/  LDL.LU R186, [R1+0x464] ;  /* 0x0004640001ba7983 */ /* 0x002ea20000300800 */
[----:B---3--:R-:W-:-:S05]  /*30740*/  IMAD.X R179, R3, 0x1, R179, P5 ;  /* 0x0000000103b37824 */ /* 0x008fca00028e06b3 */
[----:B------:R1:W-:Y:S04]  /*30750*/  STL [R1+0x4d8], R179 ;  /* 0x0004d8b301007387 */ /* 0x0003e80000100800 */
[----:B------:R-:W3:Y:S01]  /*30760*/  LDL.LU R185, [R1+0x45c] ;  /* 0x00045c0001b97983 */ /* 0x000ee20000300800 */
[----:B----4-:R-:W-:-:S05]  /*30770*/  IADD3 R178, P5, R6, R178, RZ ;  /* 0x000000b206b27210 */ /* 0x010fca0007fbe0ff */
[----:B------:R-:W-:Y:S04]  /*30780*/  STL [R1+0x4ac], R178 ;  /* 0x0004acb201007387 */ /* 0x000fe80000100800 */
[----:B------:R-:W4:Y:S04]  /*30790*/  LDL.LU R184, [R1+0x480] ;  /* 0x0004800001b87983 */ /* 0x000f280000300800 */
[----:B0-----:R-:W4:Y:S01]  /*307a0*/  LDL.LU R183, [R1+0x454] ;  /* 0x0004540001b77983 */ /* 0x001f220000300800 */
[----:B------:R-:W-:Y:S01]  /*307b0*/  IMAD.X R180, R3, 0x1, R180, P6 ;  /* 0x0000000103b47824 */ /* 0x000fe200030e06b4 */
[----:B------:R-:W-:-:S04]  /*307c0*/  IADD3 R247, P6, R6, R247, RZ ;  /* 0x000000f706f77210 */ /* 0x000fc80007fde0ff */
[----:B------:R-:W-:Y:S04]  /*307d0*/  STL [R1+0x4d0], R180 ;  /* 0x0004d0b401007387 */ /* 0x000fe80000100800 */
[----:B--2---:R-:W2:Y:S04]  /*307e0*/  LDL.LU R182, [R1+0x478] ;  /* 0x0004780001b67983 */ /* 0x004ea80000300800 */
[----:B-1----:R-:W2:Y:S04]  /*307f0*/  LDL.LU R179, [R1+0x44c] ;  /* 0x00044c0001b37983 */ /* 0x002ea80000300800 */
[----:B------:R0:W-:Y:S04]  /*30800*/  STL [R1+0x4a4], R247 ;  /* 0x0004a4f701007387 */ /* 0x0001e80000100800 */
[----:B0-----:R-:W2:Y:S04]  /*30810*/  LDL.LU R247, [R1+0x12fc] ;  /* 0x0012fc0001f77983 */ /* 0x001ea80000300800 */
[----:B------:R-:W2:Y:S04]  /*30820*/  LDL.LU R178, [R1+0x470] ;  /* 0x0004700001b27983 */ /* 0x000ea80000300800 */
[----:B------:R-:W2:Y:S01]  /*30830*/  LDL.LU R180, [R1+0x444] ;  /* 0x0004440001b47983 */ /* 0x000ea20000300800 */
[----:B------:R-:W-:Y:S01]  /*30840*/  IMAD.X R181, R3, 0x1, R181, P1 ;  /* 0x0000000103b57824 */ /* 0x000fe200008e06b5 */
[----:B------:R-:W-:-:S04]  /*30850*/  IADD3 R238, P1, R6, R238, RZ ;  /* 0x000000ee06ee7210 */ /* 0x000fc80007f3e0ff */
[----:B------:R0:W-:Y:S04]  /*30860*/  STL [R1+0x4c8], R181 ;  /* 0x0004c8b501007387 */ /* 0x0001e80000100800 */
[----:B0-----:R-:W2:Y:S04]  /*30870*/  LDL.LU R181, [R1+0x468] ;  /* 0x0004680001b57983 */ /* 0x001ea80000300800 */
[----:B------:R0:W-:Y:S04]  /*30880*/  STL [R1+0x49c], R238 ;  /* 0x00049cee01007387 */ /* 0x0001e80000100800 */
[----:B0-----:R-:W2:Y:S01]  /*30890*/  LDL.LU R238, [R1+0x43c] ;  /* 0x00043c0001ee7983 */ /* 0x001ea20000300800 */
[C---:B------:R-:W-:Y:S01]  /*308a0*/  IMAD.X R234, R3.reuse, 0x1, R234, P2 ;  /* 0x0000000103ea7824 */ /* 0x040fe200010e06ea */
[C---:B------:R-:W-:Y:S01]  /*308b0*/  IADD3 R237, P2, R6.reuse, R237, RZ ;  /* 0x000000ed06ed7210 */ /* 0x040fe20007f5e0ff */
[----:B------:R-:W-:Y:S01]  /*308c0*/  IMAD.X R13, R3, 0x1, R13, P3 ;  /* 0x00000001030d7824 */ /* 0x000fe200018e060d */
[----:B------:R-:W-:-:S02]  /*308d0*/  IADD3 R220, P3, R6, R220, RZ ;  /* 0x000000dc06dc7210 */ /* 0x000fc40007f7e0ff */
[----:B------:R0:W-:Y:S01]  /*308e0*/  STL [R1+0x4c0], R234 ;  /* 0x0004c0ea01007387 */ /* 0x0001e20000100800 */
[C---:B------:R-:W-:Y:S02]  /*308f0*/  IMAD.X R245, R3.reuse, 0x1, R245, P6 ;  /* 0x0000000103f57824 */ /* 0x040fe400030e06f5 */
[C---:B------:R-:W-:Y:S01]  /*30900*/  IMAD.X R12, R3.reuse, 0x1, R12, P4 ;  /* 0x00000001030c7824 */ /* 0x040fe200020e060c */
[----:B0-----:R-:W2:Y:S04]  /*30910*/  LDL.LU R234, [R1+0x460] ;  /* 0x0004600001ea7983 */ /* 0x001ea80000300800 */
[----:B------:R0:W-:Y:S01]  /*30920*/  STL [R1+0x494], R237 ;  /* 0x000494ed01007387 */ /* 0x0001e20000100800 */
[----:B------:R-:W-:Y:S01]  /*30930*/  IADD3 R9, P4, R6, R9, RZ ;  /* 0x0000000906097210 */ /* 0x000fe20007f9e0ff */
[----:B------:R-:W-:-:S02]  /*30940*/  IMAD.X R252, R3, 0x1, R252, P1 ;  /* 0x0000000103fc7824 */ /* 0x000fc400008e06fc */
[----:B0-----:R-:W2:Y:S04]  /*30950*/  LDL.LU R237, [R1+0x12f8] ;  /* 0x0012f80001ed7983 */ /* 0x001ea80000300800 */
[----:B------:R0:W-:Y:S01]  /*30960*/  STL [R1+0x48c], R220 ;  /* 0x00048cdc01007387 */ /* 0x0001e20000100800 */
[C---:B------:R-:W-:Y:S01]  /*30970*/  IADD3 R188, P6, R6.reuse, R188, RZ ;  /* 0x000000bc06bc7210 */ /* 0x040fe20007fde0ff */
[C---:B------:R-:W-:Y:S02]  /*30980*/  IMAD.X R249, R3.reuse, 0x1, R249, P2 ;  /* 0x0000000103f97824 */ /* 0x040fe400010e06f9 */
[----:B0-----:R-:W2:Y:S04]  /*30990*/  LDL.LU R220, [R1+0x458] ;  /* 0x0004580001dc7983 */ /* 0x001ea80000300800 */
[----:B------:R-:W-:Y:S01]  /*309a0*/  STL [R1+0x4b8], R13 ;  /* 0x0004b80d01007387 */ /* 0x000fe20000100800 */
[C---:B------:R-:W-:Y:S01]  /*309b0*/  IADD3 R187, P1, R6.reuse, R187, RZ ;  /* 0x000000bb06bb7210 */ /* 0x040fe20007f3e0ff */
[----:B------:R-:W-:Y:S01]  /*309c0*/  IMAD.X R228, R3, 0x1, R228, P3 ;  /* 0x0000000103e47824 */ /* 0x000fe200018e06e4 */
[----:B------:R-:W-:-:S02]  /*309d0*/  IADD3 R186, P2, R6, R186, RZ ;  /* 0x000000ba06ba7210 */ /* 0x000fc40007f5e0ff */
[C---:B---3--:R-:W-:Y:S01]  /*309e0*/  IADD3 R185, P3, R6.reuse, R185, RZ ;  /* 0x000000b906b97210 */ /* 0x048fe20007f7e0ff */
[C---:B----4-:R-:W-:Y:S01]  /*309f0*/  IMAD.X R184, R3.reuse, 0x1, R184, P4 ;  /* 0x0000000103b87824 */ /* 0x050fe200020e06b8 */
[C---:B------:R-:W-:Y:S01]  /*30a00*/  IADD3 R183, P4, R6.reuse, R183, RZ ;  /* 0x000000b706b77210 */ /* 0x040fe20007f9e0ff */
[----:B--2---:R-:W-:Y:S01]  /*30a10*/  IMAD.X R247, R3, 0x1, R247, P5 ;  /* 0x0000000103f77824 */ /* 0x004fe200028e06f7 */
[----:B------:R-:W-:-:S04]  /*30a20*/  IADD3 R8, P5, R6, R8, RZ ;  /* 0x0000000806087210 */ /* 0x000fc80007fbe0ff */
[----:B------:R0:W-:Y:S04]  /*30a30*/  STL [R1+0x4a8], R247 ;  /* 0x0004a8f701007387 */ /* 0x0001e80000100800 */
[----:B------:R-:W-:Y:S04]  /*30a40*/  STL [R1+0x4b0], R12 ;  /* 0x0004b00c01007387 */ /* 0x000fe80000100800 */
[----:B0-----:R-:W2:Y:S04]  /*30a50*/  LDL.LU R247, [R1+0x450] ;  /* 0x0004500001f77983 */ /* 0x001ea80000300800 */
[----:B------:R-:W-:Y:S04]  /*30a60*/  STL [R1+0x484], R9 ;  /* 0x0004840901007387 */ /* 0x000fe80000100800 */
[----:B------:R0:W-:Y:S04]  /*30a70*/  STL [R1+0x4a0], R245 ;  /* 0x0004a0f501007387 */ /* 0x0001e80000100800 */
[----:B0-----:R-:W3:Y:S04]  /*30a80*/  LDL.LU R245, [R1+0x12f4] ;  /* 0x0012f40001f57983 */ /* 0x001ee80000300800 */
[----:B------:R-:W-:Y:S04]  /*30a90*/  STL [R1+0x47c], R8 ;  /* 0x00047c0801007387 */ /* 0x000fe80000100800 */
[----:B------:R0:W-:Y:S04]  /*30aa0*/  STL [R1+0x498], R252 ;  /* 0x000498fc01007387 */ /* 0x0001e80000100800 */
[----:B0-----:R-:W4:Y:S04]  /*30ab0*/  LDL.LU R252, [R1+0x12f0] ;  /* 0x0012f00001fc7983 */ /* 0x001f280000300800 */
[----:B------:R-:W-:Y:S04]  /*30ac0*/  STL [R1+0x474], R188 ;  /* 0x000474bc01007387 */ /* 0x000fe80000100800 */
[----:B------:R0:W-:Y:S04]  /*30ad0*/  STL [R1+0x490], R249 ;  /* 0x000490f901007387 */ /* 0x0001e80000100800 */
[----:B0-----:R-:W4:Y:S04]  /*30ae0*/  LDL.LU R249, [R1+0x448] ;  /* 0x0004480001f97983 */ /* 0x001f280000300800 */
[----:B------:R-:W-:Y:S04]  /*30af0*/  STL [R1+0x46c], R187 ;  /* 0x00046cbb01007387 */ /* 0x000fe80000100800 */
[----:B------:R0:W-:Y:S04]  /*30b00*/  STL [R1+0x488], R228 ;  /* 0x000488e401007387 */ /* 0x0001e80000100800 */
[----:B0-----:R-:W4:Y:S04]  /*30b10*/  LDL.LU R228, [R1+0x12ec] ;  /* 0x0012ec0001e47983 */ /* 0x001f280000300800 */
[----:B------:R0:W-:Y:S01]  /*30b20*/  STL [R1+0x464], R186 ;  /* 0x000464ba01007387 */ /* 0x0001e20000100800 */
[----:B------:R-:W-:-:S03]  /*30b30*/  IMAD.X R182, R3, 0x1, R182, P5 ;  /* 0x0000000103b67824 */ /* 0x000fc600028e06b6 */
[----:B------:R1:W-:Y:S04]  /*30b40*/  STL [R1+0x45c], R185 ;  /* 0x00045cb901007387 */ /* 0x0003e80000100800 */
[----:B------:R1:W-:Y:S01]  /*30b50*/  STL [R1+0x480], R184 ;  /* 0x000480b801007387 */ /* 0x0003e20000100800 */
[C---:B------:R-:W-:Y:S01]  /*30b60*/  IADD3 R179, P5, R6.reuse, R179, RZ ;  /* 0x000000b306b37210 */ /* 0x040fe20007fbe0ff */
[C---:B------:R-:W-:Y:S02]  /*30b70*/  IMAD.X R178, R3.reuse, 0x1, R178, P6 ;  /* 0x0000000103b27824 */ /* 0x040fe400030e06b2 */
[----:B0-----:R-:W4:Y:S04]  /*30b80*/  LDL.LU R186, [R1+0x440] ;  /* 0x0004400001ba7983 */ /* 0x001f280000300800 */
[----:B------:R0:W-:Y:S04]  /*30b90*/  STL [R1+0x454], R183 ;  /* 0x000454b701007387 */ /* 0x0001e80000100800 */
[----:B------:R0:W-:Y:S04]  /*30ba0*/  STL [R1+0x478], R182 ;  /* 0x000478b601007387 */ /* 0x0001e80000100800 */
[----:B-1----:R-:W4:Y:S04]  /*30bb0*/  LDL.LU R185, [R1+0x438] ;  /* 0x0004380001b97983 */ /* 0x002f280000300800 */
[----:B------:R1:W-:Y:S01]  /*30bc0*/  STL [R1+0x44c], R179 ;  /* 0x00044cb301007387 */ /* 0x0003e20000100800 */
[----:B------:R-:W-:Y:S01]  /*30bd0*/  IADD3 R180, P6, R6, R180, RZ ;  /* 0x000000b406b47210 */ /* 0x000fe20007fde0ff */
[----:B------:R-:W-:-:S02]  /*30be0*/  IMAD.X R181, R3, 0x1, R181, P1 ;  /* 0x0000000103b57824 */ /* 0x000fc400008e06b5 */
[----:B------:R1:W-:Y:S04]  /*30bf0*/  STL [R1+0x470], R178 ;  /* 0x000470b201007387 */ /* 0x0003e80000100800 */
[----:B------:R-:W4:Y:S04]  /*30c00*/  LDL.LU R184, [R1+0x430] ;  /* 0x0004300001b87983 */ /* 0x000f280000300800 */
[----:B0-----:R-:W4:Y:S01]  /*30c10*/  LDL.LU R183, [R1+0x404] ;  /* 0x0004040001b77983 */ /* 0x001f220000300800 */
[----:B------:R-:W-:-:S03]  /*30c20*/  IADD3 R238, P1, R6, R238, RZ ;  /* 0x000000ee06ee7210 */ /* 0x000fc60007f3e0ff */
[----:B------:R-:W-:Y:S04]  /*30c30*/  STL [R1+0x444], R180 ;  /* 0x000444b401007387 */ /* 0x000fe80000100800 */
[----:B------:R-:W-:Y:S04]  /*30c40*/  STL [R1+0x468], R181 ;  /* 0x000468b501007387 */ /* 0x000fe80000100800 */
[----:B------:R-:W4:Y:S04]  /*30c50*/  LDL.LU R182, [R1+0x3fc] ;  /* 0x0003fc0001b67983 */ /* 0x000f280000300800 */
[----:B------:R-:W-:Y:S04]  /*30c60*/  STL [R1+0x43c], R238 ;  /* 0x00043cee01007387 */ /* 0x000fe80000100800 */
[----:B-1----:R-:W4:Y:S01]  /*30c70*/  LDL.LU R179, [R1+0x3f4] ;  /* 0x0003f40001b37983 */ /* 0x002f220000300800 */
[----:B------:R-:W-:-:S02]  /*30c80*/  IMAD.X R234, R3, 0x1, R234, P2 ;  /* 0x0000000103ea7824 */ /* 0x000fc400010e06ea */
[----:B------:R-:W-:-:S03]  /*30c90*/  IMAD.X R220, R3, 0x1, R220, P3 ;  /* 0x0000000103dc7824 */ /* 0x000fc600018e06dc */
[----:B------:R-:W-:Y:S04]  /*30ca0*/  STL [R1+0x460], R234 ;  /* 0x000460ea01007387 */ /* 0x000fe80000100800 */
[----:B------:R-:W4:Y:S01]  /*30cb0*/  LDL.LU R178, [R1+0x3ec] ;  /* 0x0003ec0001b27983 */ /* 0x000f220000300800 */
[----:B--2---:R-:W-:Y:S01]  /*30cc0*/  IMAD.X R247, R3, 0x1, R247, P4 ;  /* 0x0000000103f77824 */ /* 0x004fe200020e06f7 */
[C---:B------:R-:W-:Y:S02]  /*30cd0*/  IADD3 R216, P4, R6.reuse, R216, RZ ;  /* 0x000000d806d87210 */ /* 0x040fe40007f9e0ff */
[----:B---3--:R-:W-:-:S03]  /*30ce0*/  IADD3 R245, P3, R6, R245, RZ ;  /* 0x000000f506f57210 */ /* 0x008fc60007f7e0ff */
[C---:B------:R-:W-:Y:S02]  /*30cf0*/  IMAD.X R242, R3.reuse, 0x1, R242, P4 ;  /* 0x0000000103f27824 */ /* 0x040fe400020e06f2 */
[----:B----4-:R-:W-:Y:S01]  /*30d00*/  IMAD.X R252, R3, 0x1, R252, P3 ;  /* 0x0000000103fc7824 */ /* 0x010fe200018e06fc */
[----:B------:R-:W-:-:S05]  /*30d10*/  IADD3 R228, P2, R6, R228, RZ ;  /* 0x000000e406e47210 */ /* 0x000fca0007f5e0ff */
[----:B------:R-:W-:Y:S04]  /*30d20*/  STL [R1+0x434], R228 ;  /* 0x000434e401007387 */ /* 0x000fe80000100800 */
[----:B------:R0:W-:Y:S04]  /*30d30*/  STL [R1+0x42c], R245 ;  /* 0x00042cf501007387 */ /* 0x0001e80000100800 */
[----:B------:R-:W-:Y:S01]  /*30d40*/  STL [R1+0x458], R220 ;  /* 0x000458dc01007387 */ /* 0x000fe20000100800 */
[----:B------:R-:W-:-:S03]  /*30d50*/  IMAD.X R249, R3, 0x1, R249, P5 ;  /* 0x0000000103f97824 */ /* 0x000fc600028e06f9 */
[----:B0-----:R-:W2:Y:S04]  /*30d60*/  LDL.LU R245, [R1+0x3e4] ;  /* 0x0003e40001f57983 */ /* 0x001ea80000300800 */
[----:B------:R-:W3:Y:S04]  /*30d70*/  LDL.LU R180, [R1+0x3dc] ;  /* 0x0003dc0001b47983 */ /* 0x000ee80000300800 */
[----:B------:R-:W4:Y:S04]  /*30d80*/  LDL.LU R181, [R1+0x400] ;  /* 0x0004000001b57983 */ /* 0x000f280000300800 */
[----:B------:R0:W-:Y:S04]  /*30d90*/  STL [R1+0x450], R247 ;  /* 0x000450f701007387 */ /* 0x0001e80000100800 */
[----:B------:R-:W4:Y:S04]  /*30da0*/  LDL.LU R238, [R1+0x3d4] ;  /* 0x0003d40001ee7983 */ /* 0x000f280000300800 */
[----:B------:R1:W-:Y:S04]  /*30db0*/  STL [R1+0x424], R216 ;  /* 0x000424d801007387 */ /* 0x0003e80000100800 */
[----:B------:R-:W4:Y:S04]  /*30dc0*/  LDL.LU R234, [R1+0x3f8] ;  /* 0x0003f80001ea7983 */ /* 0x000f280000300800 */
[----:B------:R-:W4:Y:S01]  /*30dd0*/  LDL.LU R228, [R1+0x3c8] ;  /* 0x0003c80001e47983 */ /* 0x000f220000300800 */
[C---:B------:R-:W-:Y:S01]  /*30de0*/  IADD3 R212, P5, R6.reuse, R212, RZ ;  /* 0x000000d406d47210 */ /* 0x040fe20007fbe0ff */
[C---:B------:R-:W-:Y:S01]  /*30df0*/  IMAD.X R186, R3.reuse, 0x1, R186, P6 ;  /* 0x0000000103ba7824 */ /* 0x040fe200030e06ba */
[C---:B------:R-:W-:Y:S01]  /*30e00*/  IADD3 R226, P6, R6.reuse, R226, RZ ;  /* 0x000000e206e27210 */ /* 0x040fe20007fde0ff */
[----:B0-----:R-:W4:Y:S04]  /*30e10*/  LDL.LU R247, [R1+0x3f0] ;  /* 0x0003f00001f77983 */ /* 0x001f280000300800 */
[----:B------:R-:W4:Y:S04]  /*30e20*/  LDL.LU R220, [R1+0x3c0] ;  /* 0x0003c00001dc7983 */ /* 0x000f280000300800 */
[----:B------:R0:W-:Y:S04]  /*30e30*/  STL [R1+0x448], R249 ;  /* 0x000448f901007387 */ /* 0x0001e80000100800 */
[----:B-1----:R-:W4:Y:S01]  /*30e40*/  LDL.LU R216, [R1+0x3e8] ;  /* 0x0003e80001d87983 */ /* 0x002f220000300800 */
[C---:B------:R-:W-:Y:S01]  /*30e50*/  IMAD.X R185, R3.reuse, 0x1, R185, P1 ;  /* 0x0000000103b97824 */ /* 0x040fe200008e06b9 */
[C---:B------:R-:W-:Y:S01]  /*30e60*/  IADD3 R251, P1, R6.reuse, R251, RZ ;  /* 0x000000fb06fb7210 */ /* 0x040fe20007f3e0ff */
[----:B------:R-:W-:Y:S01]  /*30e70*/  IMAD.X R184, R3, 0x1, R184, P2 ;  /* 0x0000000103b87824 */ /* 0x000fe200010e06b8 */
[----:B0-----:R-:W4:Y:S04]  /*30e80*/  LDL.LU R249, [R1+0x3b8] ;  /* 0x0003b80001f97983 */ /* 0x001f280000300800 */
[----:B------:R0:W-:Y:S01]  /*30e90*/  STL [R1+0x41c], R212 ;  /* 0x00041cd401007387 */ /* 0x0001e20000100800 */
[----:B------:R-:W-:-:S02]  /*30ea0*/  IADD3 R183, P2, R6, R183, RZ ;  /* 0x000000b706b77210 */ /* 0x000fc40007f5e0ff */
[----:B------:R-:W-:Y:S01]  /*30eb0*/  IADD3 R182, P3, R6, R182, RZ ;  /* 0x000000b606b67210 */ /* 0x000fe20007f7e0ff */
[----:B0-----:R-:W4:Y:S04]  /*30ec0*/  LDL.LU R212, [R1+0x3e0] ;  /* 0x0003e00001d47983 */ /* 0x001f280000300800 */
[----:B------:R0:W-:Y:S01]  /*30ed0*/  STL [R1+0x414], R226 ;  /* 0x000414e201007387 */ /* 0x0001e20000100800 */
[----:B------:R-:W-:-:S03]  /*30ee0*/  IMAD.X R244, R3, 0x1, R244, P5 ;  /* 0x0000000103f47824 */ /* 0x000fc600028e06f4 */
[----:B0-----:R-:W4:Y:S04]  /*30ef0*/  LDL.LU R226, [R1+0x12e8] ;  /* 0x0012e80001e27983 */ /* 0x001f280000300800 */
[----:B------:R-:W-:Y:S04]  /*30f00*/  STL [R1+0x440], R186 ;  /* 0x000440ba01007387 */ /* 0x000fe80000100800 */
[----:B------:R0:W-:Y:S01]  /*30f10*/  STL [R1+0x40c], R251 ;  /* 0x00040cfb01007387 */ /* 0x0001e20000100800 */
[----:B------:R-:W-:Y:S01]  /*30f20*/  IADD3 R179, P4, R6, R179, RZ ;  /* 0x000000b306b37210 */ /* 0x000fe20007f9e0ff */
[----:B------:R-:W-:-:S02]  /*30f30*/  IMAD.X R243, R3, 0x1, R243, P6 ;  /* 0x0000000103f37824 */ /* 0x000fc400030e06f3 */
[----:B0-----:R-:W4:Y:S04]  /*30f40*/  LDL.LU R251, [R1+0x3d8] ;  /* 0x0003d80001fb7983 */ /* 0x001f280000300800 */
[----:B------:R-:W-:Y:S04]  /*30f50*/  STL [R1+0x438], R185 ;  /* 0x000438b901007387 */ /* 0x000fe80000100800 */
[----:B------:R0:W-:Y:S04]  /*30f60*/  STL [R1+0x428], R252 ;  /* 0x000428fc01007387 */ /* 0x0001e80000100800 */
[----:B------:R-:W-:Y:S04]  /*30f70*/  STL [R1+0x430], R184 ;  /* 0x000430b801007387 */ /* 0x000fe80000100800 */
[----:B0-----:R-:W4:Y:S04]  /*30f80*/  LDL.LU R252, [R1+0x3d0] ;  /* 0x0003d00001fc7983 */ /* 0x001f280000300800 */
        /* <DEDUP_REMOVED lines=8> */
[----:B0-----:R-:W4:Y:S01]  /*31010*/  LDL.LU R243, [R1+0x12dc] ;  /* 0x0012dc0001f37983 */ /* 0x001f220000300800 */
[----:B------:R-:W-:Y:S01]  /*31020*/  IADD3 R178, P5, R6, R178, RZ ;  /* 0x000000b206b27210 */ /* 0x000fe20007fbe0ff */
[----:B------:R-:W-:-:S04]  /*31030*/  IMAD.X R0, R3, 0x1, R0, P1 ;  /* 0x0000000103007824 */ /* 0x000fc800008e0600 */
[----:B------:R-:W-:Y:S01]  /*31040*/  STL [R1+0x3ec], R178 ;  /* 0x0003ecb201007387 */ /* 0x000fe20000100800 */
[C---:B--2---:R-:W-:Y:S02]  /*31050*/  IADD3 R245, P6, R6.reuse, R245, RZ ;  /* 0x000000f506f57210 */ /* 0x044fe40007fde0ff */
[C---:B---3--:R-:W-:Y:S01]  /*31060*/  IADD3 R180, P1, R6.reuse, R180, RZ ;  /* 0x000000b406b47210 */ /* 0x048fe20007f3e0ff */
[C---:B----4-:R-:W-:Y:S02]  /*31070*/  IMAD.X R181, R3.reuse, 0x1, R181, P2 ;  /* 0x0000000103b57824 */ /* 0x050fe400010e06b5 */
[----:B------:R0:W-:Y:S01]  /*31080*/  STL [R1+0x3e4], R245 ;  /* 0x0003e4f501007387 */ /* 0x0001e20000100800 */
[C---:B------:R-:W-:Y:S01]  /*31090*/  IADD3 R238, P2, R6.reuse, R238, RZ ;  /* 0x000000ee06ee7210 */ /* 0x040fe20007f5e0ff */
[C---:B------:R-:W-:Y:S01]  /*310a0*/  IMAD.X R234, R3.reuse, 0x1, R234, P3 ;  /* 0x0000000103ea7824 */ /* 0x040fe200018e06ea */
[----:B------:R-:W-:Y:S01]  /*310b0*/  IADD3 R228, P3, R6, R228, RZ ;  /* 0x000000e406e47210 */ /* 0x000fe20007f7e0ff */
[----:B0-----:R-:W2:Y:S04]  /*310c0*/  LDL.LU R245, [R1+0x3c4] ;  /* 0x0003c40001f57983 */ /* 0x001ea80000300800 */
[----:B------:R0:W-:Y:S01]  /*310d0*/  STL [R1+0x408], R0 ;  /* 0x0004080001007387 */ /* 0x0001e20000100800 */
[----:B------:R-:W-:-:S02]  /*310e0*/  IMAD.X R247, R3, 0x1, R247, P4 ;  /* 0x0000000103f77824 */ /* 0x000fc400020e06f7 */
[----:B------:R-:W-:Y:S01]  /*310f0*/  IMAD.X R216, R3, 0x1, R216, P5 ;  /* 0x0000000103d87824 */ /* 0x000fe200028e06d8 */
[C---:B------:R-:W-:Y:S01]  /*31100*/  IADD3 R220, P4, R6.reuse, R220, RZ ;  /* 0x000000dc06dc7210 */ /* 0x040fe20007f9e0ff */
[----:B0-----:R-:W3:Y:S04]  /*31110*/  LDL.LU R0, [R1+0x12d8] ;  /* 0x0012d80001007983 */ /* 0x001ee80000300800 */
[----:B------:R-:W-:Y:S04]  /*31120*/  STL [R1+0x3dc], R180 ;  /* 0x0003dcb401007387 */ /* 0x000fe80000100800 */
[----:B------:R-:W-:Y:S04]  /*31130*/  STL [R1+0x400], R181 ;  /* 0x000400b501007387 */ /* 0x000fe80000100800 */
[----:B------:R-:W4:Y:S04]  /*31140*/  LDL.LU R178, [R1+0x3bc] ;  /* 0x0003bc0001b27983 */ /* 0x000f280000300800 */
[----:B------:R-:W-:Y:S04]  /*31150*/  STL [R1+0x3d4], R238 ;  /* 0x0003d4ee01007387 */ /* 0x000fe80000100800 */
[----:B------:R-:W-:Y:S04]  /*31160*/  STL [R1+0x3f8], R234 ;  /* 0x0003f8ea01007387 */ /* 0x000fe80000100800 */
[----:B------:R0:W-:Y:S01]  /*31170*/  STL [R1+0x3f0], R247 ;  /* 0x0003f0f701007387 */ /* 0x0001e20000100800 */
[----:B------:R-:W-:-:S03]  /*31180*/  IADD3 R249, P5, R6, R249, RZ ;  /* 0x000000f906f97210 */ /* 0x000fc60007fbe0ff */
[----:B------:R-:W-:Y:S01]  /*31190*/  STL [R1+0x3c8], R228 ;  /* 0x0003c8e401007387 */ /* 0x000fe20000100800 */
[----:B------:R-:W-:-:S03]  /*311a0*/  IMAD.X R212, R3, 0x1, R212, P6 ;  /* 0x0000000103d47824 */ /* 0x000fc600030e06d4 */
[----:B0-----:R-:W3:Y:S04]  /*311b0*/  LDL.LU R247, [R1+0x3b4] ;  /* 0x0003b40001f77983 */ /* 0x001ee80000300800 */
[----:B------:R0:W-:Y:S04]  /*311c0*/  STL [R1+0x3b8], R249 ;  /* 0x0003b8f901007387 */ /* 0x0001e80000100800 */
[----:B------:R1:W-:Y:S04]  /*311d0*/  STL [R1+0x3c0], R220 ;  /* 0x0003c0dc01007387 */ /* 0x0003e80000100800 */
[----:B0-----:R-:W3:Y:S04]  /*311e0*/  LDL.LU R249, [R1+0x380] ;  /* 0x0003800001f97983 */ /* 0x001ee80000300800 */
[----:B------:R0:W-:Y:S04]  /*311f0*/  STL [R1+0x3e8], R216 ;  /* 0x0003e8d801007387 */ /* 0x0001e80000100800 */
[----:B------:R-:W3:Y:S04]  /*31200*/  LDL.LU R181, [R1+0x378] ;  /* 0x0003780001b57983 */ /* 0x000ee80000300800 */
[----:B------:R-:W-:Y:S01]  /*31210*/  STL [R1+0x3e0], R212 ;  /* 0x0003e0d401007387 */ /* 0x000fe20000100800 */
[----:B------:R-:W-:-:S03]  /*31220*/  IMAD.X R251, R3, 0x1, R251, P1 ;  /* 0x0000000103fb7824 */ /* 0x000fc600008e06fb */
[----:B------:R-:W3:Y:S04]  /*31230*/  LDL.LU R238, [R1+0x370] ;  /* 0x0003700001ee7983 */ /* 0x000ee80000300800 */
[----:B------:R-:W3:Y:S01]  /*31240*/  LDL.LU R234, [R1+0x368] ;  /* 0x0003680001ea7983 */ /* 0x000ee20000300800 */
[----:B------:R-:W-:Y:S01]  /*31250*/  IMAD.X R252, R3, 0x1, R252, P2 ;  /* 0x0000000103fc7824 */ /* 0x000fe200010e06fc */
[C---:B------:R-:W-:Y:S02]  /*31260*/  IADD3 R241, P2, R6.reuse, R241, RZ ;  /* 0x000000f106f17210 */ /* 0x040fe40007f5e0ff */
[C---:B------:R-:W-:Y:S02]  /*31270*/  IADD3 R242, P1, R6.reuse, R242, RZ ;  /* 0x000000f206f27210 */ /* 0x040fe40007f3e0ff */
[----:B------:R-:W-:-:S05]  /*31280*/  IADD3 R243, P6, R6, R243, RZ ;  /* 0x000000f306f37210 */ /* 0x000fca0007fde0ff */
[----:B------:R-:W-:Y:S04]  /*31290*/  STL [R1+0x3b0], R243 ;  /* 0x0003b0f301007387 */ /* 0x000fe80000100800 */
[----:B------:R-:W3:Y:S04]  /*312a0*/  LDL.LU R228, [R1+0x360] ;  /* 0x0003600001e47983 */ /* 0x000ee80000300800 */
[----:B------:R0:W-:Y:S04]  /*312b0*/  STL [R1+0x3d8], R251 ;  /* 0x0003d8fb01007387 */ /* 0x0001e80000100800 */
[----:B-1----:R-:W3:Y:S04]  /*312c0*/  LDL.LU R220, [R1+0x358] ;  /* 0x0003580001dc7983 */ /* 0x002ee80000300800 */
[----:B------:R-:W-:Y:S04]  /*312d0*/  STL [R1+0x3a8], R242 ;  /* 0x0003a8f201007387 */ /* 0x000fe80000100800 */
[----:B0-----:R-:W3:Y:S04]  /*312e0*/  LDL.LU R216, [R1+0x37c] ;  /* 0x00037c0001d87983 */ /* 0x001ee80000300800 */
[----:B------:R-:W3:Y:S04]  /*312f0*/  LDL.LU R251, [R1+0x350] ;  /* 0x0003500001fb7983 */ /* 0x000ee80000300800 */
[----:B------:R-:W-:Y:S04]  /*31300*/  STL [R1+0x3d0], R252 ;  /* 0x0003d0fc01007387 */ /* 0x000fe80000100800 */
[----:B------:R-:W3:Y:S04]  /*31310*/  LDL.LU R212, [R1+0x374] ;  /* 0x0003740001d47983 */ /* 0x000ee80000300800 */
[----:B------:R0:W-:Y:S04]  /*31320*/  STL [R1+0x3a0], R241 ;  /* 0x0003a0f101007387 */ /* 0x0001e80000100800 */
[----:B0-----:R-:W3:Y:S04]  /*31330*/  LDL.LU R241, [R1+0x348] ;  /* 0x0003480001f17983 */ /* 0x001ee80000300800 */
[----:B------:R-:W3:Y:S04]  /*31340*/  LDL.LU R252, [R1+0x36c] ;  /* 0x00036c0001fc7983 */ /* 0x000ee80000300800 */
[----:B------:R-:W3:Y:S01]  /*31350*/  LDL.LU R242, [R1+0x340] ;  /* 0x0003400001f27983 */ /* 0x000ee20000300800 */
[----:B------:R-:W-:-:S03]  /*31360*/  IMAD.MOV.U32 R180, RZ, RZ, R244 ;  /* 0x000000ffffb47224 */ /* 0x000fc600078e00f4 */
[----:B------:R-:W3:Y:S04]  /*31370*/  LDL.LU R243, [R1+0x364] ;  /* 0x0003640001f37983 */ /* 0x000ee80000300800 */
[----:B------:R-:W3:Y:S01]  /*31380*/  LDL.LU R244, [R1+0x338] ;  /* 0x0003380001f47983 */ /* 0x000ee20000300800 */
[C---:B------:R-:W-:Y:S02]  /*31390*/  IMAD.X R180, R3.reuse, 0x1, R180, P1 ;  /* 0x0000000103b47824 */ /* 0x040fe400008e06b4 */
[C---:B------:R-:W-:Y:S01]  /*313a0*/  IMAD.X R240, R3.reuse, 0x1, R240, P2 ;  /* 0x0000000103f07824 */ /* 0x040fe200010e06f0 */
[----:B------:R-:W-:Y:S01]  /*313b0*/  UMOV UR42, UR18 ;  /* 0x00000012002a7c82 */ /* 0x000fe20008000000 */
[----:B------:R-:W-:Y:S02]  /*313c0*/  UMOV UR43, UR19 ;  /* 0x00000013002b7c82 */ /* 0x000fe40008000000 */
[----:B------:R-:W-:Y:S01]  /*313d0*/  QGMMA.64x128x32.F32.E4M3.E4M3 R24, gdesc[UR40], R24 ;  /* 0x01e00000281879f3 */ /* 0x000fe20008700818 */
[----:B--2---:R-:W-:Y:S01]  /*313e0*/  IMAD.X R245, R3, 0x1, R245, P3 ;  /* 0x0000000103f57824 */ /* 0x004fe200018e06f5 */
[----:B------:R-:W-:-:S04]  /*313f0*/  IADD3 R246, P3, R6, R246, RZ ;  /* 0x000000f606f67210 */ /* 0x000fc80007f7e0ff */
[----:B------:R0:W-:Y:S01]  /*31400*/  STL [R1+0x3c4], R245 ;  /* 0x0003c4f501007387 */ /* 0x0001e20000100800 */
[C---:B----4-:R-:W-:Y:S01]  /*31410*/  IMAD.X R178, R3.reuse, 0x1, R178, P4 ;  /* 0x0000000103b27824 */ /* 0x050fe200020e06b2 */
[C---:B------:R-:W-:Y:S02]  /*31420*/  IADD3 R239, P4, R6.reuse, R239, RZ ;  /* 0x000000ef06ef7210 */ /* 0x040fe40007f9e0ff */
[----:B0-----:R-:W2:Y:S04]  /*31430*/  LDL.LU R245, [R1+0x35c] ;  /* 0x00035c0001f57983 */ /* 0x001ea80000300800 */
[----:B------:R0:W-:Y:S01]  /*31440*/  STL [R1+0x398], R246 ;  /* 0x000398f601007387 */ /* 0x0001e20000100800 */
[C---:B---3--:R-:W-:Y:S02]  /*31450*/  IMAD.X R0, R3.reuse, 0x1, R0, P6 ;  /* 0x0000000103007824 */ /* 0x048fe400030e0600 */
[----:B------:R-:W-:Y:S01]  /*31460*/  IMAD.X R247, R3, 0x1, R247, P5 ;  /* 0x0000000103f77824 */ /* 0x000fe200028e06f7 */
[----:B0-----:R-:W3:Y:S04]  /*31470*/  LDL.LU R246, [R1+0x354] ;  /* 0x0003540001f67983 */ /* 0x001ee80000300800 */
[----:B------:R0:W-:Y:S01]  /*31480*/  STL [R1+0x390], R239 ;  /* 0x000390ef01007387 */ /* 0x0001e20000100800 */
[----:B------:R-:W-:-:S03]  /*31490*/  IADD3 R230, P5, R6, R230, RZ ;  /* 0x000000e606e67210 */ /* 0x000fc60007fbe0ff */
[----:B0-----:R-:W4:Y:S04]  /*314a0*/  LDL.LU R239, [R1+0x12d4] ;  /* 0x0012d40001ef7983 */ /* 0x001f280000300800 */
[----:B------:R-:W-:Y:S04]  /*314b0*/  STL [R1+0x3bc], R178 ;  /* 0x0003bcb201007387 */ /* 0x000fe80000100800 */
[----:B------:R0:W-:Y:S01]  /*314c0*/  STL [R1+0x3b4], R247 ;  /* 0x0003b4f701007387 */ /* 0x0001e20000100800 */
[C---:B------:R-:W-:Y:S02]  /*314d0*/  IADD3 R249, P6, R6.reuse, R249, RZ ;  /* 0x000000f906f97210 */ /* 0x040fe40007fde0ff */
[----:B------:R-:W-:-:S02]  /*314e0*/  IADD3 R181, P1, R6, R181, RZ ;  /* 0x000000b506b57210 */ /* 0x000fc40007f3e0ff */
[C---:B------:R-:W-:Y:S01]  /*314f0*/  IADD3 R238, P2, R6.reuse, R238, RZ ;  /* 0x000000ee06ee7210 */ /* 0x040fe20007f5e0ff */
[----:B0-----:R-:W4:Y:S04]  /*31500*/  LDL.LU R247, [R1+0x34c] ;  /* 0x00034c0001f77983 */ /* 0x001f280000300800 */
[----:B------:R0:W-:Y:S01]  /*31510*/  STL [R1+0x388], R230 ;  /* 0x000388e601007387 */ /* 0x0001e20000100800 */
[C---:B------:R-:W-:Y:S01]  /*31520*/  IMAD.X R236, R3.reuse, 0x1, R236, P3 ;  /* 0x0000000103ec7824 */ /* 0x040fe200018e06ec */
[----:B------:R-:W-:Y:S01]  /*31530*/  IADD3 R234, P3, R6, R234, RZ ;  /* 0x000000ea06ea7210 */ /* 0x000fe20007f7e0ff */
[C---:B------:R-:W-:Y:S01]  /*31540*/  IMAD.X R232, R3.reuse, 0x1, R232, P4 ;  /* 0x0000000103e87824 */ /* 0x040fe200020e06e8 */
[----:B0-----:R-:W4:Y:S04]  /*31550*/  LDL.LU R230, [R1+0x12d0] ;  /* 0x0012d00001e67983 */ /* 0x001f280000300800 */
[----:B------:R0:W-:Y:S01]  /*31560*/  STL [R1+0x3ac], R0 ;  /* 0x0003ac0001007387 */ /* 0x0001e20000100800 */
[----:B------:R-:W-:-:S03]  /*31570*/  IMAD.X R224, R3, 0x1, R224, P5 ;  /* 0x0000000103e07824 */ /* 0x000fc600028e06e0 */
[----:B0-----:R-:W4:Y:S04]  /*31580*/  LDL.LU R0, [R1+0x12cc] ;  /* 0x0012cc0001007983 */ /* 0x001f280000300800 */
[----:B------:R0:W-:Y:S04]  /*31590*/  STL [R1+0x380], R249 ;  /* 0x000380f901007387 */ /* 0x0001e80000100800 */
[----:B0-----:R-:W4:Y:S04]  /*315a0*/  LDL.LU R249, [R1+0x344] ;  /* 0x0003440001f97983 */ /* 0x001f280000300800 */
[----:B------:R-:W-:Y:S04]  /*315b0*/  STL [R1+0x3a4], R180 ;  /* 0x0003a4b401007387 */ /* 0x000fe80000100800 */
[----:B------:R-:W-:Y:S04]  /*315c0*/  STL [R1+0x378], R181 ;  /* 0x000378b501007387 */ /* 0x000fe80000100800 */
[----:B------:R-:W-:Y:S04]  /*315d0*/  STL [R1+0x39c], R240 ;  /* 0x00039cf001007387 */ /* 0x000fe80000100800 */
[----:B------:R-:W-:Y:S04]  /*315e0*/  STL [R1+0x370], R238 ;  /* 0x000370ee01007387 */ /* 0x000fe80000100800 */
[----:B------:R-:W-:Y:S04]  /*315f0*/  STL [R1+0x394], R236 ;  /* 0x000394ec01007387 */ /* 0x000fe80000100800 */
[----:B------:R-:W-:Y:S04]  /*31600*/  STL [R1+0x368], R234 ;  /* 0x000368ea01007387 */ /* 0x000fe80000100800 */
[----:B------:R-:W-:Y:S01]  /*31610*/  STL [R1+0x38c], R232 ;  /* 0x00038ce801007387 */ /* 0x000fe20000100800 */
[----:B------:R-:W-:-:S02]  /*31620*/  IADD3 R228, P4, R6, R228, RZ ;  /* 0x000000e406e47210 */ /* 0x000fc40007f9e0ff */
[C---:B------:R-:W-:Y:S01]  /*31630*/  IADD3 R220, P5, R6.reuse, R220, RZ ;  /* 0x000000dc06dc7210 */ /* 0x040fe20007fbe0ff */
[C---:B------:R-:W-:Y:S02]  /*31640*/  IMAD.X R216, R3.reuse, 0x1, R216, P6 ;  /* 0x0000000103d87824 */ /* 0x040fe400030e06d8 */
[----:B------:R-:W-:Y:S04]  /*31650*/  STL [R1+0x360], R228 ;  /* 0x000360e401007387 */ /* 0x000fe80000100800 */
[----:B------:R-:W-:Y:S01]  /*31660*/  STL [R1+0x384], R224 ;  /* 0x000384e001007387 */ /* 0x000fe20000100800 */
[----:B------:R-:W-:Y:S01]  /*31670*/  IADD3 R251, P6, R6, R251, RZ ;  /* 0x000000fb06fb7210 */ /* 0x000fe20007fde0ff */
[----:B------:R-:W-:-:S04]  /*31680*/  IMAD.X R212, R3, 0x1, R212, P1 ;  /* 0x0000000103d47824 */ /* 0x000fc800008e06d4 */
[----:B------:R0:W-:Y:S04]  /*31690*/  STL [R1+0x350], R251 ;  /* 0x000350fb01007387 */ /* 0x0001e80000100800 */
[----:B------:R-:W-:Y:S01]  /*316a0*/  STL [R1+0x358], R220 ;  /* 0x000358dc01007387 */ /* 0x000fe20000100800 */
[----:B------:R-:W-:-:S03]  /*316b0*/  IMAD.X R252, R3, 0x1, R252, P2 ;  /* 0x0000000103fc7824 */ /* 0x000fc600010e06fc */
[----:B0-----:R-:W4:Y:S04]  /*316c0*/  LDL.LU R251, [R1+0x33c] ;  /* 0x00033c0001fb7983 */ /* 0x001f280000300800 */
[----:B------:R-:W-:Y:S04]  /*316d0*/  STL [R1+0x37c], R216 ;  /* 0x00037cd801007387 */ /* 0x000fe80000100800 */
[----:B------:R0:W-:Y:S04]  /*316e0*/  STL [R1+0x36c], R252 ;  /* 0x00036cfc01007387 */ /* 0x0001e80000100800 */
[----:B------:R1:W-:Y:S04]  /*316f0*/  STL [R1+0x374], R212 ;  /* 0x000374d401007387 */ /* 0x0003e80000100800 */
[----:B0-----:R-:W4:Y:S01]  /*31700*/  LDL.LU R252, [R1+0x334] ;  /* 0x0003340001fc7983 */ /* 0x001f220000300800 */
[----:B------:R-:W-:Y:S01]  /*31710*/  UMOV UR46, UR22 ;  /* 0x00000016002e7c82 */ /* 0x000fe20008000000 */
[----:B------:R-:W-:-:S02]  /*31720*/  UMOV UR47, UR23 ;  /* 0x00000017002f7c82 */ /* 0x000fc40008000000 */
[----:B------:R-:W-:Y:S01]  /*31730*/  QGMMA.64x128x32.F32.E4M3.E4M3 R24, gdesc[UR44], R24 ;  /* 0x01e000002c1879f3 */ /* 0x000fe20008700818 */
[C---:B------:R-:W-:Y:S02]  /*31740*/  IADD3 R241, P1, R6.reuse, R241, RZ ;  /* 0x000000f106f17210 */ /* 0x040fe40007f3e0ff */
[C---:B------:R-:W-:Y:S01]  /*31750*/  IADD3 R242, P2, R6.reuse, R242, RZ ;  /* 0x000000f206f27210 */ /* 0x040fe20007f5e0ff */
[----:B------:R-:W-:Y:S01]  /*31760*/  IMAD.X R243, R3, 0x1, R243, P3 ;  /* 0x0000000103f37824 */ /* 0x000fe200018e06f3 */
[----:B------:R-:W-:Y:S01]  /*31770*/  IADD3 R244, P3, R6, R244, RZ ;  /* 0x000000f406f47210 */ /* 0x000fe20007f7e0ff */
[----:B------:R-:W-:Y:S04]  /*31780*/  STL [R1+0x348], R241 ;  /* 0x000348f101007387 */ /* 0x000fe80000100800 */
[----:B------:R-:W-:Y:S04]  /*31790*/  STL [R1+0x340], R242 ;  /* 0x000340f201007387 */ /* 0x000fe80000100800 */
[----:B------:R-:W-:Y:S04]  /*317a0*/  STL [R1+0x364], R243 ;  /* 0x000364f301007387 */ /* 0x000fe80000100800 */
[----:B------:R-:W-:Y:S04]  /*317b0*/  STL [R1+0x338], R244 ;  /* 0x000338f401007387 */ /* 0x000fe80000100800 */
[----:B------:R-:W4:Y:S01]  /*317c0*/  LDL.LU R228, [R1+0x300] ;  /* 0x0003000001e47983 */ /* 0x000f220000300800 */
[----:B------:R-:W-:Y:S01]  /*317d0*/  UMOV UR50, UR26 ;  /* 0x0000001a00327c82 */ /* 0x000fe20008000000 */
[----:B------:R-:W-:-:S02]  /*317e0*/  UMOV UR51, UR27 ;  /* 0x0000001b00337c82 */ /* 0x000fc40008000000 */
[----:B------:R-:W-:Y:S01]  /*317f0*/  QGMMA.64x128x32.F32.E4M3.E4M3 R24, gdesc[UR48], R24 ;  /* 0x01e00000301879f3 */ /* 0x000fe20008700818 */
[----:B--2---:R-:W-:-:S05]  /*31800*/  IMAD.X R245, R3, 0x1, R245, P4 ;  /* 0x0000000103f57824 */ /* 0x004fca00020e06f5 */
[----:B------:R-:W-:Y:S01]  /*31810*/  STL [R1+0x35c], R245 ;  /* 0x00035cf501007387 */ /* 0x000fe20000100800 */
[----:B---3--:R-:W-:Y:S01]  /*31820*/  IMAD.X R246, R3, 0x1, R246, P5 ;  /* 0x0000000103f67824 */ /* 0x008fe200028e06f6 */
[C---:B------:R-:W-:Y:S02]  /*31830*/  IADD3 R237, P5, R6.reuse, R237, RZ ;  /* 0x000000ed06ed7210 */ /* 0x040fe40007fbe0ff */
[----:B----4-:R-:W-:-:S05]  /*31840*/  IADD3 R239, P4, R6, R239, RZ ;  /* 0x000000ef06ef7210 */ /* 0x010fca0007f9e0ff */
[----:B------:R-:W-:Y:S04]  /*31850*/  STL [R1+0x330], R239 ;  /* 0x000330ef01007387 */ /* 0x000fe80000100800 */
[----:B------:R-:W2:Y:S04]  /*31860*/  LDL.LU R224, [R1+0x2f8] ;  /* 0x0002f80001e07983 */ /* 0x000ea80000300800 */
[----:B------:R-:W-:Y:S04]  /*31870*/  STL [R1+0x354], R246 ;  /* 0x000354f601007387 */ /* 0x000fe80000100800 */
[----:B------:R-:W3:Y:S04]  /*31880*/  LDL.LU R220, [R1+0x2f0] ;  /* 0x0002f00001dc7983 */ /* 0x000ee80000300800 */
[----:B------:R-:W-:Y:S04]  /*31890*/  STL [R1+0x328], R237 ;  /* 0x000328ed01007387 */ /* 0x000fe80000100800 */
[----:B------:R-:W4:Y:S01]  /*318a0*/  LDL.LU R216, [R1+0x2e8] ;  /* 0x0002e80001d87983 */ /* 0x000f220000300800 */
[----:B------:R-:W-:Y:S01]  /*318b0*/  IMAD.X R247, R3, 0x1, R247, P6 ;  /* 0x0000000103f77824 */ /* 0x000fe200030e06f7 */
[----:B------:R-:W-:-:S04]  /*318c0*/  IADD3 R235, P6, R6, R235, RZ ;  /* 0x000000eb06eb7210 */ /* 0x000fc80007fde0ff */
[----:B------:R-:W-:Y:S04]  /*318d0*/  STL [R1+0x34c], R247 ;  /* 0x00034cf701007387 */ /* 0x000fe80000100800 */
[----:B-1----:R-:W4:Y:S04]  /*318e0*/  LDL.LU R212, [R1+0x2e0] ;  /* 0x0002e00001d47983 */ /* 0x002f280000300800 */
[----:B------:R-:W-:Y:S01]  /*318f0*/  STL [R1+0x320], R235 ;  /* 0x000320eb01007387 */ /* 0x000fe20000100800 */
[----:B------:R-:W-:Y:S01]  /*31900*/  IMAD.X R249, R3, 0x1, R249, P1 ;  /* 0x0000000103f97824 */ /* 0x000fe200008e06f9 */
[----:B------:R-:W-:-:S05]  /*31910*/  IADD3 R233, P1, R6, R233, RZ ;  /* 0x000000e906e97210 */ /* 0x000fca0007f3e0ff */
[----:B------:R0:W-:Y:S04]  /*31920*/  STL [R1+0x318], R233 ;  /* 0x000318e901007387 */ /* 0x0001e80000100800 */
[----:B------:R-:W-:Y:S04]  /*31930*/  STL [R1+0x344], R249 ;  /* 0x000344f901007387 */ /* 0x000fe80000100800 */
[----:B0-----:R-:W4:Y:S04]  /*31940*/  LDL.LU R233, [R1+0x2d8] ;  /* 0x0002d80001e97983 */ /* 0x001f280000300800 */
        /* <DEDUP_REMOVED lines=9> */
[----:B------:R-:W4:Y:S01]  /*319e0*/  LDL.LU R247, [R1+0x2d4] ;  /* 0x0002d40001f77983 */ /* 0x000f220000300800 */
[----:B------:R-:W-:Y:S01]  /*319f0*/  IMAD.X R251, R3, 0x1, R251, P2 ;  /* 0x0000000103fb7824 */ /* 0x000fe200010e06fb */
[----:B------:R-:W-:-:S05]  /*31a00*/  IADD3 R248, P2, R6, R248, RZ ;  /* 0x000000f806f87210 */ /* 0x000fca0007f5e0ff */
[----:B------:R0:W-:Y:S04]  /*31a10*/  STL [R1+0x310], R248 ;  /* 0x000310f801007387 */ /* 0x0001e80000100800 */
[----:B------:R-:W-:Y:S01]  /*31a20*/  STL [R1+0x33c], R251 ;  /* 0x00033cfb01007387 */ /* 0x000fe20000100800 */
[----:B------:R-:W-:Y:S01]  /*31a30*/  IMAD.X R252, R3, 0x1, R252, P3 ;  /* 0x0000000103fc7824 */ /* 0x000fe200018e06fc */
[----:B------:R-:W-:Y:S02]  /*31a40*/  IADD3 R250, P3, R6, R250, RZ ;  /* 0x000000fa06fa7210 */ /* 0x000fe40007f7e0ff */
[----:B0-----:R-:W4:Y:S04]  /*31a50*/  LDL.LU R248, [R1+0x2cc] ;  /* 0x0002cc0001f87983 */ /* 0x001f280000300800 */
[----:B------:R-:W4:Y:S04]  /*31a60*/  LDL.LU R249, [R1+0x2c4] ;  /* 0x0002c40001f97983 */ /* 0x000f280000300800 */
[----:B------:R0:W-:Y:S04]  /*31a70*/  STL [R1+0x308], R250 ;  /* 0x000308fa01007387 */ /* 0x0001e80000100800 */
[----:B------:R1:W-:Y:S04]  /*31a80*/  STL [R1+0x334], R252 ;  /* 0x000334fc01007387 */ /* 0x0003e80000100800 */
[----:B0-----:R-:W4:Y:S04]  /*31a90*/  LDL.LU R250, [R1+0x2bc] ;  /* 0x0002bc0001fa7983 */ /* 0x001f280000300800 */
[----:B------:R-:W4:Y:S04]  /*31aa0*/  LDL.LU R251, [R1+0x290] ;  /* 0x0002900001fb7983 */ /* 0x000f280000300800 */
[----:B-1----:R-:W4:Y:S01]  /*31ab0*/  LDL.LU R252, [R1+0x2b4] ;  /* 0x0002b40001fc7983 */ /* 0x002f220000300800 */
[----:B------:R-:W-:Y:S01]  /*31ac0*/  UMOV UR54, UR30 ;  /* 0x0000001e00367c82 */ /* 0x000fe20008000000 */
[----:B------:R-:W-:-:S02]  /*31ad0*/  UMOV UR55, UR31 ;  /* 0x0000001f00377c82 */ /* 0x000fc40008000000 */
[----:B------:R-:W-:Y:S01]  /*31ae0*/  QGMMA.64x128x32.F32.E4M3.E4M3 R24, gdesc[UR52], R24 ;  /* 0x01e00000341879f3 */ /* 0x000fe20008700818 */
[----:B------:R-:W-:Y:S01]  /*31af0*/  UMOV UR58, UR34 ;  /* 0x00000022003a7c82 */ /* 0x000fe20008000000 */
[----:B------:R-:W-:Y:S01]  /*31b00*/  UMOV UR59, UR35 ;  /* 0x00000023003b7c82 */ /* 0x000fe20008000000 */
[C---:B------:R-:W-:Y:S01]  /*31b10*/  IMAD.X R230, R3.reuse, 0x1, R230, P4 ;  /* 0x0000000103e67824 */ /* 0x040fe200020e06e6 */
[----:B------:R-:W-:Y:S01]  /*31b20*/  IADD3 R228, P4, R6, R228, RZ ;  /* 0x000000e406e47210 */ /* 0x000fe20007f9e0ff */
[C---:B------:R-:W-:Y:S02]  /*31b30*/  IMAD.X R226, R3.reuse, 0x1, R226, P5 ;  /* 0x0000000103e27824 */ /* 0x040fe400028e06e2 */
[C---:B------:R-:W-:Y:S02]  /*31b40*/  IMAD.X R222, R3.reuse, 0x1, R222, P6 ;  /* 0x0000000103de7824 */ /* 0x040fe400030e06de */
[C---:B------:R-:W-:Y:S01]  /*31b50*/  IMAD.X R218, R3.reuse, 0x1, R218, P1 ;  /* 0x0000000103da7824 */ /* 0x040fe200008e06da */
[----:B------:R-:W-:Y:S04]  /*31b60*/  STL [R1+0x32c], R230 ;  /* 0x00032ce601007387 */ /* 0x000fe80000100800 */
[----:B------:R-:W-:Y:S04]  /*31b70*/  STL [R1+0x300], R228 ;  /* 0x000300e401007387 */ /* 0x000fe80000100800 */
[----:B------:R-:W-:Y:S01]  /*31b80*/  STL [R1+0x324], R226 ;  /* 0x000324e201007387 */ /* 0x000fe20000100800 */
[----:B------:R-:W-:-:S02]  /*31b90*/  IMAD.X R214, R3, 0x1, R214, P2 ;  /* 0x0000000103d67824 */ /* 0x000fc400010e06d6 */
[----:B------:R-:W-:Y:S01]  /*31ba0*/  IMAD.X R231, R3, 0x1, R231, P3 ;  /* 0x0000000103e77824 */ /* 0x000fe200018e06e7 */
[----:B------:R-:W-:Y:S01]  /*31bb0*/  QGMMA.64x128x32.F32.E4M3.E4M3 R24, gdesc[UR56], R24, gsb0 ;  /* 0x01e00000381879f3 */ /* 0x000fe20008000818 */
[C---:B--2---:R-:W-:Y:S02]  /*31bc0*/  IADD3 R224, P5, R6.reuse, R224, RZ ;  /* 0x000000e006e07210 */ /* 0x044fe40007fbe0ff */
[C---:B---3--:R-:W-:Y:S02]  /*31bd0*/  IADD3 R220, P6, R6.reuse, R220, RZ ;  /* 0x000000dc06dc7210 */ /* 0x048fe40007fde0ff */
[C---:B----4-:R-:W-:Y:S01]  /*31be0*/  IADD3 R216, P1, R6.reuse, R216, RZ ;  /* 0x000000d806d87210 */ /* 0x050fe20007f3e0ff */
[----:B------:R-:W-:Y:S04]  /*31bf0*/  STL [R1+0x2f8], R224 ;  /* 0x0002f8e001007387 */ /* 0x000fe80000100800 */
[----:B------:R-:W-:Y:S04]  /*31c00*/  STL [R1+0x31c], R222 ;  /* 0x00031cde01007387 */ /* 0x000fe80000100800 */
[----:B------:R-:W-:Y:S04]  /*31c10*/  STL [R1+0x2f0], R220 ;  /* 0x0002f0dc01007387 */ /* 0x000fe80000100800 */
[----:B------:R-:W-:Y:S01]  /*31c20*/  STL [R1+0x314], R218 ;  /* 0x000314da01007387 */ /* 0x000fe20000100800 */
[----:B------:R-:W-:-:S03]  /*31c30*/  IADD3 R212, P2, R6, R212, RZ ;  /* 0x000000d406d47210 */ /* 0x000fc60007f5e0ff */
[----:B------:R-:W-:Y:S04]  /*31c40*/  STL [R1+0x2e8], R216 ;  /* 0x0002e8d801007387 */ /* 0x000fe80000100800 */
[----:B------:R-:W-:Y:S04]  /*31c50*/  STL [R1+0x30c], R214 ;  /* 0x00030cd601007387 */ /* 0x000fe80000100800 */
[----:B------:R-:W-:Y:S04]  /*31c60*/  STL [R1+0x2e0], R212 ;  /* 0x0002e0d401007387 */ /* 0x000fe80000100800 */
[----:B------:R-:W-:Y:S01]  /*31c70*/  STL [R1+0x304], R231 ;  /* 0x000304e701007387 */ /* 0x000fe20000100800 */
[C---:B------:R-:W-:Y:S01]  /*31c80*/  IADD3 R233, P3, R6.reuse, R233, RZ ;  /* 0x000000e906e97210 */ /* 0x040fe20007f7e0ff */
[C---:B------:R-:W-:Y:S01]  /*31c90*/  IMAD.X R235, R3.reuse, 0x1, R235, P4 ;  /* 0x0000000103eb7824 */ /* 0x040fe200020e06eb */
[C---:B------:R-:W-:Y:S01]  /*31ca0*/  IADD3 R237, P4, R6.reuse, R237, RZ ;  /* 0x000000ed06ed7210 */ /* 0x040fe20007f9e0ff */
[C---:B------:R-:W-:Y:S01]  /*31cb0*/  IMAD.X R239, R3.reuse, 0x1, R239, P5 ;  /* 0x0000000103ef7824 */ /* 0x040fe200028e06ef */
[----:B------:R-:W-:Y:S01]  /*31cc0*/  IADD3 R241, P5, R6, R241, RZ ;  /* 0x000000f106f17210 */ /* 0x000fe20007fbe0ff */
[----:B------:R-:W-:Y:S01]  /*31cd0*/  STL [R1+0x2d8], R233 ;  /* 0x0002d8e901007387 */ /* 0x000fe20000100800 */
[----:B------:R-:W-:-:S03]  /*31ce0*/  IMAD.X R242, R3, 0x1, R242, P6 ;  /* 0x0000000103f27824 */ /* 0x000fc600030e06f2 */
[----:B------:R-:W-:Y:S01]  /*31cf0*/  STL [R1+0x2fc], R235 ;  /* 0x0002fceb01007387 */ /* 0x000fe20000100800 */
[----:B------:R-:W-:-:S03]  /*31d00*/  IADD3 R243, P6, R6, R243, RZ ;  /* 0x000000f306f37210 */ /* 0x000fc60007fde0ff */
        /* <DEDUP_REMOVED lines=12> */
[----:B------:R-:W-:Y:S04]  /*31dd0*/  STL [R1+0x2b8], R245 ;  /* 0x0002b8f501007387 */ /* 0x000fe80000100800 */
[----:B------:R-:W-:Y:S04]  /*31de0*/  STL [R1+0x2dc], R246 ;  /* 0x0002dcf601007387 */ /* 0x000fe80000100800 */
[----:B------:R-:W-:Y:S04]  /*31df0*/  STL [R1+0x2b0], R229 ;  /* 0x0002b0e501007387 */ /* 0x000fe80000100800 */
[----:B------:R-:W-:Y:S04]  /*31e00*/  STL [R1+0x2d4], R247 ;  /* 0x0002d4f701007387 */ /* 0x000fe80000100800 */
[----:B------:R-:W-:Y:S01]  /*31e10*/  STL [R1+0x2a8], R227 ;  /* 0x0002a8e301007387 */ /* 0x000fe20000100800 */
[----:B------:R-:W-:-:S02]  /*31e20*/  IMAD.X R219, R3, 0x1, R219, P2 ;  /* 0x0000000103db7824 */ /* 0x000fc400010e06db */
[C---:B------:R-:W-:Y:S02]  /*31e30*/  IMAD.X R217, R3.reuse, 0x1, R217, P3 ;  /* 0x0000000103d97824 */ /* 0x040fe400018e06d9 */
[C---:B------:R-:W-:Y:S01]  /*31e40*/  IMAD.X R248, R3.reuse, 0x1, R248, P4 ;  /* 0x0000000103f87824 */ /* 0x040fe200020e06f8 */
[C---:B------:R-:W-:Y:S01]  /*31e50*/  IADD3 R225, P4, R6.reuse, R225, RZ ;  /* 0x000000e106e17210 */ /* 0x040fe20007f9e0ff */
[C---:B------:R-:W-:Y:S01]  /*31e60*/  IMAD.X R249, R3.reuse, 0x1, R249, P5 ;  /* 0x0000000103f97824 */ /* 0x040fe200028e06f9 */
[C---:B------:R-:W-:Y:S02]  /*31e70*/  IADD3 R223, P5, R6.reuse, R223, RZ ;  /* 0x000000df06df7210 */ /* 0x040fe40007fbe0ff */
[----:B------:R-:W-:Y:S04]  /*31e80*/  STL [R1+0x2cc], R248 ;  /* 0x0002ccf801007387 */ /* 0x000fe80000100800 */
[----:B------:R-:W-:Y:S04]  /*31e90*/  STL [R1+0x2a0], R225 ;  /* 0x0002a0e101007387 */ /* 0x000fe80000100800 */
[----:B------:R-:W-:Y:S04]  /*31ea0*/  STL [R1+0x2c4], R249 ;  /* 0x0002c4f901007387 */ /* 0x000fe80000100800 */
[----:B------:R-:W-:Y:S01]  /*31eb0*/  STL [R1+0x298], R223 ;  /* 0x000298df01007387 */ /* 0x000fe20000100800 */
[C---:B------:R-:W-:Y:S01]  /*31ec0*/  IMAD.X R250, R3.reuse, 0x1, R250, P6 ;  /* 0x0000000103fa7824 */ /* 0x040fe200030e06fa */
[C---:B------:R-:W-:Y:S01]  /*31ed0*/  IADD3 R251, P6, R6.reuse, R251, RZ ;  /* 0x000000fb06fb7210 */ /* 0x040fe20007fde0ff */
[----:B------:R-:W-:Y:S01]  /*31ee0*/  IMAD.X R252, R3, 0x1, R252, P1 ;  /* 0x0000000103fc7824 */ /* 0x000fe200008e06fc */
[----:B------:R-:W-:-:S02]  /*31ef0*/  IADD3 R221, P1, R6, R221, RZ ;  /* 0x000000dd06dd7210 */ /* 0x000fc40007f3e0ff */
[----:B------:R-:W-:Y:S04]  /*31f00*/  STL [R1+0x2bc], R250 ;  /* 0x0002bcfa01007387 */ /* 0x000fe80000100800 */
[----:B------:R-:W-:Y:S01]  /*31f10*/  STL [R1+0x290], R251 ;  /* 0x000290fb01007387 */ /* 0x000fe20000100800 */
[----:B------:R-:W-:-:S03]  /*31f20*/  IMAD.X R0, R3, 0x1, R0, P6 ;  /* 0x0000000103007824 */ /* 0x000fc600030e0600 */
[----:B------:R-:W-:Y:S01]  /*31f30*/  STL [R1+0x2b4], R252 ;  /* 0x0002b4fc01007387 */ /* 0x000fe20000100800 */
[----:B------:R-:W-:-:S03]  /*31f40*/  IMAD.X R215, R3, 0x1, R215, P4 ;  /* 0x0000000103d77824 */ /* 0x000fc600020e06d7 */
[----:B------:R-:W-:Y:S01]  /*31f50*/  STL [R1+0x288], R221 ;  /* 0x000288dd01007387 */ /* 0x000fe20000100800 */
[----:B------:R-:W-:-:S03]  /*31f60*/  IMAD.X R213, R3, 0x1, R213, P5 ;  /* 0x0000000103d57824 */ /* 0x000fc600028e06d5 */
[----:B------:R-:W-:Y:S04]  /*31f70*/  STL [R1+0x2ac], R219 ;  /* 0x0002acdb01007387 */ /* 0x000fe80000100800 */
[----:B------:R-:W-:Y:S01]  /*31f80*/  STL [R1+0x2a4], R217 ;  /* 0x0002a4d901007387 */ /* 0x000fe20000100800 */
[----:B------:R-:W-:-:S03]  /*31f90*/  IMAD.X R211, R3, 0x1, R211, P1 ;  /* 0x0000000103d37824 */ /* 0x000fc600008e06d3 */
[----:B------:R0:W-:Y:S04]  /*31fa0*/  STL [R1+0x28c], R0 ;  /* 0x00028c0001007387 */ /* 0x0001e80000100800 */
[----:B------:R1:W-:Y:S04]  /*31fb0*/  STL [R1+0x29c], R215 ;  /* 0x00029cd701007387 */ /* 0x0003e80000100800 */
[----:B0-----:R1:W5:Y:S04]  /*31fc0*/  LDL.LU R0, [R1+0x12c8] ;  /* 0x0012c80001007983 */ /* 0x0013680000300800 */
[----:B------:R1:W-:Y:S04]  /*31fd0*/  STL [R1+0x294], R213 ;  /* 0x000294d501007387 */ /* 0x0003e80000100800 */
[----:B------:R1:W-:Y:S01]  /*31fe0*/  STL [R1+0x284], R211 ;  /* 0x000284d301007387 */ /* 0x0003e20000100800 */
[----:B------:R-:W-:-:S02]  /*31ff0*/  WARPGROUP.DEPBAR.LE gsb0, 0x0 ;  /* 0x00008000000079c5 */ /* 0x000fc40000010000 */
[----:B------:R-:W-:Y:S05]  /*32000*/  @P0 BRA `(.L_x_2) ;  /* 0xfffffe0000040947 */ /* 0x000fea000383ffff */
.L_x_1:
[----:B------:R-:W2:Y:S01]  /*32010*/  LDL.LU R9, [R1+0x12c4] ;  /* 0x0012c40001097983 */ /* 0x000ea20000300800 */
[----:B------:R-:W0:Y:S01]  /*32020*/  S2R R8, SR_TID.X ;  /* 0x0000000000087919 */ /* 0x000e220000002100 */
[----:B------:R-:W-:Y:S01]  /*32030*/  F2FP.SATFINITE.E4M3.F32.PACK_AB_MERGE_C R4, R89, R88, RZ ;  /* 0x000000585904723e */ /* 0x000fe200048070ff */
[----:B------:R-:W-:Y:S01]  /*32040*/  ULDC.64 UR8, c[0x0][0x228] ;  /* 0x00008a0000087ab9 */ /* 0x000fe20000000a00 */
[----:B------:R-:W-:Y:S01]  /*32050*/  F2FP.SATFINITE.E4M3.F32.PACK_AB_MERGE_C R5, R91, R90, RZ ;  /* 0x0000005a5b05723e */ /* 0x000fe200048070ff */
[----:B------:R-:W3:Y:S01]  /*32060*/  LDL.LU R16, [R1+0x12c0] ;  /* 0x0012c00001107983 */ /* 0x000ee20000300800 */
[----:B------:R-:W-:Y:S01]  /*32070*/  F2FP.SATFINITE.E4M3.F32.PACK_AB_MERGE_C R93, R93, R92, RZ ;  /* 0x0000005c5d5d723e */ /* 0x000fe200048070ff */
[----:B------:R-:W-:Y:S01]  /*32080*/  ULDC UR10, c[0x0][0x22c] ;  /* 0x00008b00000a7ab9 */ /* 0x000fe20000000800 */
[----:B------:R-:W-:Y:S01]  /*32090*/  F2FP.SATFINITE.E4M3.F32.PACK_AB_MERGE_C R94, R95, R94, RZ ;  /* 0x0000005e5f5e723e */ /* 0x000fe200048070ff */
[----:B------:R-:W4:Y:S01]  /*320a0*/  S2R R11, SR_TID.X ;  /* 0x00000000000b7919 */ /* 0x000f220000002100 */
[----:B------:R-:W-:Y:S01]  /*320b0*/  F2FP.SATFINITE.E4M3.F32.PACK_AB_MERGE_C R6, R25, R24, RZ ;  /* 0x000000181906723e */ /* 0x000fe200048070ff */
[----:B-----5:R-:W-:Y:S01]  /*320c0*/  VIADD R10, R0, 0x1 ;  /* 0x00000001000a7836 */ /* 0x020fe20000000000 */
[----:B------:R-:W-:Y:S01]  /*320d0*/  F2FP.SATFINITE.E4M3.F32.PACK_AB_MERGE_C R7, R27, R26, RZ ;  /* 0x0000001a1b07723e */ /* 0x000fe200048070ff */
[----:B------:R-:W-:Y:S01]  /*320e0*/  ULDC UR5, c[0x0][0x22c] ;  /* 0x00008b0000057ab9 */ /* 0x000fe20000000800 */
[----:B------:R-:W-:-:S02]  /*320f0*/  F2FP.SATFINITE.E4M3.F32.PACK_AB_MERGE_C R29, R29, R28, RZ ;  /* 0x0000001c1d1d723e */ /* 0x000fc400048070ff */
[----:B------:R-:W-:Y:S02]  /*32100*/  F2FP.SATFINITE.E4M3.F32.PACK_AB_MERGE_C R30, R31, R30, RZ ;  /* 0x0000001e1f1e723e */ /* 0x000fe400048070ff */
[----:B------:R-:W-:Y:S02]  /*32110*/  F2FP.SATFINITE.E4M3.F32.PACK_AB_MERGE_C R40, R41, R40, RZ ;  /* 0x000000282928723e */ /* 0x000fe400048070ff */
[----:B------:R-:W-:Y:S02]  /*32120*/  PRMT R4, R4, 0x5410, R93 ;  /* 0x0000541004047816 */ /* 0x000fe4000000005d */
[----:B------:R-:W-:Y:S02]  /*32130*/  PRMT R5, R5, 0x5410, R94 ;  /* 0x0000541005057816 */ /* 0x000fe4000000005e */
[----:B------:R-:W-:Y:S02]  /*32140*/  PRMT R6, R6, 0x5410, R29 ;  /* 0x0000541006067816 */ /* 0x000fe4000000001d */
[----:B------:R-:W-:-:S02]  /*32150*/  PRMT R7, R7, 0x5410, R30 ;  /* 0x0000541007077816 */ /* 0x000fc4000000001e */
[----:B------:R-:W-:Y:S02]  /*32160*/  F2FP.SATFINITE.E4M3.F32.PACK_AB_MERGE_C R98, R99, R98, RZ ;  /* 0x000000626362723e */ /* 0x000fe400048070ff */
[----:B------:R-:W-:Y:S02]  /*32170*/  F2FP.SATFINITE.E4M3.F32.PACK_AB_MERGE_C R103, R103, R102, RZ ;  /* 0x000000666767723e */ /* 0x000fe400048070ff */
[----:B------:R-:W-:Y:S01]  /*32180*/  F2FP.SATFINITE.E4M3.F32.PACK_AB_MERGE_C R32, R33, R32, RZ ;  /* 0x000000202120723e */ /* 0x000fe200048070ff */
[----:B0-----:R-:W-:Y:S01]  /*32190*/  IMAD.SHL.U32 R3, R8, 0x40, RZ ;  /* 0x0000004008037824 */ /* 0x001fe200078e00ff */
[----:B------:R-:W-:Y:S02]  /*321a0*/  F2FP.SATFINITE.E4M3.F32.PACK_AB_MERGE_C R34, R35, R34, RZ ;  /* 0x000000222322723e */ /* 0x000fe400048070ff */
[----:B------:R-:W-:Y:S02]  /*321b0*/  F2FP.SATFINITE.E4M3.F32.PACK_AB_MERGE_C R37, R37, R36, RZ ;  /* 0x000000242525723e */ /* 0x000fe400048070ff */
[----:B------:R-:W-:-:S02]  /*321c0*/  LOP3.LUT R3, R3, 0x400, RZ, 0xc0, !PT ;  /* 0x0000040003037812 */ /* 0x000fc400078ec0ff */
[----:B------:R-:W-:Y:S02]  /*321d0*/  F2FP.SATFINITE.E4M3.F32.PACK_AB_MERGE_C R39, R39, R38, RZ ;  /* 0x000000262727723e */ /* 0x000fe400048070ff */
[----:B----4-:R-:W-:Y:S02]  /*321e0*/  LOP3.LUT R11, R11, 0x7f, RZ, 0xc0, !PT ;  /* 0x0000007f0b0b7812 */ /* 0x010fe400078ec0ff */
[----:B------:R-:W-:Y:S02]  /*321f0*/  F2FP.SATFINITE.E4M3.F32.PACK_AB_MERGE_C R96, R97, R96, RZ ;  /* 0x000000606160723e */ /* 0x000fe400048070ff */
[----:B------:R-:W-:Y:S01]  /*32200*/  LEA R20, R11, UR4, 0x4 ;  /* 0x000000040b147c11 */ /* 0x000fe2000f8e20ff */
[----:B------:R-:W-:Y:S01]  /*32210*/  BAR.SYNC.DEFER_BLOCKING 0x0 ;  /* 0x0000000000007b1d */ /* 0x000fe20000010000 */
[----:B------:R-:W-:Y:S02]  /*32220*/  PRMT R97, R98, 0x5410, R103 ;  /* 0x0000541062617816 */ /* 0x000fe40000000067 */
[----:B------:R-:W-:-:S02]  /*32230*/  PRMT R98, R32, 0x5410, R37 ;  /* 0x0000541020627816 */ /* 0x000fc40000000025 */
[----:B------:R-:W-:Y:S01]  /*32240*/  PRMT R99, R34, 0x5410, R39 ;  /* 0x0000541022637816 */ /* 0x000fe20000000027 */
[----:B------:R-:W-:Y:S01]  /*32250*/  VIADD R39, R0, 0x5 ;  /* 0x0000000500277836 */ /* 0x000fe20000000000 */
[----:B------:R-:W-:Y:S02]  /*32260*/  F2FP.SATFINITE.E4M3.F32.PACK_AB_MERGE_C R101, R101, R100, RZ ;  /* 0x000000646565723e */ /* 0x000fe400048070ff */
[----:B------:R-:W-:Y:S02]  /*32270*/  F2FP.SATFINITE.E4M3.F32.PACK_AB_MERGE_C R106, R107, R106, RZ ;  /* 0x0000006a6b6a723e */ /* 0x000fe400048070ff */
[----:B------:R-:W-:Y:S02]  /*32280*/  PRMT R96, R96, 0x5410, R101 ;  /* 0x0000541060607816 */ /* 0x000fe40000000065 */
[----:B------:R-:W-:Y:S02]  /*32290*/  F2FP.SATFINITE.E4M3.F32.PACK_AB_MERGE_C R111, R111, R110, RZ ;  /* 0x0000006e6f6f723e */ /* 0x000fe400048070ff */
[----:B------:R-:W-:-:S02]  /*322a0*/  F2FP.SATFINITE.E4M3.F32.PACK_AB_MERGE_C R104, R105, R104, RZ ;  /* 0x000000686968723e */ /* 0x000fc400048070ff */
[----:B------:R-:W-:Y:S02]  /*322b0*/  F2FP.SATFINITE.E4M3.F32.PACK_AB_MERGE_C R109, R109, R108, RZ ;  /* 0x0000006c6d6d723e */ /* 0x000fe400048070ff */
[----:B------:R-:W-:Y:S02]  /*322c0*/  F2FP.SATFINITE.E4M3.F32.PACK_AB_MERGE_C R42, R43, R42, RZ ;  /* 0x0000002a2b2a723e */ /* 0x000fe400048070ff */
[----:B------:R-:W-:Y:S02]  /*322d0*/  F2FP.SATFINITE.E4M3.F32.PACK_AB_MERGE_C R45, R45, R44, RZ ;  /* 0x0000002c2d2d723e */ /* 0x000fe400048070ff */
[----:B------:R-:W-:Y:S02]  /*322e0*/  F2FP.SATFINITE.E4M3.F32.PACK_AB_MERGE_C R47, R47, R46, RZ ;  /* 0x0000002e2f2f723e */ /* 0x000fe400048070ff */
[----:B------:R-:W-:Y:S02]  /*322f0*/  PRMT R105, R106, 0x5410, R111 ;  /* 0x000054106a697816 */ /* 0x000fe4000000006f */
[----:B------:R-:W-:-:S02]  /*32300*/  PRMT R104, R104, 0x5410, R109 ;  /* 0x0000541068687816 */ /* 0x000fc4000000006d */
[----:B------:R-:W-:Y:S02]  /*32310*/  PRMT R106, R40, 0x5410, R45 ;  /* 0x00005410286a7816 */ /* 0x000fe4000000002d */
[----:B------:R-:W-:Y:S02]  /*32320*/  PRMT R107, R42, 0x5410, R47 ;  /* 0x000054102a6b7816 */ /* 0x000fe4000000002f */
[----:B------:R-:W-:Y:S02]  /*32330*/  F2FP.SATFINITE.E4M3.F32.PACK_AB_MERGE_C R114, R115, R114, RZ ;  /* 0x000000727372723e */ /* 0x000fe400048070ff */
[----:B------:R-:W-:Y:S02]  /*32340*/  F2FP.SATFINITE.E4M3.F32.PACK_AB_MERGE_C R119, R119, R118, RZ ;  /* 0x000000767777723e */ /* 0x000fe400048070ff */
        /* <DEDUP_REMOVED lines=58> */
[----:B--2---:R-:W-:Y:S01]  /*326f0*/  LOP3.LUT R2, R9, 0xf0, RZ, 0xc0, !PT ;  /* 0x000000f009027812 */ /* 0x004fe200078ec0ff */
[----:B------:R-:W-:-:S03]  /*32700*/  VIADD R9, R0, 0x7f ;  /* 0x0000007f00097836 */ /* 0x000fc60000000000 */
[----:B------:R-:W-:Y:S01]  /*32710*/  IADD3 R3, R3, UR4, R2 ;  /* 0x0000000403037c10 */ /* 0x000fe2000fffe002 */
[----:B------:R-:W-:Y:S01]  /*32720*/  IMAD.SHL.U32 R2, R8, 0x8, RZ ;  /* 0x0000000808027824 */ /* 0x000fe200078e00ff */
[----:B------:R-:W-:Y:S01]  /*32730*/  ULDC UR4, c[0x0][0x244] ;  /* 0x0000910000047ab9 */ /* 0x000fe20000000800 */
[----:B------:R-:W-:Y:S01]  /*32740*/  VIADD R8, R0, 0x2 ;  /* 0x0000000200087836 */ /* 0x000fe20000000000 */
[----:B---3--:R-:W-:Y:S01]  /*32750*/  ISETP.GE.AND P0, PT, R16, UR8, PT ;  /* 0x0000000810007c0c */ /* 0x008fe2000bf06270 */
[----:B------:R-:W-:Y:S01]  /*32760*/  ULDC UR8, c[0x0][0x22c] ;  /* 0x00008b0000087ab9 */ /* 0x000fe20000000800 */
[----:B------:R-:W-:Y:S02]  /*32770*/  LOP3.LUT R2, R2, 0x300, RZ, 0xc0, !PT ;  /* 0x0000030002027812 */ /* 0x000fe400078ec0ff */
[----:B------:R-:W-:Y:S01]  /*32780*/  ISETP.LT.AND P1, PT, R9, UR10, !P0 ;  /* 0x0000000a09007c0c */ /* 0x000fe2000c721270 */
[----:B------:R-:W-:Y:S01]  /*32790*/  VIADD R9, R0, 0x3 ;  /* 0x0000000300097836 */ /* 0x000fe20000000000 */
[----:B------:R-:W-:Y:S01]  /*327a0*/  ISETP.LT.AND P2, PT, R10, UR5, !P0 ;  /* 0x000000050a007c0c */ /* 0x000fe2000c741270 */
[----:B------:R-:W-:Y:S01]  /*327b0*/  IMAD.IADD R41, R2, 0x1, R3 ;  /* 0x0000000102297824 */ /* 0x000fe200078e0203 */
[----:B------:R-:W-:Y:S01]  /*327c0*/  ULDC UR5, c[0x0][0x22c] ;  /* 0x00008b0000057ab9 */ /* 0x000fe20000000800 */
[----:B------:R-:W-:Y:S01]  /*327d0*/  IMAD R2, R16, UR4, RZ ;  /* 0x0000000410027c24 */ /* 0x000fe2000f8e02ff */
[----:B------:R-:W-:Y:S01]  /*327e0*/  ISETP.LT.AND P4, PT, R8, UR5, !P0 ;  /* 0x0000000508007c0c */ /* 0x000fe2000c781270 */
[----:B------:R-:W-:Y:S01]  /*327f0*/  ULDC.64 UR4, c[0x0][0x220] ;  /* 0x0000880000047ab9 */ /* 0x000fe20000000a00 */
[----:B------:R-:W-:Y:S01]  /*32800*/  STSM.16.M88.4 [R41], R4 ;  /* 0x0000000429007844 */ /* 0x000fe20000000200 */
[----:B------:R-:W-:Y:S01]  /*32810*/  BAR.SYNC.DEFER_BLOCKING 0x0 ;  /* 0x0000000000007b1d */ /* 0x000fe20000010000 */
[----:B------:R-:W-:-:S02]  /*32820*/  ISETP.LT.AND P3, PT, R9, UR8, !P0 ;  /* 0x0000000809007c0c */ /* 0x000fc4000c761270 */
[----:B------:R-:W-:Y:S02]  /*32830*/  IADD3 R3, P6, R2, UR4, RZ ;  /* 0x0000000402037c10 */ /* 0x000fe4000ffde0ff */
[----:B------:R-:W-:Y:S01]  /*32840*/  ISETP.LT.AND P5, PT, R0, UR9, !P0 ;  /* 0x0000000900007c0c */ /* 0x000fe2000c7a1270 */
[----:B------:R-:W-:Y:S01]  /*32850*/  ULDC UR4, c[0x0][0x248] ;  /* 0x0000920000047ab9 */ /* 0x000fe20000000800 */
[----:B------:R-:W-:Y:S01]  /*32860*/  LEA.HI.X.SX32 R2, R2, UR5, 0x1, P6 ;  /* 0x0000000502027c11 */ /* 0x000fe2000b0f0eff */
[----:B------:R-:W-:Y:S01]  /*32870*/  IMAD R21, R0, UR4, RZ ;  /* 0x0000000400157c24 */ /* 0x000fe2000f8e02ff */
[----:B------:R-:W-:-:S03]  /*32880*/  ULDC UR5, c[0x0][0x22c] ;  /* 0x00008b0000057ab9 */ /* 0x000fc60000000800 */
[C---:B------:R-:W-:Y:S01]  /*32890*/  VIADD R38, R21.reuse, UR4 ;  /* 0x0000000415267c36 */ /* 0x040fe20008000000 */
[----:B------:R-:W-:-:S04]  /*328a0*/  IADD3 R22, P6, R21, R3, RZ ;  /* 0x0000000315167210 */ /* 0x000fc80007fde0ff */
[----:B------:R-:W-:Y:S01]  /*328b0*/  LEA.HI.X.SX32 R23, R21, R2, 0x1, P6 ;  /* 0x0000000215177211 */ /* 0x000fe200030f0eff */
[----:B------:R-:W-:Y:S01]  /*328c0*/  VIADD R21, R0, 0x4 ;  /* 0x0000000400157836 */ /* 0x000fe20000000000 */
[----:B------:R-:W-:-:S04]  /*328d0*/  IADD3 R36, P6, R38, R3, RZ ;  /* 0x0000000326247210 */ /* 0x000fc80007fde0ff */
[----:B------:R-:W-:Y:S01]  /*328e0*/  LEA.HI.X.SX32 R37, R38, R2, 0x1, P6 ;  /* 0x0000000226257211 */ /* 0x000fe200030f0eff */
[----:B------:R-:W0:Y:S01]  /*328f0*/  LDS.128 R32, [R20] ;  /* 0x0000000014207984 */ /* 0x000e220000000c00 */
[----:B------:R-:W-:Y:S06]  /*32900*/  BAR.SYNC.DEFER_BLOCKING 0x0 ;  /* 0x0000000000007b1d */ /* 0x000fec0000010000 */
[----:B------:R-:W-:Y:S02]  /*32910*/  STSM.16.M88.4 [R41], R96 ;  /* 0x0000006029007844 */ /* 0x000fe40000000200 */
[----:B------:R-:W-:Y:S01]  /*32920*/  BAR.SYNC.DEFER_BLOCKING 0x0 ;  /* 0x0000000000007b1d */ /* 0x000fe20000010000 */
[----:B0-----:R-:W-:-:S02]  /*32930*/  PRMT R45, R32, 0x7770, RZ ;  /* 0x00007770202d7816 */ /* 0x001fc400000000ff */
[----:B------:R-:W-:-:S03]  /*32940*/  PRMT R43, R32, 0x7771, RZ ;  /* 0x00007771202b7816 */ /* 0x000fc600000000ff */
[----:B------:R-:W0:Y:S02]  /*32950*/  LDS.128 R28, [R20] ;  /* 0x00000000141c7984 */ /* 0x000e240000000c00 */
[----:B------:R-:W-:Y:S06]  /*32960*/  BAR.SYNC.DEFER_BLOCKING 0x0 ;  /* 0x0000000000007b1d */ /* 0x000fec0000010000 */
[----:B------:R-:W-:Y:S02]  /*32970*/  STSM.16.M88.4 [R41], R104 ;  /* 0x0000006829007844 */ /* 0x000fe40000000200 */
[----:B------:R-:W-:Y:S06]  /*32980*/  BAR.SYNC.DEFER_BLOCKING 0x0 ;  /* 0x0000000000007b1d */ /* 0x000fec0000010000 */
[----:B------:R-:W2:Y:S02]  /*32990*/  LDS.128 R24, [R20] ;  /* 0x0000000014187984 */ /* 0x000ea40000000c00 */
[----:B------:R-:W-:Y:S06]  /*329a0*/  BAR.SYNC.DEFER_BLOCKING 0x0 ;  /* 0x0000000000007b1d */ /* 0x000fec0000010000 */
[----:B------:R-:W-:Y:S02]  /*329b0*/  STSM.16.M88.4 [R41], R112 ;  /* 0x0000007029007844 */ /* 0x000fe40000000200 */
[----:B------:R-:W-:Y:S06]  /*329c0*/  BAR.SYNC.DEFER_BLOCKING 0x0 ;  /* 0x0000000000007b1d */ /* 0x000fec0000010000 */
[----:B------:R-:W3:Y:S02]  /*329d0*/  LDS.128 R12, [R20] ;  /* 0x00000000140c7984 */ /* 0x000ee40000000c00 */
[----:B------:R-:W-:Y:S06]  /*329e0*/  BAR.SYNC.DEFER_BLOCKING 0x0 ;  /* 0x0000000000007b1d */ /* 0x000fec0000010000 */
[----:B------:R-:W-:Y:S02]  /*329f0*/  STSM.16.M88.4 [R41], R120 ;  /* 0x0000007829007844 */ /* 0x000fe40000000200 */
[----:B------:R-:W-:Y:S06]  /*32a00*/  BAR.SYNC.DEFER_BLOCKING 0x0 ;  /* 0x0000000000007b1d */ /* 0x000fec0000010000 */
[----:B------:R-:W4:Y:S02]  /*32a10*/  LDS.128 R8, [R20] ;  /* 0x0000000014087984 */ /* 0x000f240000000c00 */
[----:B------:R-:W-:Y:S06]  /*32a20*/  BAR.SYNC.DEFER_BLOCKING 0x0 ;  /* 0x0000000000007b1d */ /* 0x000fec0000010000 */
[----:B------:R-:W-:Y:S02]  /*32a30*/  STSM.16.M88.4 [R41], R128 ;  /* 0x0000008029007844 */ /* 0x000fe40000000200 */
[----:B------:R-:W-:Y:S06]  /*32a40*/  BAR.SYNC.DEFER_BLOCKING 0x0 ;  /* 0x0000000000007b1d */ /* 0x000fec0000010000 */
[----:B------:R-:W1:Y:S02]  /*32a50*/  LDS.128 R16, [R20] ;  /* 0x0000000014107984 */ /* 0x000e640000000c00 */
[----:B------:R-:W-:Y:S06]  /*32a60*/  BAR.SYNC.DEFER_BLOCKING 0x0 ;  /* 0x0000000000007b1d */ /* 0x000fec0000010000 */
[----:B------:R-:W-:Y:S02]  /*32a70*/  STSM.16.M88.4 [R41], R136 ;  /* 0x0000008829007844 */ /* 0x000fe40000000200 */
[----:B------:R-:W-:Y:S06]  /*32a80*/  BAR.SYNC.DEFER_BLOCKING 0x0 ;  /* 0x0000000000007b1d */ /* 0x000fec0000010000 */
[----:B------:R-:W1:Y:S02]  /*32a90*/  LDS.128 R4, [R20] ;  /* 0x0000000014047984 */ /* 0x000e640000000c00 */
[----:B------:R-:W-:Y:S06]  /*32aa0*/  BAR.SYNC.DEFER_BLOCKING 0x0 ;  /* 0x0000000000007b1d */ /* 0x000fec0000010000 */
[----:B------:R0:W-:Y:S02]  /*32ab0*/  STSM.16.M88.4 [R41], R144 ;  /* 0x0000009029007844 */ /* 0x0001e40000000200 */
[----:B------:R-:W-:Y:S01]  /*32ac0*/  BAR.SYNC.DEFER_BLOCKING 0x0 ;  /* 0x0000000000007b1d */ /* 0x000fe20000010000 */
[----:B0-----:R-:W-:-:S05]  /*32ad0*/  PRMT R41, R33, 0x7770, RZ ;  /* 0x0000777021297816 */ /* 0x001fca00000000ff */
[----:B------:R0:W-:Y:S01]  /*32ae0*/  @P5 STG.E.U8 desc[UR6][R22.64], R45 ;  /* 0x0000002d16005986 */ /* 0x0001e2000c101106 */
[----:B------:R-:W-:Y:S01]  /*32af0*/  ISETP.LT.AND P5, PT, R21, UR5, !P0 ;  /* 0x0000000515007c0c */ /* 0x000fe2000c7a1270 */
[----:B------:R-:W-:Y:S01]  /*32b00*/  VIADD R21, R38, UR4 ;  /* 0x0000000426157c36 */ /* 0x000fe20008000000 */
[----:B------:R-:W-:Y:S01]  /*32b10*/  ULDC UR5, c[0x0][0x22c] ;  /* 0x00008b0000057ab9 */ /* 0x000fe20000000800 */
[----:B------:R2:W-:Y:S01]  /*32b20*/  @P2 STG.E.U8 desc[UR6][R36.64], R43 ;  /* 0x0000002b24002986 */ /* 0x0005e2000c101106 */
[----:B------:R-:W-:Y:S01]  /*32b30*/  ISETP.LT.AND P2, PT, R39, UR5, !P0 ;  /* 0x0000000527007c0c */ /* 0x000fe2000c741270 */
[C---:B------:R-:W-:Y:S01]  /*32b40*/  VIADD R40, R21.reuse, UR4 ;  /* 0x0000000415287c36 */ /* 0x040fe20008000000 */
[----:B------:R-:W-:Y:S01]  /*32b50*/  IADD3 R38, P6, R21, R3, RZ ;  /* 0x0000000315267210 */ /* 0x000fe20007fde0ff */
[----:B------:R-:W-:-:S03]  /*32b60*/  ULDC UR5, c[0x0][0x22c] ;  /* 0x00008b0000057ab9 */ /* 0x000fc60000000800 */
[-C--:B------:R-:W-:Y:S01]  /*32b70*/  LEA.HI.X.SX32 R39, R21, R2.reuse, 0x1, P6 ;  /* 0x0000000215277211 */ /* 0x080fe200030f0eff */
[----:B------:R-:W-:Y:S01]  /*32b80*/  VIADD R21, R0, 0x6 ;  /* 0x0000000600157836 */ /* 0x000fe20000000000 */
[CC--:B0-----:R-:W-:Y:S02]  /*32b90*/  IADD3 R22, P6, R40.reuse, R3.reuse, RZ ;  /* 0x0000000328167210 */ /* 0x0c1fe40007fde0ff */
[----:B--2---:R-:W-:Y:S01]  /*32ba0*/  PRMT R43, R33, 0x7771, RZ ;  /* 0x00007771212b7816 */ /* 0x004fe200000000ff */
[----:B------:R0:W-:Y:S01]  /*32bb0*/  @P4 STG.E.U8 desc[UR6][R38.64], R41 ;  /* 0x0000002926004986 */ /* 0x0001e2000c101106 */
[CC--:B------:R-:W-:Y:S01]  /*32bc0*/  LEA.HI.X.SX32 R23, R40.reuse, R2.reuse, 0x1, P6 ;  /* 0x0000000228177211 */ /* 0x0c0fe200030f0eff */
[----:B------:R-:W-:Y:S01]  /*32bd0*/  VIADD R40, R40, UR4 ;  /* 0x0000000428287c36 */ /* 0x000fe20008000000 */
[----:B------:R-:W-:Y:S01]  /*32be0*/  ISETP.LT.AND P4, PT, R21, UR5, !P0 ;  /* 0x0000000515007c0c */ /* 0x000fe2000c781270 */
[----:B------:R-:W-:Y:S01]  /*32bf0*/  VIADD R37, R0, 0x7 ;  /* 0x0000000700257836 */ /* 0x000fe20000000000 */
[----:B------:R-:W-:Y:S01]  /*32c00*/  ULDC UR5, c[0x0][0x22c] ;  /* 0x00008b0000057ab9 */ /* 0x000fe20000000800 */
[C---:B------:R-:W-:Y:S01]  /*32c10*/  VIADD R21, R40.reuse, UR4 ;  /* 0x0000000428157c36 */ /* 0x040fe20008000000 */
[CC--:B------:R-:W-:Y:S01]  /*32c20*/  IADD3 R36, P6, R40.reuse, R3.reuse, RZ ;  /* 0x0000000328247210 */ /* 0x0c0fe20007fde0ff */
[----:B------:R2:W-:Y:S01]  /*32c30*/  @P3 STG.E.U8 desc[UR6][R22.64], R43 ;  /* 0x0000002b16003986 */ /* 0x0005e2000c101106 */
[----:B------:R-:W-:Y:S01]  /*32c40*/  ISETP.LT.AND P3, PT, R37, UR5, !P0 ;  /* 0x0000000525007c0c */ /* 0x000fe2000c761270 */
[----:B------:R-:W-:Y:S01]  /*32c50*/  ULDC UR5, c[0x0][0x22c] ;  /* 0x00008b0000057ab9 */ /* 0x000fe20000000800 */
[----:B------:R-:W-:Y:S01]  /*32c60*/  LEA.HI.X.SX32 R37, R40, R2, 0x1, P6 ;  /* 0x0000000228257211 */ /* 0x000fe200030f0eff */
[----:B------:R-:W-:Y:S01]  /*32c70*/  VIADD R40, R0, 0x8 ;  /* 0x0000000800287836 */ /* 0x000fe20000000000 */
[----:B0-----:R-:W-:-:S02]  /*32c80*/  IADD3 R38, P6, R21, R3, RZ ;  /* 0x0000000315267210 */ /* 0x001fc40007fde0ff */
[C---:B------:R-:W-:Y:S02]  /*32c90*/  PRMT R41, R34.reuse, 0x7770, RZ ;  /* 0x0000777022297816 */ /* 0x040fe400000000ff */
[CC--:B------:R-:W-:Y:S01]  /*32ca0*/  LEA.HI.X.SX32 R39, R21.reuse, R2.reuse, 0x1, P6 ;  /* 0x0000000215277211 */ /* 0x0c0fe200030f0eff */
[----:B------:R-:W-:Y:S01]  /*32cb0*/  VIADD R21, R21, UR4 ;  /* 0x0000000415157c36 */ /* 0x000fe20008000000 */
[----:B--2---:R-:W-:Y:S01]  /*32cc0*/  PRMT R43, R34, 0x7771, RZ ;  /* 0x00007771222b7816 */ /* 0x004fe200000000ff */
[----:B------:R0:W-:Y:S01]  /*32cd0*/  @P5 STG.E.U8 desc[UR6][R36.64], R41 ;  /* 0x0000002924005986 */ /* 0x0001e2000c101106 */
[----:B------:R-:W-:Y:S01]  /*32ce0*/  VIADD R23, R0, 0x9 ;  /* 0x0000000900177836 */ /* 0x000fe20000000000 */
[----:B------:R-:W-:Y:S01]  /*32cf0*/  ISETP.LT.AND P5, PT, R40, UR5, !P0 ;  /* 0x0000000528007c0c */ /* 0x000fe2000c7a1270 */
[C---:B------:R-:W-:Y:S01]  /*32d00*/  VIADD R40, R21.reuse, UR4 ;  /* 0x0000000415287c36 */ /* 0x040fe20008000000 */
[-C--:B------:R-:W-:Y:S01]  /*32d10*/  IADD3 R22, P6, R21, R3.reuse, RZ ;  /* 0x0000000315167210 */ /* 0x080fe20007fde0ff */
[----:B------:R-:W-:Y:S01]  /*32d20*/  ULDC UR5, c[0x0][0x22c] ;  /* 0x00008b0000057ab9 */ /* 0x000fe20000000800 */
        /* <DEDUP_REMOVED lines=14> */
[CC--:B------:R-:W-:Y:S01]  /*32e10*/  IADD3 R38, P6, R40.reuse, R3.reuse, RZ ;  /* 0x0000000328267210 */ /* 0x0c0fe20007fde0ff */
        /* <DEDUP_REMOVED lines=12> */
[----:B------:R-:W-:Y:S01]  /*32ee0*/  ISETP.LT.AND P5, PT, R40, UR5, !P0 ;  /* 0x0000000528007c0c */ /* 0x000fe2000c7a1270 */
[----:B------:R-:W-:Y:S01]  /*32ef0*/  VIADD R32, R0, 0xd ;  /* 0x0000000d00207836 */ /* 0x000fe20000000000 */
[CC--:B------:R-:W-:Y:S01]  /*32f00*/  IADD3 R36, P6, R21.reuse, R3.reuse, RZ ;  /* 0x0000000315247210 */ /* 0x0c0fe20007fde0ff */
[C---:B------:R-:W-:Y:S01]  /*32f10*/  VIADD R40, R21.reuse, UR4 ;  /* 0x0000000415287c36 */ /* 0x040fe20008000000 */
[----:B------:R-:W-:Y:S01]  /*32f20*/  ULDC UR5, c[0x0][0x22c] ;  /* 0x00008b0000057ab9 */ /* 0x000fe20000000800 */
[----:B------:R2:W-:Y:S01]  /*32f30*/  @P2 STG.E.U8 desc[UR6][R22.64], R43 ;  /* 0x0000002b16002986 */ /* 0x0005e2000c101106 */
[----:B------:R-:W-:Y:S01]  /*32f40*/  ISETP.LT.AND P2, PT, R32, UR5, !P0 ;  /* 0x0000000520007c0c */ /* 0x000fe2000c741270 */
[----:B------:R-:W-:Y:S01]  /*32f50*/  ULDC UR5, c[0x0][0x22c] ;  /* 0x00008b0000057ab9 */ /* 0x000fe20000000800 */
[----:B------:R-:W-:Y:S01]  /*32f60*/  LEA.HI.X.SX32 R37, R21, R2, 0x1, P6 ;  /* 0x0000000215257211 */ /* 0x000fe200030f0eff */
[----:B------:R-:W-:Y:S01]  /*32f70*/  VIADD R21, R0, 0xe ;  /* 0x0000000e00157836 */ /* 0x000fe20000000000 */
[----:B------:R-:W-:Y:S01]  /*32f80*/  IADD3 R32, P6, R40, R3, RZ ;  /* 0x0000000328207210 */ /* 0x000fe20007fde0ff */
[----:B0-----:R-:W-:Y:S01]  /*32f90*/  VIADD R38, R0, 0x10 ;  /* 0x0000001000267836 */ /* 0x001fe20000000000 */
[----:B------:R-:W-:-:S02]  /*32fa0*/  PRMT R41, R33, 0x7772, RZ ;  /* 0x0000777221297816 */ /* 0x000fc400000000ff */
[----:B------:R-:W-:Y:S02]  /*32fb0*/  PRMT R39, R33, 0x7773, RZ ;  /* 0x0000777321277816 */ /* 0x000fe400000000ff */
[CC--:B------:R-:W-:Y:S01]  /*32fc0*/  LEA.HI.X.SX32 R33, R40.reuse, R2.reuse, 0x1, P6 ;  /* 0x0000000228217211 */ /* 0x0c0fe200030f0eff */
[----:B------:R-:W-:Y:S01]  /*32fd0*/  VIADD R40, R40, UR4 ;  /* 0x0000000428287c36 */ /* 0x000fe20008000000 */
[----:B------:R0:W-:Y:S01]  /*32fe0*/  @P4 STG.E.U8 desc[UR6][R36.64], R41 ;  /* 0x0000002924004986 */ /* 0x0001e2000c101106 */
[----:B--2---:R-:W-:Y:S01]  /*32ff0*/  VIADD R23, R0, 0xf ;  /* 0x0000000f00177836 */ /* 0x004fe20000000000 */
[----:B------:R-:W-:Y:S01]  /*33000*/  ISETP.LT.AND P4, PT, R21, UR5, !P0 ;  /* 0x0000000515007c0c */ /* 0x000fe2000c781270 */
[C---:B------:R-:W-:Y:S01]  /*33010*/  VIADD R21, R40.reuse, UR4 ;  /* 0x0000000428157c36 */ /* 0x040fe20008000000 */
[C---:B------:R-:W-:Y:S01]  /*33020*/  IADD3 R22, P6, R40.reuse, R3, RZ ;  /* 0x0000000328167210 */ /* 0x040fe20007fde0ff */
[----:B------:R-:W-:Y:S01]  /*33030*/  ULDC UR5, c[0x0][0x22c] ;  /* 0x00008b0000057ab9 */ /* 0x000fe20000000800 */
[----:B------:R2:W-:Y:S01]  /*33040*/  @P3 STG.E.U8 desc[UR6][R32.64], R39 ;  /* 0x0000002720003986 */ /* 0x0005e2000c101106 */
[----:B------:R-:W-:Y:S01]  /*33050*/  ISETP.LT.AND P3, PT, R23, UR5, !P0 ;  /* 0x0000000517007c0c */ /* 0x000fe2000c761270 */
[----:B------:R-:W-:Y:S01]  /*33060*/  ULDC UR5, c[0x0][0x22c] ;  /* 0x00008b0000057ab9 */ /* 0x000fe20000000800 */
[----:B------:R-:W-:-:S02]  /*33070*/  LEA.HI.X.SX32 R23, R40, R2, 0x1, P6 ;  /* 0x0000000228177211 */ /* 0x000fc400030f0eff */
[C---:B------:R-:W-:Y:S02]  /*33080*/  PRMT R43, R34.reuse, 0x7773, RZ ;  /* 0x00007773222b7816 */ /* 0x040fe400000000ff */
[CC--:B0-----:R-:W-:Y:S02]  /*33090*/  IADD3 R36, P6, R21.reuse, R3.reuse, RZ ;  /* 0x0000000315247210 */ /* 0x0c1fe40007fde0ff */
[----:B------:R-:W-:Y:S02]  /*330a0*/  PRMT R41, R34, 0x7772, RZ ;  /* 0x0000777222297816 */ /* 0x000fe400000000ff */
[CC--:B------:R-:W-:Y:S01]  /*330b0*/  LEA.HI.X.SX32 R37, R21.reuse, R2.reuse, 0x1, P6 ;  /* 0x0000000215257211 */ /* 0x0c0fe200030f0eff */
[----:B------:R-:W-:Y:S01]  /*330c0*/  VIADD R21, R21, UR4 ;  /* 0x0000000415157c36 */ /* 0x000fe20008000000 */
[----:B--2---:R-:W-:Y:S01]  /*330d0*/  PRMT R39, R35, 0x7773, RZ ;  /* 0x0000777323277816 */ /* 0x004fe200000000ff */
[----:B------:R-:W-:Y:S01]  /*330e0*/  VIADD R33, R0, 0x11 ;  /* 0x0000001100217836 */ /* 0x000fe20000000000 */
[----:B------:R0:W-:Y:S01]  /*330f0*/  @P5 STG.E.U8 desc[UR6][R22.64], R41 ;  /* 0x0000002916005986 */ /* 0x0001e2000c101106 */
[----:B------:R-:W-:Y:S01]  /*33100*/  ISETP.LT.AND P5, PT, R38, UR5, !P0 ;  /* 0x0000000526007c0c */ /* 0x000fe2000c7a1270 */
[----:B------:R-:W-:Y:S01]  /*33110*/  ULDC UR5, c[0x0][0x22c] ;  /* 0x00008b0000057ab9 */ /* 0x000fe20000000800 */
[-C--:B------:R-:W-:Y:S01]  /*33120*/  IADD3 R32, P6, R21, R3.reuse, RZ ;  /* 0x0000000315207210 */ /* 0x080fe20007fde0ff */
[----:B------:R2:W-:Y:S01]  /*33130*/  @P2 STG.E.U8 desc[UR6][R36.64], R43 ;  /* 0x0000002b24002986 */ /* 0x0005e2000c101106 */
[----:B------:R-:W-:Y:S01]  /*33140*/  ISETP.LT.AND P2, PT, R33, UR5, !P0 ;  /* 0x0000000521007c0c */ /* 0x000fe2000c741270 */
[C---:B------:R-:W-:Y:S01]  /*33150*/  VIADD R34, R21.reuse, UR4 ;  /* 0x0000000415227c36 */ /* 0x040fe20008000000 */
[----:B------:R-:W-:Y:S01]  /*33160*/  LEA.HI.X.SX32 R33, R21, R2, 0x1, P6 ;  /* 0x0000000215217211 */ /* 0x000fe200030f0eff */
[C---:B------:R-:W-:Y:S01]  /*33170*/  VIADD R21, R0.reuse, 0x12 ;  /* 0x0000001200157836 */ /* 0x040fe20000000000 */
[----:B------:R-:W-:Y:S01]  /*33180*/  ULDC UR5, c[0x0][0x22c] ;  /* 0x00008b0000057ab9 */ /* 0x000fe20000000800 */
[----:B0-----:R-:W-:Y:S01]  /*33190*/  PRMT R41, R35, 0x7772, RZ ;  /* 0x0000777223297816 */ /* 0x001fe200000000ff */
[----:B------:R-:W-:Y:S01]  /*331a0*/  VIADD R35, R0, 0x13 ;  /* 0x0000001300237836 */ /* 0x000fe20000000000 */
[----:B------:R-:W-:-:S02]  /*331b0*/  IADD3 R22, P6, R34, R3, RZ ;  /* 0x0000000322167210 */ /* 0x000fc40007fde0ff */
[----:B--2---:R-:W-:Y:S01]  /*331c0*/  PRMT R37, R28, 0x7770, RZ ;  /* 0x000077701c257816 */ /* 0x004fe200000000ff */
[----:B------:R0:W-:Y:S01]  /*331d0*/  @P4 STG.E.U8 desc[UR6][R32.64], R41 ;  /* 0x0000002920004986 */ /* 0x0001e2000c101106 */
[----:B------:R-:W-:Y:S01]  /*331e0*/  ISETP.LT.AND P4, PT, R21, UR5, !P0 ;  /* 0x0000000515007c0c */ /* 0x000fe2000c781270 */
[C---:B------:R-:W-:Y:S01]  /*331f0*/  VIADD R21, R34.reuse, UR4 ;  /* 0x0000000422157c36 */ /* 0x040fe20008000000 */
[-C--:B------:R-:W-:Y:S01]  /*33200*/  LEA.HI.X.SX32 R23, R34, R2.reuse, 0x1, P6 ;  /* 0x0000000222177211 */ /* 0x080fe200030f0eff */
[----:B------:R-:W-:Y:S02]  /*33210*/  ULDC UR5, c[0x0][0x22c] ;  /* 0x00008b0000057ab9 */ /* 0x000fe40000000800 */
[C---:B------:R-:W-:Y:S01]  /*33220*/  VIADD R36, R21.reuse, UR4 ;  /* 0x0000000415247c36 */ /* 0x040fe20008000000 */
[-C--:B------:R-:W-:Y:S01]  /*33230*/  IADD3 R34, P6, R21, R3.reuse, RZ ;  /* 0x0000000315227210 */ /* 0x080fe20007fde0ff */
[----:B------:R2:W-:Y:S01]  /*33240*/  @P3 STG.E.U8 desc[UR6][R22.64], R39 ;  /* 0x0000002716003986 */ /* 0x0005e2000c101106 */
[----:B------:R-:W-:Y:S01]  /*33250*/  ISETP.LT.AND P3, PT, R35, UR5, !P0 ;  /* 0x0000000523007c0c */ /* 0x000fe2000c761270 */
[----:B------:R-:W-:Y:S01]  /*33260*/  ULDC UR5, c[0x0][0x22c] ;  /* 0x00008b0000057ab9 */ /* 0x000fe20000000800 */
[----:B------:R-:W-:Y:S01]  /*33270*/  LEA.HI.X.SX32 R35, R21, R2, 0x1, P6 ;  /* 0x0000000215237211 */ /* 0x000fe200030f0eff */
[----:B------:R-:W-:Y:S01]  /*33280*/  VIADD R21, R0, 0x14 ;  /* 0x0000001400157836 */ /* 0x000fe20000000000 */
[----:B0-----:R-:W-:-:S03]  /*33290*/  IADD3 R32, P6, R36, R3, RZ ;  /* 0x0000000324207210 */ /* 0x001fc60007fde0ff */
[----:B------:R0:W-:Y:S01]  /*332a0*/  @P5 STG.E.U8 desc[UR6][R34.64], R37 ;  /* 0x0000002522005986 */ /* 0x0001e2000c101106 */
[CC--:B------:R-:W-:Y:S01]  /*332b0*/  LEA.HI.X.SX32 R33, R36.reuse, R2.reuse, 0x1, P6 ;  /* 0x0000000224217211 */ /* 0x0c0fe200030f0eff */
[----:B------:R-:W-:Y:S01]  /*332c0*/  VIADD R36, R36, UR4 ;  /* 0x0000000424247c36 */ /* 0x000fe20008000000 */
[----:B------:R-:W-:Y:S01]  /*332d0*/  ISETP.LT.AND P5, PT, R21, UR5, !P0 ;  /* 0x0000000515007c0c */ /* 0x000fe2000c7a1270 */
[----:B--2---:R-:W-:Y:S01]  /*332e0*/  VIADD R23, R0, 0x15 ;  /* 0x0000001500177836 */ /* 0x004fe20000000000 */
[----:B------:R-:W-:Y:S01]  /*332f0*/  PRMT R39, R28, 0x7771, RZ ;  /* 0x000077711c277816 */ /* 0x000fe200000000ff */
[C---:B------:R-:W-:Y:S01]  /*33300*/  VIADD R21, R36.reuse, UR4 ;  /* 0x0000000424157c36 */ /* 0x040fe20008000000 */
[CC--:B------:R-:W-:Y:S01]  /*33310*/  IADD3 R22, P6, R36.reuse, R3.reuse, RZ ;  /* 0x0000000324167210 */ /* 0x0c0fe20007fde0ff */
[----:B------:R-:W-:Y:S02]  /*33320*/  ULDC UR5, c[0x0][0x22c] ;  /* 0x00008b0000057ab9 */ /* 0x000fe40000000800 */
[----:B------:R2:W-:Y:S01]  /*33330*/  @P2 STG.E.U8 desc[UR6][R32.64], R39 ;  /* 0x0000002720002986 */ /* 0x0005e2000c101106 */
[----:B------:R-:W-:Y:S01]  /*33340*/  ISETP.LT.AND P2, PT, R23, UR5, !P0 ;  /* 0x0000000517007c0c */ /* 0x000fe2000c741270 */
[----:B------:R-:W-:Y:S01]  /*33350*/  ULDC UR5, c[0x0][0x22c] ;  /* 0x00008b0000057ab9 */ /* 0x000fe20000000800 */
[----:B------:R-:W-:Y:S01]  /*33360*/  LEA.HI.X.SX32 R23, R36, R2, 0x1, P6 ;  /* 0x0000000224177211 */ /* 0x000fe200030f0eff */
[----:B------:R-:W-:Y:S01]  /*33370*/  VIADD R36, R0, 0x16 ;  /* 0x0000001600247836 */ /* 0x000fe20000000000 */
[----:B0-----:R-:W-:-:S02]  /*33380*/  IADD3 R34, P6, R21, R3, RZ ;  /* 0x0000000315227210 */ /* 0x001fc40007fde0ff */
[----:B------:R-:W-:Y:S02]  /*33390*/  PRMT R37, R29, 0x7770, RZ ;  /* 0x000077701d257816 */ /* 0x000fe400000000ff */
        /* <DEDUP_REMOVED lines=52> */
[----:B------:R-:W-:Y:S01]  /*336e0*/  ISETP.LT.AND P5, PT, R21, UR5, !P0 ;  /* 0x0000000515007c0c */ /* 0x000fe2000c7a1270 */
[C---:B------:R-:W-:Y:S01]  /*336f0*/  VIADD R21, R36.reuse, UR4 ;  /* 0x0000000424157c36 */ /* 0x040fe20008000000 */
[----:B------:R-:W-:Y:S01]  /*33700*/  IADD3 R32, P6, R36, R3, RZ ;  /* 0x0000000324207210 */ /* 0x000fe20007fde0ff */
[----:B------:R-:W-:Y:S01]  /*33710*/  VIADD R28, R0, 0x1d ;  /* 0x0000001d001c7836 */ /* 0x000fe20000000000 */
[----:B------:R-:W-:Y:S01]  /*33720*/  ULDC UR5, c[0x0][0x22c] ;  /* 0x00008b0000057ab9 */ /* 0x000fe20000000800 */
[----:B------:R2:W-:Y:S01]  /*33730*/  @P2 STG.E.U8 desc[UR6][R34.64], R39 ;  /* 0x0000002722002986 */ /* 0x0005e2000c101106 */
[----:B------:R-:W-:-:S02]  /*33740*/  LEA.HI.X.SX32 R33, R36, R2, 0x1, P6 ;  /* 0x0000000224217211 */ /* 0x000fc400030f0eff */
[----:B------:R-:W-:Y:S01]  /*33750*/  ISETP.LT.AND P2, PT, R28, UR5, !P0 ;  /* 0x000000051c007c0c */ /* 0x000fe2000c741270 */
[C---:B------:R-:W-:Y:S01]  /*33760*/  VIADD R28, R0.reuse, 0x1e ;  /* 0x0000001e001c7836 */ /* 0x040fe20000000000 */
[----:B------:R-:W-:Y:S01]  /*33770*/  ULDC UR5, c[0x0][0x22c] ;  /* 0x00008b0000057ab9 */ /* 0x000fe20000000800 */
[-C--:B0-----:R-:W-:Y:S02]  /*33780*/  IADD3 R22, P6, R21, R3.reuse, RZ ;  /* 0x0000000315167210 */ /* 0x081fe40007fde0ff */
        /* <DEDUP_REMOVED lines=8> */
[----:B------:R-:W-:Y:S01]  /*33810*/  IADD3 R28, P6, R21, R3, RZ ;  /* 0x00000003151c7210 */ /* 0x000fe20007fde0ff */
[----:B------:R-:W-:Y:S01]  /*33820*/  ULDC UR5, c[0x0][0x22c] ;  /* 0x00008b0000057ab9 */ /* 0x000fe20000000800 */
[----:B------:R2:W-:Y:S01]  /*33830*/  @P3 STG.E.U8 desc[UR6][R22.64], R35 ;  /* 0x0000002316003986 */ /* 0x0005e2000c101106 */
[----:B------:R-:W-:Y:S01]  /*33840*/  ISETP.LT.AND P3, PT, R29, UR5, !P0 ;  /* 0x000000051d007c0c */ /* 0x000fe2000c761270 */
[----:B------:R-:W-:Y:S01]  /*33850*/  ULDC UR5, c[0x0][0x22c] ;  /* 0x00008b0000057ab9 */ /* 0x000fe20000000800 */
[----:B------:R-:W-:Y:S01]  /*33860*/  LEA.HI.X.SX32 R29, R21, R2, 0x1, P6 ;  /* 0x00000002151d7211 */ /* 0x000fe200030f0eff */
[----:B------:R-:W-:Y:S01]  /*33870*/  VIADD R21, R0, 0x20 ;  /* 0x0000002000157836 */ /* 0x000fe20000000000 */
[----:B------:R-:W-:-:S02]  /*33880*/  PRMT R39, R30, 0x7773, RZ ;  /* 0x000077731e277816 */ /* 0x000fc400000000ff */
[-C--:B0-----:R-:W-:Y:S02]  /*33890*/  IADD3 R32, P6, R34, R3.reuse, RZ ;  /* 0x0000000322207210 */ /* 0x081fe40007fde0ff */
[----:B------:R-:W-:Y:S01]  /*338a0*/  PRMT R37, R30, 0x7772, RZ ;  /* 0x000077721e257816 */ /* 0x000fe200000000ff */
[----:B------:R-:W-:Y:S01]  /*338b0*/  VIADD R30, R0, 0x22 ;  /* 0x00000022001e7836 */ /* 0x000fe20000000000 */
[CC--:B------:R-:W-:Y:S01]  /*338c0*/  LEA.HI.X.SX32 R33, R34.reuse, R2.reuse, 0x1, P6 ;  /* 0x0000000222217211 */ /* 0x0c0fe200030f0eff */
[----:B------:R-:W-:Y:S01]  /*338d0*/  VIADD R34, R34, UR4 ;  /* 0x0000000422227c36 */ /* 0x000fe20008000000 */
[----:B--2---:R-:W-:Y:S01]  /*338e0*/  PRMT R35, R31, 0x7773, RZ ;  /* 0x000077731f237816 */ /* 0x004fe200000000ff */
[----:B------:R0:W-:Y:S01]  /*338f0*/  @P5 STG.E.U8 desc[UR6][R28.64], R37 ;  /* 0x000000251c005986 */ /* 0x0001e2000c101106 */
[----:B------:R-:W-:Y:S01]  /*33900*/  VIADD R23, R0, 0x21 ;  /* 0x0000002100177836 */ /* 0x000fe20000000000 */
        /* <DEDUP_REMOVED lines=8> */
[-C--:B0-----:R-:W-:Y:S02]  /*33990*/  IADD3 R28, P6, R21, R3.reuse, RZ ;  /* 0x00000003151c7210 */ /* 0x081fe40007fde0ff */
[----:B------:R-:W-:Y:S01]  /*339a0*/  PRMT R37, R31, 0x7772, RZ ;  /* 0x000077721f257816 */ /* 0x000fe200000000ff */
[----:B------:R-:W-:Y:S01]  /*339b0*/  VIADD R31, R0, 0x23 ;  /* 0x00000023001f7836 */ /* 0x000fe20000000000 */
[CC--:B------:R-:W-:Y:S01]  /*339c0*/  LEA.HI.X.SX32 R29, R21.reuse, R2.reuse, 0x1, P6 ;  /* 0x00000002151d7211 */ /* 0x0c0fe200030f0eff */
[----:B------:R-:W-:Y:S01]  /*339d0*/  VIADD R21, R21, UR4 ;  /* 0x0000000415157c36 */ /* 0x000fe20008000000 */
[----:B--2---:R-:W-:Y:S01]  /*339e0*/  PRMT R33, R24, 0x7770, RZ ;  /* 0x0000777018217816 */ /* 0x004fe200000000ff */
[----:B------:R0:W-:Y:S01]  /*339f0*/  @P4 STG.E.U8 desc[UR6][R22.64], R37 ;  /* 0x0000002516004986 */ /* 0x0001e2000c101106 */
        /* <DEDUP_REMOVED lines=9> */
[----:B0-----:R-:W-:-:S03]  /*33a90*/  IADD3 R22, P6, R32, R3, RZ ;  /* 0x0000000320167210 */ /* 0x001fc60007fde0ff */
[----:B------:R0:W-:Y:S01]  /*33aa0*/  @P5 STG.E.U8 desc[UR6][R30.64], R33 ;  /* 0x000000211e005986 */ /* 0x0001e2000c101106 */
[----:B------:R-:W-:Y:S01]  /*33ab0*/  ISETP.LT.AND P5, PT, R21, UR5, !P0 ;  /* 0x0000000515007c0c */ /* 0x000fe2000c7a1270 */
[----:B------:R-:W-:Y:S01]  /*33ac0*/  ULDC UR5, c[0x0][0x22c] ;  /* 0x00008b0000057ab9 */ /* 0x000fe20000000800 */
[CC--:B------:R-:W-:Y:S01]  /*33ad0*/  LEA.HI.X.SX32 R23, R32.reuse, R2.reuse, 0x1, P6 ;  /* 0x0000000220177211 */ /* 0x0c0fe200030f0eff */
[----:B------:R-:W-:Y:S01]  /*33ae0*/  VIADD R32, R32, UR4 ;  /* 0x0000000420207c36 */ /* 0x000fe20008000000 */
[----:B--2---:R-:W-:Y:S01]  /*33af0*/  PRMT R35, R24, 0x7771, RZ ;  /* 0x0000777118237816 */ /* 0x004fe200000000ff */
[----:B------:R-:W-:Y:S02]  /*33b00*/  VIADD R29, R0, 0x25 ;  /* 0x00000025001d7836 */ /* 0x000fe40000000000 */
        /* <DEDUP_REMOVED lines=70> */
[----:B------:R-:W-:Y:S01]  /*33f70*/  IADD3 R24, P6, R21, R3, RZ ;  /* 0x0000000315187210 */ /* 0x000fe20007fde0ff */
[C---:B0-----:R-:W-:Y:S01]  /*33f80*/  VIADD R28, R0.reuse, 0x2e ;  /* 0x0000002e001c7836 */ /* 0x041fe20000000000 */
[C---:B------:R-:W-:Y:S01]  /*33f90*/  PRMT R33, R25.reuse, 0x7772, RZ ;  /* 0x0000777219217816 */ /* 0x040fe200000000ff */
[----:B------:R-:W-:Y:S01]  /*33fa0*/  VIADD R29, R0, 0x2f ;  /* 0x0000002f001d7836 */ /* 0x000fe20000000000 */
[----:B--2---:R-:W-:-:S03]  /*33fb0*/  PRMT R31, R25, 0x7773, RZ ;  /* 0x00007773191f7816 */ /* 0x004fc600000000ff */
[----:B------:R0:W-:Y:S01]  /*33fc0*/  @P4 STG.E.U8 desc[UR6][R22.64], R33 ;  /* 0x0000002116004986 */ /* 0x0001e2000c101106 */
[CC--:B------:R-:W-:Y:S01]  /*33fd0*/  LEA.HI.X.SX32 R25, R21.reuse, R2.reuse, 0x1, P6 ;  /* 0x0000000215197211 */ /* 0x0c0fe200030f0eff */
[----:B------:R-:W-:Y:S01]  /*33fe0*/  VIADD R21, R21, UR4 ;  /* 0x0000000415157c36 */ /* 0x000fe20008000000 */
[----:B------:R-:W-:Y:S01]  /*33ff0*/  ISETP.LT.AND P4, PT, R28, UR5, !P0 ;  /* 0x000000051c007c0c */ /* 0x000fe2000c781270 */
[----:B------:R-:W-:Y:S01]  /*34000*/  ULDC UR5, c[0x0][0x22c] ;  /* 0x00008b0000057ab9 */ /* 0x000fe20000000800 */
[----:B------:R-:W-:Y:S01]  /*34010*/  PRMT R35, R26, 0x7772, RZ ;  /* 0x000077721a237816 */ /* 0x000fe200000000ff */
[C---:B------:R-:W-:Y:S01]  /*34020*/  VIADD R30, R21.reuse, UR4 ;  /* 0x00000004151e7c36 */ /* 0x040fe20008000000 */
[-C--:B------:R-:W-:Y:S01]  /*34030*/  IADD3 R28, P6, R21, R3.reuse, RZ ;  /* 0x00000003151c7210 */ /* 0x080fe20007fde0ff */
[----:B------:R2:W-:Y:S01]  /*34040*/  @P3 STG.E.U8 desc[UR6][R24.64], R31 ;  /* 0x0000001f18003986 */ /* 0x0005e2000c101106 */
[----:B------:R-:W-:Y:S01]  /*34050*/  ISETP.LT.AND P3, PT, R29, UR5, !P0 ;  /* 0x000000051d007c0c */ /* 0x000fe2000c761270 */
[----:B------:R-:W-:Y:S01]  /*34060*/  ULDC UR5, c[0x0][0x22c] ;  /* 0x00008b0000057ab9 */ /* 0x000fe20000000800 */
[----:B------:R-:W-:Y:S01]  /*34070*/  LEA.HI.X.SX32 R29, R21, R2, 0x1, P6 ;  /* 0x00000002151d7211 */ /* 0x000fe200030f0eff */
[----:B------:R-:W-:Y:S01]  /*34080*/  VIADD R21, R0, 0x30 ;  /* 0x0000003000157836 */ /* 0x000fe20000000000 */
[----:B0-----:R-:W-:-:S02]  /*34090*/  IADD3 R22, P6, R30, R3, RZ ;  /* 0x000000031e167210 */ /* 0x001fc40007fde0ff */
[----:B------:R-:W-:Y:S01]  /*340a0*/  PRMT R33, R26, 0x7773, RZ ;  /* 0x000077731a217816 */ /* 0x000fe200000000ff */
[----:B------:R0:W-:Y:S01]  /*340b0*/  @P5 STG.E.U8 desc[UR6][R28.64], R35 ;  /* 0x000000231c005986 */ /* 0x0001e2000c101106 */
[CC--:B------:R-:W-:Y:S01]  /*340c0*/  LEA.HI.X.SX32 R23, R30.reuse, R2.reuse, 0x1, P6 ;  /* 0x000000021e177211 */ /* 0x0c0fe200030f0eff */
[----:B------:R-:W-:Y:S01]  /*340d0*/  VIADD R30, R30, UR4 ;  /* 0x000000041e1e7c36 */ /* 0x000fe20008000000 */
[----:B------:R-:W-:Y:S01]  /*340e0*/  ISETP.LT.AND P5, PT, R21, UR5, !P0 ;  /* 0x0000000515007c0c */ /* 0x000fe2000c7a1270 */
[----:B--2---:R-:W-:Y:S01]  /*340f0*/  VIADD R25, R0, 0x31 ;  /* 0x0000003100197836 */ /* 0x004fe20000000000 */
[----:B------:R-:W-:Y:S01]  /*34100*/  ULDC UR5, c[0x0][0x22c] ;  /* 0x00008b0000057ab9 */ /* 0x000fe20000000800 */
[C---:B------:R-:W-:Y:S01]  /*34110*/  VIADD R21, R30.reuse, UR4 ;  /* 0x000000041e157c36 */ /* 0x040fe20008000000 */
[C---:B------:R-:W-:Y:S01]  /*34120*/  IADD3 R24, P6, R30.reuse, R3, RZ ;  /* 0x000000031e187210 */ /* 0x040fe20007fde0ff */
[----:B------:R2:W-:Y:S01]  /*34130*/  @P2 STG.E.U8 desc[UR6][R22.64], R33 ;  /* 0x0000002116002986 */ /* 0x0005e2000c101106 */
[----:B------:R-:W-:Y:S01]  /*34140*/  ISETP.LT.AND P2, PT, R25, UR5, !P0 ;  /* 0x0000000519007c0c */ /* 0x000fe2000c741270 */
[----:B------:R-:W-:Y:S01]  /*34150*/  ULDC UR5, c[0x0][0x22c] ;  /* 0x00008b0000057ab9 */ /* 0x000fe20000000800 */
[----:B------:R-:W-:-:S02]  /*34160*/  LEA.HI.X.SX32 R25, R30, R2, 0x1, P6 ;  /* 0x000000021e197211 */ /* 0x000fc400030f0eff */
[-C--:B------:R-:W-:Y:S02]  /*34170*/  IADD3 R26, P6, R21, R3.reuse, RZ ;  /* 0x00000003151a7210 */ /* 0x080fe40007fde0ff */
[C---:B------:R-:W-:Y:S02]  /*34180*/  PRMT R31, R27.reuse, 0x7773, RZ ;  /* 0x000077731b1f7816 */ /* 0x040fe400000000ff */
[----:B0-----:R-:W-:Y:S02]  /*34190*/  PRMT R29, R27, 0x7772, RZ ;  /* 0x000077721b1d7816 */ /* 0x001fe400000000ff */
[CC--:B------:R-:W-:Y:S01]  /*341a0*/  LEA.HI.X.SX32 R27, R21.reuse, R2.reuse, 0x1, P6 ;  /* 0x00000002151b7211 */ /* 0x0c0fe200030f0eff */
[C---:B--2---:R-:W-:Y:S02]  /*341b0*/  VIADD R22, R0.reuse, 0x32 ;  /* 0x0000003200167836 */ /* 0x044fe40000000000 */
[----:B------:R-:W-:Y:S01]  /*341c0*/  VIADD R21, R21, UR4 ;  /* 0x0000000415157c36 */ /* 0x000fe20008000000 */
        /* <DEDUP_REMOVED lines=12> */
[----:B---3--:R-:W-:Y:S02]  /*34290*/  PRMT R29, R12, 0x7770, RZ ;  /* 0x000077700c1d7816 */ /* 0x008fe400000000ff */
        /* <DEDUP_REMOVED lines=69> */
[----:B------:R-:W-:Y:S01]  /*346f0*/  VIADD R12, R0, 0x3d ;  /* 0x0000003d000c7836 */ /* 0x000fe20000000000 */
[C---:B------:R-:W-:Y:S01]  /*34700*/  IADD3 R24, P6, R28.reuse, R3, RZ ;  /* 0x000000031c187210 */ /* 0x040fe20007fde0ff */
[----:B------:R-:W-:Y:S01]  /*34710*/  VIADD R21, R28, UR4 ;  /* 0x000000041c157c36 */ /* 0x000fe20008000000 */
[----:B------:R-:W-:Y:S01]  /*34720*/  ULDC UR5, c[0x0][0x22c] ;  /* 0x00008b0000057ab9 */ /* 0x000fe20000000800 */
[----:B------:R2:W-:Y:S01]  /*34730*/  @P2 STG.E.U8 desc[UR6][R22.64], R31 ;  /* 0x0000001f16002986 */ /* 0x0005e2000c101106 */
[----:B------:R-:W-:Y:S01]  /*34740*/  ISETP.LT.AND P2, PT, R12, UR5, !P0 ;  /* 0x000000050c007c0c */ /* 0x000fe2000c741270 */
[----:B------:R-:W-:Y:S01]  /*34750*/  ULDC UR5, c[0x0][0x22c] ;  /* 0x00008b0000057ab9 */ /* 0x000fe20000000800 */
[----:B------:R-:W-:-:S02]  /*34760*/  LEA.HI.X.SX32 R25, R28, R2, 0x1, P6 ;  /* 0x000000021c197211 */ /* 0x000fc400030f0eff */
[-C--:B------:R-:W-:Y:S01]  /*34770*/  IADD3 R12, P6, R21, R3.reuse, RZ ;  /* 0x00000003150c7210 */ /* 0x080fe20007fde0ff */
[C---:B0-----:R-:W-:Y:S01]  /*34780*/  VIADD R26, R0.reuse, 0x3e ;  /* 0x0000003e001a7836 */ /* 0x041fe20000000000 */
[C---:B------:R-:W-:Y:S02]  /*34790*/  PRMT R29, R13.reuse, 0x7772, RZ ;  /* 0x000077720d1d7816 */ /* 0x040fe400000000ff */
[----:B------:R-:W-:Y:S02]  /*347a0*/  PRMT R27, R13, 0x7773, RZ ;  /* 0x000077730d1b7816 */ /* 0x000fe400000000ff */
[CC--:B------:R-:W-:Y:S01]  /*347b0*/  LEA.HI.X.SX32 R13, R21.reuse, R2.reuse, 0x1, P6 ;  /* 0x00000002150d7211 */ /* 0x0c0fe200030f0eff */
[----:B------:R-:W-:Y:S01]  /*347c0*/  VIADD R21, R21, UR4 ;  /* 0x0000000415157c36 */ /* 0x000fe20008000000 */
[----:B------:R0:W-:Y:S01]  /*347d0*/  @P4 STG.E.U8 desc[UR6][R24.64], R29 ;  /* 0x0000001d18004986 */ /* 0x0001e2000c101106 */
[----:B--2---:R-:W-:Y:S01]  /*347e0*/  VIADD R23, R0, 0x3f ;  /* 0x0000003f00177836 */ /* 0x004fe20000000000 */
        /* <DEDUP_REMOVED lines=25> */
[-C--:B------:R-:W-:Y:S01]  /*34980*/  IADD3 R14, P6, R21, R3.reuse, RZ ;  /* 0x00000003150e7210 */ /* 0x080fe20007fde0ff */
[C---:B0-----:R-:W-:Y:S01]  /*34990*/  VIADD R22, R0.reuse, 0x42 ;  /* 0x0000004200167836 */ /* 0x041fe20000000000 */
[----:B------:R-:W-:Y:S01]  /*349a0*/  PRMT R29, R15, 0x7772, RZ ;  /* 0x000077720f1d7816 */ /* 0x000fe200000000ff */
[----:B------:R-:W-:Y:S01]  /*349b0*/  VIADD R23, R0, 0x43 ;  /* 0x0000004300177836 */ /* 0x000fe20000000000 */
[CC--:B------:R-:W-:Y:S01]  /*349c0*/  LEA.HI.X.SX32 R15, R21.reuse, R2.reuse, 0x1, P6 ;  /* 0x00000002150f7211 */ /* 0x0c0fe200030f0eff */
[----:B------:R-:W-:Y:S02]  /*349d0*/  VIADD R21, R21, UR4 ;  /* 0x0000000415157c36 */ /* 0x000fe40008000000 */
[----:B------:R0:W-:Y:S01]  /*349e0*/  @P4 STG.E.U8 desc[UR6][R12.64], R29 ;  /* 0x0000001d0c004986 */ /* 0x0001e2000c101106 */
[----:B------:R-:W-:Y:S01]  /*349f0*/  ISETP.LT.AND P4, PT, R22, UR5, !P0 ;  /* 0x0000000516007c0c */ /* 0x000fe2000c781270 */
[C---:B--2---:R-:W-:Y:S01]  /*34a00*/  VIADD R24, R21.reuse, UR4 ;  /* 0x0000000415187c36 */ /* 0x044fe20008000000 */
[----:B------:R-:W-:Y:S01]  /*34a10*/  IADD3 R22, P6, R21, R3, RZ ;  /* 0x0000000315167210 */ /* 0x000fe20007fde0ff */
[----:B------:R-:W-:Y:S01]  /*34a20*/  ULDC UR5, c[0x0][0x22c] ;  /* 0x00008b0000057ab9 */ /* 0x000fe20000000800 */
[----:B------:R2:W-:Y:S01]  /*34a30*/  @P3 STG.E.U8 desc[UR6][R14.64], R27 ;  /* 0x0000001b0e003986 */ /* 0x0005e2000c101106 */
[----:B------:R-:W-:Y:S01]  /*34a40*/  ISETP.LT.AND P3, PT, R23, UR5, !P0 ;  /* 0x0000000517007c0c */ /* 0x000fe2000c761270 */
[----:B------:R-:W-:Y:S01]  /*34a50*/  ULDC UR5, c[0x0][0x22c] ;  /* 0x00008b0000057ab9 */ /* 0x000fe20000000800 */
[----:B------:R-:W-:Y:S01]  /*34a60*/  LEA.HI.X.SX32 R23, R21, R2, 0x1, P6 ;  /* 0x0000000215177211 */ /* 0x000fe200030f0eff */
[----:B------:R-:W-:Y:S01]  /*34a70*/  VIADD R21, R0, 0x44 ;  /* 0x0000004400157836 */ /* 0x000fe20000000000 */
[----:B----4-:R-:W-:-:S02]  /*34a80*/  PRMT R25, R8, 0x7770, RZ ;  /* 0x0000777008197816 */ /* 0x010fc400000000ff */
[----:B0-----:R-:W-:-:S03]  /*34a90*/  IADD3 R12, P6, R24, R3, RZ ;  /* 0x00000003180c7210 */ /* 0x001fc60007fde0ff */
[----:B------:R0:W-:Y:S01]  /*34aa0*/  @P5 STG.E.U8 desc[UR6][R22.64], R25 ;  /* 0x0000001916005986 */ /* 0x0001e2000c101106 */
[CC--:B------:R-:W-:Y:S01]  /*34ab0*/  LEA.HI.X.SX32 R13, R24.reuse, R2.reuse, 0x1, P6 ;  /* 0x00000002180d7211 */ /* 0x0c0fe200030f0eff */
[----:B------:R-:W-:Y:S01]  /*34ac0*/  VIADD R24, R24, UR4 ;  /* 0x0000000418187c36 */ /* 0x000fe20008000000 */
[----:B--2---:R-:W-:Y:S01]  /*34ad0*/  PRMT R27, R8, 0x7771, RZ ;  /* 0x00007771081b7816 */ /* 0x004fe200000000ff */
        /* <DEDUP_REMOVED lines=120> */
[----:B------:R-:W-:-:S02]  /*35260*/  LEA.HI.X.SX32 R13, R21, R2, 0x1, P6 ;  /* 0x00000002150d7211 */ /* 0x000fc400030f0eff */
[----:B-1----:R-:W-:Y:S01]  /*35270*/  PRMT R21, R16, 0x7770, RZ ;  /* 0x0000777010157816 */ /* 0x002fe200000000ff */
[----:B0-----:R-:W-:Y:S01]  /*35280*/  VIADD R15, R0, 0x54 ;  /* 0x00000054000f7836 */ /* 0x001fe20000000000 */
[----:B------:R-:W-:-:S03]  /*35290*/  IADD3 R8, P6, R14, R3, RZ ;  /* 0x000000030e087210 */ /* 0x000fc60007fde0ff */
        /* <DEDUP_REMOVED lines=18> */
[----:B-1----:R-:W-:Y:S01]  /*353c0*/  PRMT R23, R17, 0x7771, RZ ;  /* 0x0000777111177816 */ /* 0x002fe200000000ff */
        /* <DEDUP_REMOVED lines=63> */
[----:B------:R-:W-:Y:S01]  /*357c0*/  PRMT R17, R17, 0x7773, RZ ;  /* 0x0000777311117816 */ /* 0x000fe200000000ff */
[----:B------:R0:W-:Y:S01]  /*357d0*/  @P4 STG.E.U8 desc[UR6][R8.64], R21 ;  /* 0x0000001508004986 */ /* 0x0001e2000c101106 */
[----:B-1----:R-:W-:Y:S01]  /*357e0*/  VIADD R13, R0, 0x5f ;  /* 0x0000005f000d7836 */ /* 0x002fe20000000000 */
        /* <DEDUP_REMOVED lines=12> */
[----:B------:R0:W-:Y:S01]  /*358b0*/  @P5 STG.E.U8 desc[UR6][R12.64], R23 ;  /* 0x000000170c005986 */ /* 0x0001e2000c101106 */
[CC--:B------:R-:W-:Y:S01]  /*358c0*/  LEA.HI.X.SX32 R9, R14.reuse, R2.reuse, 0x1, P6 ;  /* 0x000000020e097211 */ /* 0x0c0fe200030f0eff */
[----:B------:R-:W-:Y:S01]  /*358d0*/  VIADD R14, R14, UR4 ;  /* 0x000000040e0e7c36 */ /* 0x000fe20008000000 */
[----:B------:R-:W-:Y:S01]  /*358e0*/  ISETP.LT.AND P5, PT, R15, UR5, !P0 ;  /* 0x000000050f007c0c */ /* 0x000fe2000c7a1270 */
[----:B-1----:R-:W-:Y:S01]  /*358f0*/  VIADD R11, R0, 0x61 ;  /* 0x00000061000b7836 */ /* 0x002fe20000000000 */
        /* <DEDUP_REMOVED lines=10> */
[----:B------:R-:W-:Y:S02]  /*359a0*/  PRMT R19, R19, 0x7772, RZ ;  /* 0x0000777213137816 */ /* 0x000fe400000000ff */
[CC--:B------:R-:W-:Y:S01]  /*359b0*/  LEA.HI.X.SX32 R13, R15.reuse, R2.reuse, 0x1, P6 ;  /* 0x000000020f0d7211 */ /* 0x0c0fe200030f0eff */
[----:B-1----:R-:W-:Y:S01]  /*359c0*/  VIADD R8, R0, 0x62 ;  /* 0x0000006200087836 */ /* 0x002fe20000000000 */
[----:B------:R-:W-:Y:S01]  /*359d0*/  PRMT R21, R4, 0x7770, RZ ;  /* 0x0000777004157816 */ /* 0x000fe200000000ff */
        /* <DEDUP_REMOVED lines=27> */
[----:B0-----:R-:W-:Y:S01]  /*35b90*/  IADD3 R8, P6, R15, R3, RZ ;  /* 0x000000030f087210 */ /* 0x001fe20007fde0ff */
[----:B------:R-:W0:Y:S01]  /*35ba0*/  LDS.128 R20, [R20] ;  /* 0x0000000014147984 */ /* 0x000e220000000c00 */
[----:B------:R-:W-:-:S02]  /*35bb0*/  PRMT R17, R5, 0x7770, RZ ;  /* 0x0000777005117816 */ /* 0x000fc400000000ff */
        /* <DEDUP_REMOVED lines=14> */
[----:B-1----:R-:W-:-:S02]  /*35ca0*/  IADD3 R12, P6, R14, R3, RZ ;  /* 0x000000030e0c7210 */ /* 0x002fc40007fde0ff */
        /* <DEDUP_REMOVED lines=31> */
[----:B0-----:R-:W-:-:S02]  /*35ea0*/  PRMT R25, R21, 0x7773, RZ ;  /* 0x0000777315197816 */ /* 0x001fc400000000ff */
[-C--:B-1----:R-:W-:Y:S02]  /*35eb0*/  IADD3 R8, P6, R14, R3.reuse, RZ ;  /* 0x000000030e087210 */ /* 0x082fe40007fde0ff */
[----:B------:R-:W-:Y:S02]  /*35ec0*/  PRMT R17, R4, 0x7772, RZ ;  /* 0x0000777204117816 */ /* 0x000fe400000000ff */
[CC--:B------:R-:W-:Y:S01]  /*35ed0*/  LEA.HI.X.SX32 R9, R14.reuse, R2.reuse, 0x1, P6 ;  /* 0x000000020e097211 */ /* 0x0c0fe200030f0eff */
[----:B------:R-:W-:Y:S01]  /*35ee0*/  VIADD R14, R14, UR4 ;  /* 0x000000040e0e7c36 */ /* 0x000fe20008000000 */
[----:B--2---:R-:W-:Y:S01]  /*35ef0*/  PRMT R19, R4, 0x7773, RZ ;  /* 0x0000777304137816 */ /* 0x004fe200000000ff */
[----:B------:R0:W-:Y:S01]  /*35f00*/  @P5 STG.E.U8 desc[UR6][R12.64], R17 ;  /* 0x000000110c005986 */ /* 0x0001e2000c101106 */
[----:B------:R-:W-:Y:S01]  /*35f10*/  ISETP.LT.AND P6, PT, R15, UR5, !P0 ;  /* 0x000000050f007c0c */ /* 0x000fe2000c7c1270 */
[----:B------:R-:W-:Y:S01]  /*35f20*/  VIADD R4, R0, 0x6d ;  /* 0x0000006d00047836 */ /* 0x000fe20000000000 */
[CC--:B------:R-:W-:Y:S01]  /*35f30*/  IADD3 R10, P5, R14.reuse, R3.reuse, RZ ;  /* 0x000000030e0a7210 */ /* 0x0c0fe20007fbe0ff */
[----:B------:R-:W-:Y:S01]  /*35f40*/  VIADD R15, R14, UR4 ;  /* 0x000000040e0f7c36 */ /* 0x000fe20008000000 */
[----:B------:R-:W-:Y:S01]  /*35f50*/  ULDC UR5, c[0x0][0x22c] ;  /* 0x00008b0000057ab9 */ /* 0x000fe20000000800 */
[----:B------:R1:W-:Y:S01]  /*35f60*/  @P2 STG.E.U8 desc[UR6][R8.64], R19 ;  /* 0x0000001308002986 */ /* 0x0003e2000c101106 */
[----:B------:R-:W-:Y:S01]  /*35f70*/  ISETP.LT.AND P2, PT, R4, UR5, !P0 ;  /* 0x0000000504007c0c */ /* 0x000fe2000c741270 */
[----:B------:R-:W-:Y:S01]  /*35f80*/  ULDC UR5, c[0x0][0x22c] ;  /* 0x00008b0000057ab9 */ /* 0x000fe20000000800 */
[----:B------:R-:W-:Y:S01]  /*35f90*/  LEA.HI.X.SX32 R11, R14, R2, 0x1, P5 ;  /* 0x000000020e0b7211 */ /* 0x000fe200028f0eff */
[C---:B------:R-:W-:Y:S01]  /*35fa0*/  VIADD R14, R0.reuse, 0x7c ;  /* 0x0000007c000e7836 */ /* 0x040fe20000000000 */
[----:B------:R-:W-:Y:S01]  /*35fb0*/  IADD3 R4, P5, R15, R3, RZ ;  /* 0x000000030f047210 */ /* 0x000fe20007fbe0ff */
[----:B0-----:R-:W-:Y:S01]  /*35fc0*/  VIADD R12, R0, 0x6e ;  /* 0x0000006e000c7836 */ /* 0x001fe20000000000 */
[----:B------:R-:W-:-:S02]  /*35fd0*/  PRMT R17, R5, 0x7772, RZ ;  /* 0x0000777205117816 */ /* 0x000fc400000000ff */
[----:B------:R-:W-:Y:S02]  /*35fe0*/  PRMT R13, R5, 0x7773, RZ ;  /* 0x00007773050d7816 */ /* 0x000fe400000000ff */
[CC--:B------:R-:W-:Y:S01]  /*35ff0*/  LEA.HI.X.SX32 R5, R15.reuse, R2.reuse, 0x1, P5 ;  /* 0x000000020f057211 */ /* 0x0c0fe200028f0eff */
[----:B------:R-:W-:Y:S01]  /*36000*/  VIADD R15, R15, UR4 ;  /* 0x000000040f0f7c36 */ /* 0x000fe20008000000 */
        /* <DEDUP_REMOVED lines=10> */
[----:B------:R-:W-:Y:S01]  /*360b0*/  PRMT R15, R6, 0x7772, RZ ;  /* 0x00007772060f7816 */ /* 0x000fe200000000ff */
[----:B0-----:R-:W-:Y:S01]  /*360c0*/  VIADD R10, R0, 0x70 ;  /* 0x00000070000a7836 */ /* 0x001fe20000000000 */
[----:B------:R-:W-:Y:S01]  /*360d0*/  PRMT R19, R20, 0x7772, RZ ;  /* 0x0000777214137816 */ /* 0x000fe200000000ff */
[----:B------:R-:W-:Y:S01]  /*360e0*/  VIADD R11, R12, UR4 ;  /* 0x000000040c0b7c36 */ /* 0x000fe20008000000 */
[----:B------:R-:W-:Y:S01]  /*360f0*/  PRMT R17, R20, 0x7773, RZ ;  /* 0x0000777314117816 */ /* 0x000fe200000000ff */
[----:B------:R0:W-:Y:S01]  /*36100*/  @P6 STG.E.U8 desc[UR6][R8.64], R15 ;  /* 0x0000000f08006986 */ /* 0x0001e2000c101106 */
[----:B------:R-:W-:Y:S01]  /*36110*/  ISETP.LT.AND P6, PT, R10, UR5, !P0 ;  /* 0x000000050a007c0c */ /* 0x000fe2000c7c1270 */
[----:B------:R-:W-:Y:S01]  /*36120*/  ULDC UR5, c[0x0][0x22c] ;  /* 0x00008b0000057ab9 */ /* 0x000fe20000000800 */
[----:B-1----:R-:W-:Y:S02]  /*36130*/  IADD3 R4, P4, R12, R3, RZ ;  /* 0x000000030c047210 */ /* 0x002fe40007f9e0ff */
[----:B------:R-:W-:Y:S01]  /*36140*/  PRMT R13, R6, 0x7773, RZ ;  /* 0x00007773060d7816 */ /* 0x000fe200000000ff */
[----:B------:R-:W-:Y:S01]  /*36150*/  VIADD R6, R0, 0x71 ;  /* 0x0000007100067836 */ /* 0x000fe20000000000 */
[----:B------:R-:W-:-:S02]  /*36160*/  LEA.HI.X.SX32 R5, R12, R2, 0x1, P4 ;  /* 0x000000020c057211 */ /* 0x000fc400020f0eff */
[----:B------:R-:W-:-:S03]  /*36170*/  IADD3 R10, P4, R11, R3, RZ ;  /* 0x000000030b0a7210 */ /* 0x000fc60007f9e0ff */
[----:B------:R1:W-:Y:S01]  /*36180*/  @P2 STG.E.U8 desc[UR6][R4.64], R13 ;  /* 0x0000000d04002986 */ /* 0x0003e2000c101106 */
[----:B------:R-:W-:Y:S01]  /*36190*/  ISETP.LT.AND P2, PT, R6, UR5, !P0 ;  /* 0x0000000506007c0c */ /* 0x000fe2000c741270 */
[C---:B------:R-:W-:Y:S01]  /*361a0*/  VIADD R6, R11.reuse, UR4 ;  /* 0x000000040b067c36 */ /* 0x040fe20008000000 */
[-C--:B------:R-:W-:Y:S01]  /*361b0*/  LEA.HI.X.SX32 R11, R11, R2.reuse, 0x1, P4 ;  /* 0x000000020b0b7211 */ /* 0x080fe200020f0eff */
[----:B0-----:R-:W-:Y:S01]  /*361c0*/  VIADD R9, R0, 0x72 ;  /* 0x0000007200097836 */ /* 0x001fe20000000000 */
[----:B------:R-:W-:Y:S01]  /*361d0*/  PRMT R15, R7, 0x7772, RZ ;  /* 0x00007772070f7816 */ /* 0x000fe200000000ff */
[----:B------:R-:W-:Y:S01]  /*361e0*/  ULDC UR5, c[0x0][0x22c] ;  /* 0x00008b0000057ab9 */ /* 0x000fe20000000800 */
[CC--:B------:R-:W-:Y:S01]  /*361f0*/  IADD3 R8, P4, R6.reuse, R3.reuse, RZ ;  /* 0x0000000306087210 */ /* 0x0c0fe20007f9e0ff */
[----:B------:R-:W-:Y:S02]  /*36200*/  VIADD R12, R6, UR4 ;  /* 0x00000004060c7c36 */ /* 0x000fe40008000000 */
[----:B------:R0:W-:Y:S01]  /*36210*/  @P5 STG.E.U8 desc[UR6][R10.64], R15 ;  /* 0x0000000f0a005986 */ /* 0x0001e2000c101106 */
[----:B------:R-:W-:Y:S01]  /*36220*/  ISETP.LT.AND P5, PT, R9, UR5, !P0 ;  /* 0x0000000509007c0c */ /* 0x000fe2000c7a1270 */
[----:B-1----:R-:W-:Y:S01]  /*36230*/  VIADD R5, R0, 0x73 ;  /* 0x0000007300057836 */ /* 0x002fe20000000000 */
[----:B------:R-:W-:Y:S01]  /*36240*/  LEA.HI.X.SX32 R9, R6, R2, 0x1, P4 ;  /* 0x0000000206097211 */ /* 0x000fe200020f0eff */
[----:B------:R-:W-:Y:S01]  /*36250*/  ULDC UR5, c[0x0][0x22c] ;  /* 0x00008b0000057ab9 */ /* 0x000fe20000000800 */
[----:B------:R-:W-:Y:S01]  /*36260*/  PRMT R13, R7, 0x7773, RZ ;  /* 0x00007773070d7816 */ /* 0x000fe200000000ff */
[C---:B------:R-:W-:Y:S01]  /*36270*/  VIADD R7, R12.reuse, UR4 ;  /* 0x000000040c077c36 */ /* 0x040fe20008000000 */
[----:B------:R-:W-:-:S03]  /*36280*/  IADD3 R4, P4, R12, R3, RZ ;  /* 0x000000030c047210 */ /* 0x000fc60007f9e0ff */
[----:B------:R1:W-:Y:S01]  /*36290*/  @P3 STG.E.U8 desc[UR6][R8.64], R13 ;  /* 0x0000000d08003986 */ /* 0x0003e2000c101106 */
[----:B------:R-:W-:Y:S01]  /*362a0*/  ISETP.LT.AND P3, PT, R5, UR5, !P0 ;  /* 0x0000000505007c0c */ /* 0x000fe2000c761270 */
[----:B0-----:R-:W-:Y:S01]  /*362b0*/  VIADD R10, R0, 0x74 ;  /* 0x00000074000a7836 */ /* 0x001fe20000000000 */
[----:B------:R-:W-:Y:S01]  /*362c0*/  LEA.HI.X.SX32 R5, R12, R2, 0x1, P4 ;  /* 0x000000020c057211 */ /* 0x000fe200020f0eff */
[----:B------:R-:W-:Y:S01]  /*362d0*/  ULDC UR5, c[0x0][0x22c] ;  /* 0x00008b0000057ab9 */ /* 0x000fe20000000800 */
[----:B------:R-:W-:Y:S02]  /*362e0*/  PRMT R15, R20, 0x7770, RZ ;  /* 0x00007770140f7816 */ /* 0x000fe400000000ff */
[----:B------:R-:W-:-:S03]  /*362f0*/  IADD3 R6, P4, R7, R3, RZ ;  /* 0x0000000307067210 */ /* 0x000fc60007f9e0ff */
[----:B------:R0:W-:Y:S01]  /*36300*/  @P6 STG.E.U8 desc[UR6][R4.64], R15 ;  /* 0x0000000f04006986 */ /* 0x0001e2000c101106 */
[----:B------:R-:W-:Y:S01]  /*36310*/  ISETP.LT.AND P6, PT, R10, UR5, !P0 ;  /* 0x000000050a007c0c */ /* 0x000fe2000c7c1270 */
[C---:B------:R-:W-:Y:S01]  /*36320*/  VIADD R10, R7.reuse, UR4 ;  /* 0x00000004070a7c36 */ /* 0x040fe20008000000 */
[-C--:B------:R-:W-:Y:S01]  /*36330*/  LEA.HI.X.SX32 R7, R7, R2.reuse, 0x1, P4 ;  /* 0x0000000207077211 */ /* 0x080fe200020f0eff */
[----:B-1----:R-:W-:Y:S01]  /*36340*/  VIADD R9, R0, 0x75 ;  /* 0x0000007500097836 */ /* 0x002fe20000000000 */
[----:B------:R-:W-:Y:S01]  /*36350*/  PRMT R13, R20, 0x7771, RZ ;  /* 0x00007771140d7816 */ /* 0x000fe200000000ff */
[----:B------:R-:W-:Y:S01]  /*36360*/  ULDC UR5, c[0x0][0x22c] ;  /* 0x00008b0000057ab9 */ /* 0x000fe20000000800 */
[CC--:B------:R-:W-:Y:S01]  /*36370*/  IADD3 R8, P4, R10.reuse, R3.reuse, RZ ;  /* 0x000000030a087210 */ /* 0x0c0fe20007f9e0ff */
[----:B------:R-:W-:Y:S02]  /*36380*/  VIADD R11, R10, UR4 ;  /* 0x000000040a0b7c36 */ /* 0x000fe40008000000 */
[----:B------:R1:W-:Y:S01]  /*36390*/  @P2 STG.E.U8 desc[UR6][R6.64], R13 ;  /* 0x0000000d06002986 */ /* 0x0003e2000c101106 */
[----:B------:R-:W-:Y:S01]  /*363a0*/  ISETP.LT.AND P2, PT, R9, UR5, !P0 ;  /* 0x0000000509007c0c */ /* 0x000fe2000c741270 */
[----:B0-----:R-:W-:Y:S01]  /*363b0*/  VIADD R5, R0, 0x76 ;  /* 0x0000007600057836 */ /* 0x001fe20000000000 */
[----:B------:R-:W-:Y:S01]  /*363c0*/  LEA.HI.X.SX32 R9, R10, R2, 0x1, P4 ;  /* 0x000000020a097211 */ /* 0x000fe200020f0eff */
[----:B------:R-:W-:Y:S01]  /*363d0*/  ULDC UR5, c[0x0][0x22c] ;  /* 0x00008b0000057ab9 */ /* 0x000fe20000000800 */
[----:B------:R-:W-:Y:S01]  /*363e0*/  PRMT R15, R21, 0x7770, RZ ;  /* 0x00007770150f7816 */ /* 0x000fe200000000ff */
[C---:B------:R-:W-:Y:S01]  /*363f0*/  VIADD R10, R11.reuse, UR4 ;  /* 0x000000040b0a7c36 */ /* 0x040fe20008000000 */
[----:B------:R-:W-:Y:S01]  /*36400*/  IADD3 R4, P4, R11, R3, RZ ;  /* 0x000000030b047210 */ /* 0x000fe20007f9e0ff */
[----:B------:R-:W-:-:S02]  /*36410*/  VIADD R20, R0, 0x7e ;  /* 0x0000007e00147836 */ /* 0x000fc40000000000 */
[----:B------:R0:W-:Y:S01]  /*36420*/  @P5 STG.E.U8 desc[UR6][R8.64], R15 ;  /* 0x0000000f08005986 */ /* 0x0001e2000c101106 */
[----:B------:R-:W-:Y:S01]  /*36430*/  ISETP.LT.AND P5, PT, R5, UR5, !P0 ;  /* 0x0000000505007c0c */ /* 0x000fe2000c7a1270 */
[----:B-1----:R-:W-:Y:S01]  /*36440*/  VIADD R7, R0, 0x77 ;  /* 0x0000007700077836 */ /* 0x002fe20000000000 */
[-C--:B------:R-:W-:Y:S01]  /*36450*/  LEA.HI.X.SX32 R5, R11, R2.reuse, 0x1, P4 ;  /* 0x000000020b057211 */ /* 0x080fe200020f0eff */
[----:B------:R-:W-:Y:S01]  /*36460*/  ULDC UR5, c[0x0][0x22c] ;  /* 0x00008b0000057ab9 */ /* 0x000fe20000000800 */
[C---:B------:R-:W-:Y:S01]  /*36470*/  PRMT R13, R21.reuse, 0x7771, RZ ;  /* 0x00007771150d7816 */ /* 0x040fe200000000ff */
[C---:B------:R-:W-:Y:S01]  /*36480*/  VIADD R11, R10.reuse, UR4 ;  /* 0x000000040a0b7c36 */ /* 0x040fe20008000000 */
[-C--:B------:R-:W-:Y:S02]  /*36490*/  IADD3 R6, P4, R10, R3.reuse, RZ ;  /* 0x000000030a067210 */ /* 0x080fe40007f9e0ff */
[----:B------:R-:W-:Y:S01]  /*364a0*/  PRMT R21, R21, 0x7772, RZ ;  /* 0x0000777215157816 */ /* 0x000fe200000000ff */
[----:B------:R1:W-:Y:S01]  /*364b0*/  @P3 STG.E.U8 desc[UR6][R4.64], R13 ;  /* 0x0000000d04003986 */ /* 0x0003e2000c101106 */
[----:B------:R-:W-:Y:S01]  /*364c0*/  ISETP.LT.AND P3, PT, R7, UR5, !P0 ;  /* 0x0000000507007c0c */ /* 0x000fe2000c761270 */
[----:B0-----:R-:W-:Y:S01]  /*364d0*/  VIADD R9, R0, 0x78 ;  /* 0x0000007800097836 */ /* 0x001fe20000000000 */
[----:B------:R-:W-:Y:S01]  /*364e0*/  LEA.HI.X.SX32 R7, R10, R2, 0x1, P4 ;  /* 0x000000020a077211 */ /* 0x000fe200020f0eff */
[----:B------:R-:W-:Y:S01]  /*364f0*/  ULDC UR5, c[0x0][0x22c] ;  /* 0x00008b0000057ab9 */ /* 0x000fe20000000800 */
[----:B------:R-:W-:Y:S01]  /*36500*/  PRMT R15, R22, 0x7770, RZ ;  /* 0x00007770160f7816 */ /* 0x000fe200000000ff */
[C---:B------:R-:W-:Y:S01]  /*36510*/  VIADD R10, R11.reuse, UR4 ;  /* 0x000000040b0a7c36 */ /* 0x040fe20008000000 */
[----:B------:R-:W-:-:S03]  /*36520*/  IADD3 R8, P4, R11, R3, RZ ;  /* 0x000000030b087210 */ /* 0x000fc60007f9e0ff */
        /* <DEDUP_REMOVED lines=13> */
[----:B------:R-:W-:Y:S01]  /*36600*/  PRMT R15, R23, 0x7770, RZ ;  /* 0x00007770170f7816 */ /* 0x000fe200000000ff */
[----:B------:R-:W-:Y:S01]  /*36610*/  VIADD R10, R0, 0x7b ;  /* 0x0000007b000a7836 */ /* 0x000fe20000000000 */
[----:B------:R-:W-:-:S03]  /*36620*/  IADD3 R6, P4, R11, R3, RZ ;  /* 0x000000030b067210 */ /* 0x000fc60007f9e0ff */
[----:B------:R0:W-:Y:S01]  /*36630*/  @P5 STG.E.U8 desc[UR6][R4.64], R15 ;  /* 0x0000000f04005986 */ /* 0x0001e2000c101106 */
[----:B------:R-:W-:Y:S01]  /*36640*/  ISETP.LT.AND P5, PT, R7, UR5, !P0 ;  /* 0x0000000507007c0c */ /* 0x000fe2000c7a1270 */
[----:B------:R-:W-:Y:S01]  /*36650*/  ULDC UR5, c[0x0][0x22c] ;  /* 0x00008b0000057ab9 */ /* 0x000fe20000000800 */
[C---:B------:R-:W-:Y:S01]  /*36660*/  LEA.HI.X.SX32 R7, R11.reuse, R2, 0x1, P4 ;  /* 0x000000020b077211 */ /* 0x040fe200020f0eff */
[----:B------:R-:W-:Y:S01]  /*36670*/  VIADD R11, R11, UR4 ;  /* 0x000000040b0b7c36 */ /* 0x000fe20008000000 */
[----:B-1----:R-:W-:Y:S02]  /*36680*/  PRMT R13, R23, 0x7771, RZ ;  /* 0x00007771170d7816 */ /* 0x002fe400000000ff */
[----:B------:R-:W-:Y:S01]  /*36690*/  ISETP.LT.AND P4, PT, R10, UR5, !P0 ;  /* 0x000000050a007c0c */ /* 0x000fe2000c781270 */
[C---:B------:R-:W-:Y:S01]  /*366a0*/  VIADD R10, R11.reuse, UR4 ;  /* 0x000000040b0a7c36 */ /* 0x040fe20008000000 */
[----:B------:R-:W-:Y:S01]  /*366b0*/  ULDC UR5, c[0x0][0x22c] ;  /* 0x00008b0000057ab9 */ /* 0x000fe20000000800 */
[----:B------:R1:W-:Y:S01]  /*366c0*/  @P3 STG.E.U8 desc[UR6][R6.64], R13 ;  /* 0x0000000d06003986 */ /* 0x0003e2000c101106 */
[----:B------:R-:W-:-:S04]  /*366d0*/  IADD3 R8, P3, R11, R3, RZ ;  /* 0x000000030b087210 */ /* 0x000fc80007f7e0ff */
[----:B------:R-:W-:Y:S01]  /*366e0*/  LEA.HI.X.SX32 R9, R11, R2, 0x1, P3 ;  /* 0x000000020b097211 */ /* 0x000fe200018f0eff */
[C---:B------:R-:W-:Y:S01]  /*366f0*/  VIADD R11, R10.reuse, UR4 ;  /* 0x000000040a0b7c36 */ /* 0x040fe20008000000 */
[----:B0-----:R-:W-:-:S03]  /*36700*/  IADD3 R4, P3, R10, R3, RZ ;  /* 0x000000030a047210 */ /* 0x001fc60007f7e0ff */
[C---:B------:R-:W-:Y:S01]  /*36710*/  VIADD R12, R11.reuse, UR4 ;  /* 0x000000040b0c7c36 */ /* 0x040fe20008000000 */
[-C--:B------:R-:W-:Y:S01]  /*36720*/  LEA.HI.X.SX32 R5, R10, R2.reuse, 0x1, P3 ;  /* 0x000000020a057211 */ /* 0x080fe200018f0eff */
[----:B------:R0:W-:Y:S01]  /*36730*/  @P6 STG.E.U8 desc[UR6][R8.64], R19 ;  /* 0x0000001308006986 */ /* 0x0001e2000c101106 */
[----:B------:R-:W-:Y:S01]  /*36740*/  ISETP.LT.AND P3, PT, R14, UR5, !P0 ;  /* 0x000000050e007c0c */ /* 0x000fe2000c761270 */
[C---:B-1----:R-:W-:Y:S01]  /*36750*/  VIADD R13, R12.reuse, UR4 ;  /* 0x000000040c0d7c36 */ /* 0x042fe20008000000 */
[CC--:B------:R-:W-:Y:S01]  /*36760*/  IADD3 R10, P6, R12.reuse, R3.reuse, RZ ;  /* 0x000000030c0a7210 */ /* 0x0c0fe20007fde0ff */
[----:B------:R1:W-:Y:S01]  /*36770*/  @P2 STG.E.U8 desc[UR6][R4.64], R17 ;  /* 0x0000001104002986 */ /* 0x0003e2000c101106 */
[----:B------:R-:W-:Y:S01]  /*36780*/  IADD3 R6, P2, R11, R3, RZ ;  /* 0x000000030b067210 */ /* 0x000fe20007f5e0ff */
[----:B------:R-:W-:Y:S01]  /*36790*/  VIADD R15, R13, UR4 ;  /* 0x000000040d0f7c36 */ /* 0x000fe20008000000 */
[----:B------:R-:W-:Y:S02]  /*367a0*/  ULDC UR5, c[0x0][0x22c] ;  /* 0x00008b0000057ab9 */ /* 0x000fe40000000800 */
[-C--:B------:R-:W-:Y:S01]  /*367b0*/  LEA.HI.X.SX32 R7, R11, R2.reuse, 0x1, P2 ;  /* 0x000000020b077211 */ /* 0x080fe200010f0eff */
[----:B------:R-:W-:Y:S01]  /*367c0*/  VIADD R0, R15, UR4 ;  /* 0x000000040f007c36 */ /* 0x000fe20008000000 */
[----:B------:R-:W-:-:S02]  /*367d0*/  LEA.HI.X.SX32 R11, R12, R2, 0x1, P6 ;  /* 0x000000020c0b7211 */ /* 0x000fc400030f0eff */
[-C--:B0-----:R-:W-:Y:S01]  /*367e0*/  IADD3 R8, P2, R13, R3.reuse, RZ ;  /* 0x000000030d087210 */ /* 0x081fe20007f5e0ff */
[----:B------:R-:W-:Y:S01]  /*367f0*/  VIADD R16, R0, UR4 ;  /* 0x0000000400107c36 */ /* 0x000fe20008000000 */
[----:B------:R-:W-:Y:S01]  /*36800*/  ULDC UR4, c[0x0][0x22c] ;  /* 0x00008b0000047ab9 */ /* 0x000fe20000000800 */
[-C--:B-1----:R-:W-:Y:S01]  /*36810*/  IADD3 R4, P6, R15, R3.reuse, RZ ;  /* 0x000000030f047210 */ /* 0x082fe20007fde0ff */
[----:B------:R0:W-:Y:S01]  /*36820*/  @P5 STG.E.U8 desc[UR6][R6.64], R21 ;  /* 0x0000001506005986 */ /* 0x0001e2000c101106 */
[-C--:B------:R-:W-:Y:S02]  /*36830*/  LEA.HI.X.SX32 R9, R13, R2.reuse, 0x1, P2 ;  /* 0x000000020d097211 */ /* 0x080fe400010f0eff */
[C---:B------:R-:W-:Y:S01]  /*36840*/  IADD3 R14, P2, R16.reuse, R3, RZ ;  /* 0x00000003100e7210 */ /* 0x040fe20007f5e0ff */
[----:B------:R0:W-:Y:S01]  /*36850*/  @P4 STG.E.U8 desc[UR6][R10.64], R25 ;  /* 0x000000190a004986 */ /* 0x0001e2000c101106 */
[-C--:B------:R-:W-:Y:S02]  /*36860*/  LEA.HI.X.SX32 R5, R15, R2.reuse, 0x1, P6 ;  /* 0x000000020f057211 */ /* 0x080fe400030f0eff */
[----:B------:R-:W-:-:S02]  /*36870*/  LEA.HI.X.SX32 R15, R16, R2, 0x1, P2 ;  /* 0x00000002100f7211 */ /* 0x000fc400010f0eff */
[----:B------:R-:W-:Y:S02]  /*36880*/  ISETP.LT.AND P2, PT, R18, UR5, !P0 ;  /* 0x0000000512007c0c */ /* 0x000fe4000c741270 */
[----:B------:R-:W-:Y:S02]  /*36890*/  ISETP.LT.AND P0, PT, R20, UR4, !P0 ;  /* 0x0000000414007c0c */ /* 0x000fe4000c701270 */
[----:B------:R-:W-:Y:S02]  /*368a0*/  IADD3 R12, P6, R0, R3, RZ ;  /* 0x00000003000c7210 */ /* 0x000fe40007fde0ff */
[C---:B------:R-:W-:Y:S02]  /*368b0*/  PRMT R19, R22.reuse, 0x7772, RZ ;  /* 0x0000777216137816 */ /* 0x040fe400000000ff */
[----:B------:R-:W-:Y:S02]  /*368c0*/  PRMT R17, R22, 0x7773, RZ ;  /* 0x0000777316117816 */ /* 0x000fe400000000ff */
[----:B------:R-:W-:Y:S01]  /*368d0*/  PRMT R3, R23, 0x7773, RZ ;  /* 0x0000777317037816 */ /* 0x000fe200000000ff */
[----:B------:R0:W-:Y:S01]  /*368e0*/  @P3 STG.E.U8 desc[UR6][R8.64], R19 ;  /* 0x0000001308003986 */ /* 0x0001e2000c101106 */
[----:B------:R-:W-:-:S02]  /*368f0*/  LEA.HI.X.SX32 R13, R0, R2, 0x1, P6 ;  /* 0x00000002000d7211 */ /* 0x000fc400030f0eff */
[----:B------:R-:W-:Y:S01]  /*36900*/  PRMT R23, R23, 0x7772, RZ ;  /* 0x0000777217177816 */ /* 0x000fe200000000ff */
[----:B------:R0:W-:Y:S04]  /*36910*/  @P2 STG.E.U8 desc[UR6][R4.64], R17 ;  /* 0x0000001104002986 */ /* 0x0001e8000c101106 */
[----:B------:R0:W-:Y:S01]  /*36920*/  @P0 STG.E.U8 desc[UR6][R12.64], R23 ;  /* 0x000000170c000986 */ /* 0x0001e2000c101106 */
[----:B------:R-:W-:Y:S05]  /*36930*/  @!P1 EXIT ;  /* 0x000000000000994d */ /* 0x000fea0003800000 */
[----:B------:R-:W-:Y:S01]  /*36940*/  STG.E.U8 desc[UR6][R14.64], R3 ;  /* 0x000000030e007986 */ /* 0x000fe2000c101106 */
[----:B------:R-:W-:Y:S05]  /*36950*/  EXIT ;  /* 0x000000000000794d */ /* 0x000fea0003800000 */
.L_x_3:
[----:B------:R-:W-:-:S00]  /*36960*/  BRA `(.L_x_3) ;  /* 0xfffffffc00fc7947 */ /* 0x000fc0000383ffff */
[----:B------:R-:W-:-:S00]  /*36970*/  NOP ;  /* 0x0000000000007918 */ /* 0x000fc00000000000 */
        /* <DEDUP_REMOVED lines=8> */
.L_x_4:


//--------------------- .nv.shared.matmul_kernel  --------------------------
	.section	.nv.shared.matmul_kernel,"aw",@nobits
	.sectionflags	@""
	.align	16
	.zero		1024


//--------------------- .nv.shared.reserved.0     --------------------------
	.section	.nv.shared.reserved.0,"aw",@nobits
	.weak		__nv_reservedSMEM_offset_0_alias
	.size		__nv_reservedSMEM_offset_0_alias, 0, 0
	.other		__nv_reservedSMEM_offset_0_alias,@"STO_CUDA_RESERVED_SHARED STV_DEFAULT"
__nv_reservedSMEM_offset_0_alias:
	.zero		0


//--------------------- .nv.constant0.matmul_kernel --------------------------
	.section	.nv.constant0.matmul_kernel,"a",@progbits
	.sectionflags	@""
	.align	4
.nv.constant0.matmul_kernel:
	.zero		608


//--------------------- SYMBOLS --------------------------

	.type		.nv.reservedSmem.offset0,@object
	.size		.nv.reservedSmem.offset0,0x4
